def matmul_kernel(
    a_ptr,
    b_ptr,
    c_ptr,
    M,
    N,
    K,
    stride_am,
    stride_ak,
    stride_bk,
    stride_bn,
    stride_cm,
    stride_cn,
    BLOCK_M: tl.constexpr,
    BLOCK_N: tl.constexpr,
    BLOCK_K: tl.constexpr,
    GROUP_M: tl.constexpr,
):
    pid = tl.program_id(axis=0)
    num_pid_m = tl.cdiv(M, BLOCK_M)
    num_pid_n = tl.cdiv(N, BLOCK_N)
    num_pid_in_group = GROUP_M * num_pid_n
    group_id = pid // num_pid_in_group
    first_pid_m = group_id * GROUP_M
    group_size_m = min(num_pid_m - first_pid_m, GROUP_M)
    pid_m = first_pid_m + ((pid % num_pid_in_group) % group_size_m)
    pid_n = (pid % num_pid_in_group) // group_size_m

    offs_am = (pid_m * BLOCK_M + tl.arange(0, BLOCK_M)) % M
    offs_bn = (pid_n * BLOCK_N + tl.arange(0, BLOCK_N)) % N
    offs_k = tl.arange(0, BLOCK_K)
    a_ptrs = a_ptr + offs_am[:, None] * stride_am + offs_k[None, :] * stride_ak
    b_ptrs = b_ptr + offs_k[:, None] * stride_bk + offs_bn[None, :] * stride_bn

    acc = tl.zeros((BLOCK_M, BLOCK_N), dtype=tl.float32)
    for kk in range(0, tl.cdiv(K, BLOCK_K)):
        a = tl.load(a_ptrs, mask=offs_k[None, :] < K - kk * BLOCK_K, other=0.0)
        b = tl.load(b_ptrs, mask=offs_k[:, None] < K - kk * BLOCK_K, other=0.0)
        acc = tl.dot(a, b, acc)
        a_ptrs += BLOCK_K * stride_ak
        b_ptrs += BLOCK_K * stride_bk

    c = acc.to(c_ptr.dtype.element_ty)
    offs_cm = pid_m * BLOCK_M + tl.arange(0, BLOCK_M)
    offs_cn = pid_n * BLOCK_N + tl.arange(0, BLOCK_N)
    c_ptrs = c_ptr + offs_cm[:, None] * stride_cm + offs_cn[None, :] * stride_cn
    mask = (offs_cm[:, None] < M) & (offs_cn[None, :] < N)
    tl.store(c_ptrs, c, mask=mask)

# config = {"BLOCK_K": 128, "BLOCK_M": 128, "BLOCK_N": 128, "GROUP_M": 8, "arch": "sm_100", "dtype": "fp8e4m3", "num_ctas": 1, "num_stages": 2, "num_warps": 2}
# arch = sm_100


// ===== COMPILED SASS (sm_100a) =====

	.target	sm_100a

	.elftype	@"ET_EXEC"


//--------------------- .note.nv.tkinfo           --------------------------
	.section	.note.nv.tkinfo,"",@"SHT_NOTE"
	.sectionflags	@"SHF_NOTE_NV_TKINFO"
	.tkinfo
        /*0018*/ 	.word	0x00000081
        /*0030*/ 	.string	""
        /*0030*/ 	.string	"ptxas-blackwell"
        /*0030*/ 	.string	"Cuda compilation tools, release 12.9, V12.9.86"
        /*0030*/ 	.string	"Build cuda_12.9.r12.9/compiler.36037853_0"
        /*0030*/ 	.string	"-v  -suppress-debug-info  -lineinfo  -arch sm_100a "



//--------------------- .note.nv.cuver            --------------------------
	.section	.note.nv.cuver,"",@"SHT_NOTE"
	.sectionflags	@"SHF_NOTE_NV_CUVER"
        /*0018*/ 	.short	0x0001
        /*001a*/ 	.short	0x0064
        /*001c*/ 	.short	0x0001
        /*001e*/ 	.short	0x0000
        /*0020*/ 	.short	0x0001
        /*0022*/ 	.short	0x0000


//--------------------- .nv.info                  --------------------------
	.section	.nv.info,"",@"SHT_CUDA_INFO"
	.align	4


	//----- nvinfo : EIATTR_REGCOUNT
	.align		4
        /*0000*/ 	.byte	0x04, 0x2f
        /*0002*/ 	.short	(.L_1 - .L_0)
	.align		4
.L_0:
        /*0004*/ 	.word	index@(matmul_kernel)
        /*0008*/ 	.word	0x00000020


	//----- nvinfo : EIATTR_FRAME_SIZE
	.align		4
.L_1:
        /*000c*/ 	.byte	0x04, 0x11
        /*000e*/ 	.short	(.L_3 - .L_2)
	.align		4
.L_2:
        /*0010*/ 	.word	index@(matmul_kernel)
        /*0014*/ 	.word	0x000042c0


	//----- nvinfo : EIATTR_MIN_STACK_SIZE
	.align		4
.L_3:
        /*0018*/ 	.byte	0x04, 0x12
        /*001a*/ 	.short	(.L_5 - .L_4)
	.align		4
.L_4:
        /*001c*/ 	.word	index@(matmul_kernel)
        /*0020*/ 	.word	0x000042c0
.L_5:


//--------------------- .nv.info.matmul_kernel    --------------------------
	.section	.nv.info.matmul_kernel,"",@"SHT_CUDA_INFO"
	.sectionflags	@""
	.align	4


	//----- nvinfo : EIATTR_CUDA_API_VERSION
	.align		4
        /*0000*/ 	.byte	0x04, 0x37
        /*0002*/ 	.short	(.L_7 - .L_6)
.L_6:
        /*0004*/ 	.word	0x00000081


	//----- nvinfo : EIATTR_KPARAM_INFO
	.align		4
.L_7:
        /*0008*/ 	.byte	0x04, 0x17
        /*000a*/ 	.short	(.L_9 - .L_8)
.L_8:
        /*000c*/ 	.word	0x00000000
        /*0010*/ 	.short	0x000d
        /*0012*/ 	.short	0x0048
        /*0014*/ 	.byte	0x00, 0xf4, 0x21, 0x00


	//----- nvinfo : EIATTR_KPARAM_INFO
	.align		4
.L_9:
        /*0018*/ 	.byte	0x04, 0x17
        /*001a*/ 	.short	(.L_11 - .L_10)
.L_10:
        /*001c*/ 	.word	0x00000000
        /*0020*/ 	.short	0x000c
        /*0022*/ 	.short	0x0040
        /*0024*/ 	.byte	0x00, 0xf4, 0x21, 0x00


	//----- nvinfo : EIATTR_KPARAM_INFO
	.align		4
.L_11:
        /*0028*/ 	.byte	0x04, 0x17
        /*002a*/ 	.short	(.L_13 - .L_12)
.L_12:
        /*002c*/ 	.word	0x00000000
        /*0030*/ 	.short	0x000b
        /*0032*/ 	.short	0x0038
        /*0034*/ 	.byte	0x00, 0xf0, 0x11, 0x00


	//----- nvinfo : EIATTR_KPARAM_INFO
	.align		4
.L_13:
        /*0038*/ 	.byte	0x04, 0x17
        /*003a*/ 	.short	(.L_15 - .L_14)
.L_14:
        /*003c*/ 	.word	0x00000000
        /*0040*/ 	.short	0x000a
        /*0042*/ 	.short	0x0034
        /*0044*/ 	.byte	0x00, 0xf0, 0x11, 0x00


	//----- nvinfo : EIATTR_KPARAM_INFO
	.align		4
.L_15:
        /*0048*/ 	.byte	0x04, 0x17
        /*004a*/ 	.short	(.L_17 - .L_16)
.L_16:
        /*004c*/ 	.word	0x00000000
        /*0050*/ 	.short	0x0009
        /*0052*/ 	.short	0x0030
        /*0054*/ 	.byte	0x00, 0xf0, 0x11, 0x00


	//----- nvinfo : EIATTR_KPARAM_INFO
	.align		4
.L_17:
        /*0058*/ 	.byte	0x04, 0x17
        /*005a*/ 	.short	(.L_19 - .L_18)
.L_18:
        /*005c*/ 	.word	0x00000000
        /*0060*/ 	.short	0x0008
        /*0062*/ 	.short	0x002c
        /*0064*/ 	.byte	0x00, 0xf0, 0x11, 0x00


	//----- nvinfo : EIATTR_KPARAM_INFO
	.align		4
.L_19:
        /*0068*/ 	.byte	0x04, 0x17
        /*006a*/ 	.short	(.L_21 - .L_20)
.L_20:
        /*006c*/ 	.word	0x00000000
        /*0070*/ 	.short	0x0007
        /*0072*/ 	.short	0x0028
        /*0074*/ 	.byte	0x00, 0xf0, 0x11, 0x00


	//----- nvinfo : EIATTR_KPARAM_INFO
	.align		4
.L_21:
        /*0078*/ 	.byte	0x04, 0x17
        /*007a*/ 	.short	(.L_23 - .L_22)
.L_22:
        /*007c*/ 	.word	0x00000000
        /*0080*/ 	.short	0x0006
        /*0082*/ 	.short	0x0024
        /*0084*/ 	.byte	0x00, 0xf0, 0x11, 0x00


	//----- nvinfo : EIATTR_KPARAM_INFO
	.align		4
.L_23:
        /*0088*/ 	.byte	0x04, 0x17
        /*008a*/ 	.short	(.L_25 - .L_24)
.L_24:
        /*008c*/ 	.word	0x00000000
        /*0090*/ 	.short	0x0005
        /*0092*/ 	.short	0x0020
        /*0094*/ 	.byte	0x00, 0xf0, 0x11, 0x00


	//----- nvinfo : EIATTR_KPARAM_INFO
	.align		4
.L_25:
        /*0098*/ 	.byte	0x04, 0x17
        /*009a*/ 	.short	(.L_27 - .L_26)
.L_26:
        /*009c*/ 	.word	0x00000000
        /*00a0*/ 	.short	0x0004
        /*00a2*/ 	.short	0x001c
        /*00a4*/ 	.byte	0x00, 0xf0, 0x11, 0x00


	//----- nvinfo : EIATTR_KPARAM_INFO
	.align		4
.L_27:
        /*00a8*/ 	.byte	0x04, 0x17
        /*00aa*/ 	.short	(.L_29 - .L_28)
.L_28:
        /*00ac*/ 	.word	0x00000000
        /*00b0*/ 	.short	0x0003
        /*00b2*/ 	.short	0x0018
        /*00b4*/ 	.byte	0x00, 0xf0, 0x11, 0x00


	//----- nvinfo : EIATTR_KPARAM_INFO
	.align		4
.L_29:
        /*00b8*/ 	.byte	0x04, 0x17
        /*00ba*/ 	.short	(.L_31 - .L_30)
.L_30:
        /*00bc*/ 	.word	0x00000000
        /*00c0*/ 	.short	0x0002
        /*00c2*/ 	.short	0x0010
        /*00c4*/ 	.byte	0x00, 0xf4, 0x21, 0x00


	//----- nvinfo : EIATTR_KPARAM_INFO
	.align		4
.L_31:
        /*00c8*/ 	.byte	0x04, 0x17
        /*00ca*/ 	.short	(.L_33 - .L_32)
.L_32:
        /*00cc*/ 	.word	0x00000000
        /*00d0*/ 	.short	0x0001
        /*00d2*/ 	.short	0x0008
        /*00d4*/ 	.byte	0x00, 0xf4, 0x21, 0x00


	//----- nvinfo : EIATTR_KPARAM_INFO
	.align		4
.L_33:
        /*00d8*/ 	.byte	0x04, 0x17
        /*00da*/ 	.short	(.L_35 - .L_34)
.L_34:
        /*00dc*/ 	.word	0x00000000
        /*00e0*/ 	.short	0x0000
        /*00e2*/ 	.short	0x0000
        /*00e4*/ 	.byte	0x00, 0xf4, 0x21, 0x00


	//----- nvinfo : EIATTR_SPARSE_MMA_MASK
	.align		4
.L_35:
        /*00e8*/ 	.byte	0x03, 0x50
        /*00ea*/ 	.short	0x0000


	//----- nvinfo : EIATTR_MAXREG_COUNT
	.align		4
        /*00ec*/ 	.byte	0x03, 0x1b
        /*00ee*/ 	.short	0x00ff


	//----- nvinfo : EIATTR_NUM_BARRIERS
	.align		4
        /*00f0*/ 	.byte	0x02, 0x4c
        /*00f2*/ 	.byte	0x01
	.zero		1


	//----- nvinfo : EIATTR_ANNOTATIONS
	.align		4
        /*00f4*/ 	.byte	0x04, 0x55
        /*00f6*/ 	.short	(.L_37 - .L_36)


	//   ....[0]....
.L_36:
        /*00f8*/ 	.word	0x00000001
        /*00fc*/ 	.byte	0xe0, 0x04, 0x00, 0x00, 0x01, 0x00, 0x00, 0x00, 0x30, 0x05, 0x00, 0x00, 0x01, 0x00, 0x00, 0x00
        /* <DEDUP_REMOVED lines=3368> */
        /*d38c*/ 	.byte	0xa0, 0x65, 0x03, 0x00


	//----- nvinfo : EIATTR_VRC_CTA_INIT_COUNT
	.align		4
.L_37:
        /*d390*/ 	.byte	0x02, 0x4a
	.zero		1
	.zero		1


	//----- nvinfo : EIATTR_EXIT_INSTR_OFFSETS
	.align		4
        /*d394*/ 	.byte	0x04, 0x1c
        /*d396*/ 	.short	(.L_39 - .L_38)


	//   ....[0]....
.L_38:
        /*d398*/ 	.word	0x0006bee0


	//   ....[1]....
        /*d39c*/ 	.word	0x0006bf00


	//----- nvinfo : EIATTR_REQNTID
	.align		4
.L_39:
        /*d3a0*/ 	.byte	0x04, 0x10
        /*d3a2*/ 	.short	(.L_41 - .L_40)
.L_40:
        /*d3a4*/ 	.word	0x00000040
        /*d3a8*/ 	.word	0x00000001
        /*d3ac*/ 	.word	0x00000001


	//----- nvinfo : EIATTR_CBANK_PARAM_SIZE
	.align		4
.L_41:
        /*d3b0*/ 	.byte	0x03, 0x19
        /*d3b2*/ 	.short	0x0050


	//----- nvinfo : EIATTR_PARAM_CBANK
	.align		4
        /*d3b4*/ 	.byte	0x04, 0x0a
        /*d3b6*/ 	.short	(.L_43 - .L_42)
	.align		4
.L_42:
        /*d3b8*/ 	.word	index@(.nv.constant0.matmul_kernel)
        /*d3bc*/ 	.short	0x0380
        /*d3be*/ 	.short	0x0050


	//----- nvinfo : EIATTR_SW_WAR
	.align		4
.L_43:
        /*d3c0*/ 	.byte	0x04, 0x36
        /*d3c2*/ 	.short	(.L_45 - .L_44)
.L_44:
        /*d3c4*/ 	.word	0x00000008
.L_45:


//--------------------- .nv.compat                --------------------------
	.section	.nv.compat,"",@"SHT_CUDA_COMPAT_INFO"
	.align	4
        /*0000*/ 	.byte	0x02, 0x02, 0x02, 0x00, 0x02, 0x05, 0x05, 0x00, 0x02, 0x03, 0x00, 0x00, 0x02, 0x06, 0x01, 0x00


//--------------------- .nv.callgraph             --------------------------
	.section	.nv.callgraph,"",@"SHT_CUDA_CALLGRAPH"
	.align	4
	.sectionentsize	8
	.align		4
        /*0000*/ 	.word	0x00000000
	.align		4
        /*0004*/ 	.word	0xffffffff
	.align		4
        /*0008*/ 	.word	0x00000000
	.align		4
        /*000c*/ 	.word	0xfffffffe
	.align		4
        /*0010*/ 	.word	0x00000000
	.align		4
        /*0014*/ 	.word	0xfffffffd
	.align		4
        /*0018*/ 	.word	0x00000000
	.align		4
        /*001c*/ 	.word	0xfffffffc


//--------------------- .text.matmul_kernel       --------------------------
	.section	.text.matmul_kernel,"ax",@progbits
	.align	128
        .global         matmul_kernel
        .type           matmul_kernel,@function
        .size           matmul_kernel,(.L_x_4 - matmul_kernel)
        .other          matmul_kernel,@"STO_CUDA_ENTRY STV_DEFAULT"
matmul_kernel:
.text.matmul_kernel:
[----:B------:R-:W0:Y:S08]  /*0000*/  LDC R1, c[0x0][0x37c] ;  /* 0x0000df00ff017b82 */ /* 0x000e300000000800 */
[----:B------:R-:W1:Y:S01]  /*0010*/  LDC.64 R4, c[0x0][0x398] ;  /* 0x0000e600ff047b82 */ /* 0x000e620000000a00 */
[----:B0-----:R-:W-:Y:S01]  /*0020*/  VIADD R1, R1, 0xffffbd40 ;  /* 0xffffbd4001017836 */ /* 0x001fe20000000000 */
[----:B------:R-:W0:Y:S01]  /*0030*/  S2R R16, SR_TID.X ;  /* 0x0000000000107919 */ /* 0x000e220000002100 */
[----:B------:R-:W2:Y:S01]  /*0040*/  LDCU UR4, c[0x0][0x3a0] ;  /* 0x00007400ff0477ac */ /* 0x000ea20008000800 */
[----:B------:R-:W3:Y:S01]  /*0050*/  LDCU.64 UR42, c[0x0][0x358] ;  /* 0x00006b00ff2a77ac */ /* 0x000ee20008000a00 */
[----:B--2---:R-:W-:Y:S01]  /*0060*/  UIADD3 UR4, UPT, UPT, UR4, 0x7f, URZ ;  /* 0x0000007f04047890 */ /* 0x004fe2000fffe0ff */
[----:B-1----:R-:W-:-:S03]  /*0070*/  VIADD R0, R5, 0x7f ;  /* 0x0000007f05007836 */ /* 0x002fc60000000000 */
[----:B------:R-:W-:Y:S02]  /*0080*/  UISETP.GT.AND UP0, UPT, UR4, 0x7f, UPT ;  /* 0x0000007f0400788c */ /* 0x000fe4000bf04270 */
[----:B------:R-:W-:-:S04]  /*0090*/  SHF.R.S32.HI R3, RZ, 0x1f, R0 ;  /* 0x0000001fff037819 */ /* 0x000fc80000011400 */
[----:B------:R-:W-:Y:S02]  /*00a0*/  LEA.HI R3, R3, R0, RZ, 0x7 ;  /* 0x0000000003037211 */ /* 0x000fe400078f38ff */
[----:B0-----:R-:W-:Y:S02]  /*00b0*/  LOP3.LUT R18, R16, 0x3f, RZ, 0xc0, !PT ;  /* 0x0000003f10127812 */ /* 0x001fe400078ec0ff */
[----:B------:R-:W-:Y:S02]  /*00c0*/  SHF.R.S32.HI R0, RZ, 0x7, R3 ;  /* 0x00000007ff007819 */ /* 0x000fe40000011403 */
[----:B------:R-:W0:Y:S03]  /*00d0*/  S2R R3, SR_CTAID.X ;  /* 0x0000000000037919 */ /* 0x000e260000002500 */
[----:B------:R-:W-:-:S05]  /*00e0*/  IMAD.SHL.U32 R0, R0, 0x8, RZ ;  /* 0x0000000800007824 */ /* 0x000fca00078e00ff */
[-C--:B------:R-:W-:Y:S02]  /*00f0*/  IABS R9, R0.reuse ;  /* 0x0000000000097213 */ /* 0x080fe40000000000 */
[----:B------:R-:W-:Y:S02]  /*0100*/  IABS R12, R0 ;  /* 0x00000000000c7213 */ /* 0x000fe40000000000 */
[----:B------:R-:W1:Y:S08]  /*0110*/  I2F.RP R2, R9 ;  /* 0x0000000900027306 */ /* 0x000e700000209400 */
[----:B-1----:R-:W1:Y:S01]  /*0120*/  MUFU.RCP R2, R2 ;  /* 0x0000000200027308 */ /* 0x002e620000001000 */
[----:B0-----:R-:W-:Y:S01]  /*0130*/  IABS R10, R3 ;  /* 0x00000003000a7213 */ /* 0x001fe20000000000 */
[----:B-1----:R-:W-:-:S02]  /*0140*/  VIADD R6, R2, 0xffffffe ;  /* 0x0ffffffe02067836 */ /* 0x002fc40000000000 */
[----:B------:R-:W-:-:S04]  /*0150*/  IMAD.MOV R2, RZ, RZ, -R12 ;  /* 0x000000ffff027224 */ /* 0x000fc800078e0a0c */
[----:B------:R0:W1:Y:S02]  /*0160*/  F2I.FTZ.U32.TRUNC.NTZ R7, R6 ;  /* 0x0000000600077305 */ /* 0x000064000021f000 */
[----:B0-----:R-:W-:Y:S02]  /*0170*/  IMAD.MOV.U32 R6, RZ, RZ, RZ ;  /* 0x000000ffff067224 */ /* 0x001fe400078e00ff */
[----:B-1----:R-:W-:-:S04]  /*0180*/  IMAD.MOV R8, RZ, RZ, -R7 ;  /* 0x000000ffff087224 */ /* 0x002fc800078e0a07 */
[----:B------:R-:W-:Y:S02]  /*0190*/  IMAD R11, R8, R9, RZ ;  /* 0x00000009080b7224 */ /* 0x000fe400078e02ff */
[----:B------:R-:W-:Y:S02]  /*01a0*/  IMAD.MOV.U32 R8, RZ, RZ, R10 ;  /* 0x000000ffff087224 */ /* 0x000fe400078e000a */
[----:B------:R-:W-:-:S06]  /*01b0*/  IMAD.HI.U32 R7, R7, R11, R6 ;  /* 0x0000000b07077227 */ /* 0x000fcc00078e0006 */
[----:B------:R-:W-:-:S04]  /*01c0*/  IMAD.HI.U32 R7, R7, R8, RZ ;  /* 0x0000000807077227 */ /* 0x000fc800078e00ff */
[----:B------:R-:W-:-:S05]  /*01d0*/  IMAD R2, R7, R2, R8 ;  /* 0x0000000207027224 */ /* 0x000fca00078e0208 */
[----:B------:R-:W-:-:S13]  /*01e0*/  ISETP.GT.U32.AND P1, PT, R9, R2, PT ;  /* 0x000000020900720c */ /* 0x000fda0003f24070 */
[----:B------:R-:W-:Y:S02]  /*01f0*/  @!P1 IMAD.IADD R2, R2, 0x1, -R9 ;  /* 0x0000000102029824 */ /* 0x000fe400078e0a09 */
[----:B------:R-:W-:Y:S01]  /*0200*/  @!P1 VIADD R7, R7, 0x1 ;  /* 0x0000000107079836 */ /* 0x000fe20000000000 */
[----:B------:R-:W-:Y:S02]  /*0210*/  ISETP.NE.AND P1, PT, R0, RZ, PT ;  /* 0x000000ff0000720c */ /* 0x000fe40003f25270 */
[----:B------:R-:W-:Y:S02]  /*0220*/  ISETP.GE.U32.AND P0, PT, R2, R9, PT ;  /* 0x000000090200720c */ /* 0x000fe40003f06070 */
[----:B------:R-:W-:-:S04]  /*0230*/  LOP3.LUT R2, R3, R0, RZ, 0x3c, !PT ;  /* 0x0000000003027212 */ /* 0x000fc800078e3cff */
[----:B------:R-:W-:Y:S01]  /*0240*/  ISETP.GE.AND P2, PT, R2, RZ, PT ;  /* 0x000000ff0200720c */ /* 0x000fe20003f46270 */
[----:B------:R-:W-:-:S06]  /*0250*/  VIADD R2, R4, 0x7f ;  /* 0x0000007f04027836 */ /* 0x000fcc0000000000 */
[----:B------:R-:W-:-:S04]  /*0260*/  @P0 VIADD R7, R7, 0x1 ;  /* 0x0000000107070836 */ /* 0x000fc80000000000 */
[----:B------:R-:W-:Y:S01]  /*0270*/  IMAD.MOV.U32 R6, RZ, RZ, R7 ;  /* 0x000000ffff067224 */ /* 0x000fe200078e0007 */
[----:B------:R-:W-:-:S03]  /*0280*/  SHF.R.S32.HI R7, RZ, 0x1f, R2 ;  /* 0x0000001fff077819 */ /* 0x000fc60000011402 */
[----:B------:R-:W-:Y:S01]  /*0290*/  @!P2 IMAD.MOV R6, RZ, RZ, -R6 ;  /* 0x000000ffff06a224 */ /* 0x000fe200078e0a06 */
[----:B------:R-:W-:Y:S02]  /*02a0*/  @!P1 LOP3.LUT R6, RZ, R0, RZ, 0x33, !PT ;  /* 0x00000000ff069212 */ /* 0x000fe400078e33ff */
[----:B------:R-:W-:-:S03]  /*02b0*/  LEA.HI R7, R7, R2, RZ, 0x7 ;  /* 0x0000000207077211 */ /* 0x000fc600078f38ff */
[----:B------:R-:W-:Y:S02]  /*02c0*/  IMAD.SHL.U32 R2, R6, 0x8, RZ ;  /* 0x0000000806027824 */ /* 0x000fe400078e00ff */
[----:B------:R-:W-:-:S03]  /*02d0*/  IMAD.MOV R6, RZ, RZ, -R6 ;  /* 0x000000ffff067224 */ /* 0x000fc600078e0a06 */
[----:B------:R-:W-:Y:S01]  /*02e0*/  LEA.HI.SX32 R7, R7, -R2, 0x19 ;  /* 0x8000000207077211 */ /* 0x000fe200078fcaff */
[----:B------:R-:W-:Y:S02]  /*02f0*/  IMAD R15, R0, R6, R3 ;  /* 0x00000006000f7224 */ /* 0x000fe400078e0203 */
[----:B------:R-:W-:Y:S01]  /*0300*/  IMAD.MOV.U32 R6, RZ, RZ, RZ ;  /* 0x000000ffff067224 */ /* 0x000fe200078e00ff */
[----:B------:R-:W-:Y:S02]  /*0310*/  VIMNMX R8, PT, PT, R7, 0x8, PT ;  /* 0x0000000807087848 */ /* 0x000fe40003fe0100 */
[----:B------:R-:W-:Y:S02]  /*0320*/  IABS R13, R15 ;  /* 0x0000000f000d7213 */ /* 0x000fe40000000000 */
[----:B------:R-:W-:-:S04]  /*0330*/  IABS R11, R8 ;  /* 0x00000008000b7213 */ /* 0x000fc80000000000 */
[----:B------:R-:W0:Y:S08]  /*0340*/  I2F.RP R9, R11 ;  /* 0x0000000b00097306 */ /* 0x000e300000209400 */
[----:B0-----:R-:W0:Y:S02]  /*0350*/  MUFU.RCP R9, R9 ;  /* 0x0000000900097308 */ /* 0x001e240000001000 */
[----:B0-----:R-:W-:-:S06]  /*0360*/  VIADD R7, R9, 0xffffffe ;  /* 0x0ffffffe09077836 */ /* 0x001fcc0000000000 */
[----:B------:R-:W0:Y:S02]  /*0370*/  F2I.FTZ.U32.TRUNC.NTZ R7, R7 ;  /* 0x0000000700077305 */ /* 0x000e24000021f000 */
[----:B0-----:R-:W-:-:S04]  /*0380*/  IMAD.MOV R10, RZ, RZ, -R7 ;  /* 0x000000ffff0a7224 */ /* 0x001fc800078e0a07 */
[----:B------:R-:W-:-:S04]  /*0390*/  IMAD.MOV.U32 R0, RZ, RZ, R10 ;  /* 0x000000ffff007224 */ /* 0x000fc800078e000a */
[----:B------:R-:W-:Y:S01]  /*03a0*/  IMAD R3, R0, R11, RZ ;  /* 0x0000000b00037224 */ /* 0x000fe200078e02ff */
[----:B------:R-:W-:-:S03]  /*03b0*/  IABS R0, R8 ;  /* 0x0000000800007213 */ /* 0x000fc60000000000 */
[----:B------:R-:W-:-:S04]  /*03c0*/  IMAD.HI.U32 R6, R7, R3, R6 ;  /* 0x0000000307067227 */ /* 0x000fc800078e0006 */
[----:B------:R-:W-:Y:S02]  /*03d0*/  IMAD.MOV R0, RZ, RZ, -R0 ;  /* 0x000000ffff007224 */ /* 0x000fe400078e0a00 */
        /* <DEDUP_REMOVED lines=8> */
[----:B------:R-:W-:-:S07]  /*0460*/  ISETP.GE.AND P2, PT, R0, RZ, PT ;  /* 0x000000ff0000720c */ /* 0x000fce0003f46270 */
[----:B------:R-:W-:-:S06]  /*0470*/  @P0 VIADD R6, R6, 0x1 ;  /* 0x0000000106060836 */ /* 0x000fcc0000000000 */
[----:B------:R-:W-:Y:S01]  /*0480*/  @!P2 IMAD.MOV R6, RZ, RZ, -R6 ;  /* 0x000000ffff06a224 */ /* 0x000fe200078e0a06 */
[----:B------:R-:W-:-:S05]  /*0490*/  @!P1 LOP3.LUT R6, RZ, R8, RZ, 0x33, !PT ;  /* 0x00000008ff069212 */ /* 0x000fca00078e33ff */
[----:B------:R-:W-:Y:S02]  /*04a0*/  IMAD.MOV R3, RZ, RZ, -R6 ;  /* 0x000000ffff037224 */ /* 0x000fe400078e0a06 */
[----:B------:R-:W-:Y:S02]  /*04b0*/  IMAD.SHL.U32 R19, R6, 0x80, RZ ;  /* 0x0000008006137824 */ /* 0x000fe400078e00ff */
[----:B------:R-:W-:Y:S02]  /*04c0*/  IMAD R3, R8, R3, R15 ;  /* 0x0000000308037224 */ /* 0x000fe400078e020f */
[C---:B------:R-:W-:Y:S01]  /*04d0*/  VIADD R6, R19.reuse, 0x3 ;  /* 0x0000000313067836 */ /* 0x040fe20000000000 */
[----:B------:R-:W-:Y:S01]  /*04e0*/  STL [R1+0x750], R19 ;  /* 0x0007501301007387 */ /* 0x000fe20000100800 */
[----:B------:R-:W-:Y:S02]  /*04f0*/  IMAD.IADD R0, R2, 0x1, R3 ;  /* 0x0000000102007824 */ /* 0x000fe400078e0203 */
[----:B------:R-:W-:-:S02]  /*0500*/  VIADD R3, R19, 0x1 ;  /* 0x0000000113037836 */ /* 0x000fc40000000000 */
[C---:B------:R-:W-:Y:S02]  /*0510*/  VIADD R2, R19.reuse, 0x2 ;  /* 0x0000000213027836 */ /* 0x040fe40000000000 */
[C---:B------:R-:W-:Y:S01]  /*0520*/  VIADD R7, R19.reuse, 0x1d ;  /* 0x0000001d13077836 */ /* 0x040fe20000000000 */
[----:B------:R0:W-:Y:S01]  /*0530*/  STL [R1+0x2a8], R3 ;  /* 0x0002a80301007387 */ /* 0x0001e20000100800 */
[----:B------:R-:W-:Y:S02]  /*0540*/  IMAD.SHL.U32 R0, R0, 0x80, RZ ;  /* 0x0000008000007824 */ /* 0x000fe400078e00ff */
[C---:B------:R-:W-:Y:S01]  /*0550*/  VIADD R24, R19.reuse, 0x7a ;  /* 0x0000007a13187836 */ /* 0x040fe20000000000 */
[----:B------:R1:W-:Y:S01]  /*0560*/  STL [R1+0x2a4], R2 ;  /* 0x0002a40201007387 */ /* 0x0003e20000100800 */
[C---:B------:R-:W-:Y:S01]  /*0570*/  VIADD R21, R19.reuse, 0x7b ;  /* 0x0000007b13157836 */ /* 0x040fe20000000000 */
[C---:B------:R-:W-:Y:S01]  /*0580*/  LOP3.LUT R27, R0.reuse, 0x3f, R16, 0xf8, !PT ;  /* 0x0000003f001b7812 */ /* 0x040fe200078ef810 */
[C---:B------:R-:W-:Y:S01]  /*0590*/  VIADD R28, R19.reuse, 0x15 ;  /* 0x00000015131c7836 */ /* 0x040fe20000000000 */
[----:B------:R2:W-:Y:S01]  /*05a0*/  STL [R1+0x2a0], R6 ;  /* 0x0002a00601007387 */ /* 0x0005e20000100800 */
[----:B------:R-:W-:Y:S01]  /*05b0*/  LOP3.LUT R0, R0, 0x40, R18, 0xfe, !PT ;  /* 0x0000004000007812 */ /* 0x000fe200078efe12 */
[----:B0-----:R-:W-:-:S02]  /*05c0*/  VIADD R3, R19, 0x4 ;  /* 0x0000000413037836 */ /* 0x001fc40000000000 */
[C---:B------:R-:W-:Y:S02]  /*05d0*/  VIADD R17, R19.reuse, 0x16 ;  /* 0x0000001613117836 */ /* 0x040fe40000000000 */
[C---:B-1----:R-:W-:Y:S01]  /*05e0*/  VIADD R2, R19.reuse, 0x5 ;  /* 0x0000000513027836 */ /* 0x042fe20000000000 */
[----:B------:R0:W-:Y:S01]  /*05f0*/  STL [R1+0x29c], R3 ;  /* 0x00029c0301007387 */ /* 0x0001e20000100800 */
[C---:B------:R-:W-:Y:S02]  /*0600*/  VIADD R29, R19.reuse, 0x18 ;  /* 0x00000018131d7836 */ /* 0x040fe40000000000 */
[C---:B--2---:R-:W-:Y:S01]  /*0610*/  VIADD R6, R19.reuse, 0x6 ;  /* 0x0000000613067836 */ /* 0x044fe20000000000 */
[----:B------:R1:W-:Y:S01]  /*0620*/  STL [R1+0x298], R2 ;  /* 0x0002980201007387 */ /* 0x0003e20000100800 */
[C---:B------:R-:W-:Y:S02]  /*0630*/  VIADD R22, R19.reuse, 0x6b ;  /* 0x0000006b13167836 */ /* 0x040fe40000000000 */
[C---:B------:R-:W-:Y:S01]  /*0640*/  VIADD R13, R19.reuse, 0x6c ;  /* 0x0000006c130d7836 */ /* 0x040fe20000000000 */
[----:B------:R2:W-:Y:S01]  /*0650*/  STL [R1+0x294], R6 ;  /* 0x0002940601007387 */ /* 0x0005e20000100800 */
[----:B------:R-:W-:-:S02]  /*0660*/  VIADD R8, R19, 0x6f ;  /* 0x0000006f13087836 */ /* 0x000fc40000000000 */
[C---:B0-----:R-:W-:Y:S02]  /*0670*/  VIADD R3, R19.reuse, 0x7 ;  /* 0x0000000713037836 */ /* 0x041fe40000000000 */
[C---:B------:R-:W-:Y:S02]  /*0680*/  VIADD R10, R19.reuse, 0x70 ;  /* 0x00000070130a7836 */ /* 0x040fe40000000000 */
[C---:B-1----:R-:W-:Y:S01]  /*0690*/  VIADD R2, R19.reuse, 0x8 ;  /* 0x0000000813027836 */ /* 0x042fe20000000000 */
[----:B------:R0:W-:Y:S01]  /*06a0*/  STL [R1+0x290], R3 ;  /* 0x0002900301007387 */ /* 0x0001e20000100800 */
[C---:B------:R-:W-:Y:S02]  /*06b0*/  VIADD R20, R19.reuse, 0x71 ;  /* 0x0000007113147836 */ /* 0x040fe40000000000 */
[C---:B--2---:R-:W-:Y:S01]  /*06c0*/  VIADD R6, R19.reuse, 0x9 ;  /* 0x0000000913067836 */ /* 0x044fe20000000000 */
[----:B------:R1:W-:Y:S01]  /*06d0*/  STL [R1+0x28c], R2 ;  /* 0x00028c0201007387 */ /* 0x0003e20000100800 */
[----:B------:R-:W-:-:S02]  /*06e0*/  VIADD R15, R19, 0x72 ;  /* 0x00000072130f7836 */ /* 0x000fc40000000000 */
[C---:B------:R-:W-:Y:S01]  /*06f0*/  VIADD R12, R19.reuse, 0x73 ;  /* 0x00000073130c7836 */ /* 0x040fe20000000000 */
[----:B------:R2:W-:Y:S01]  /*0700*/  STL [R1+0x27c], R6 ;  /* 0x00027c0601007387 */ /* 0x0005e20000100800 */
[C---:B------:R-:W-:Y:S02]  /*0710*/  VIADD R23, R19.reuse, 0x75 ;  /* 0x0000007513177836 */ /* 0x040fe40000000000 */
[C---:B0-----:R-:W-:Y:S02]  /*0720*/  VIADD R3, R19.reuse, 0xa ;  /* 0x0000000a13037836 */ /* 0x041fe40000000000 */
[C---:B------:R-:W-:Y:S02]  /*0730*/  VIADD R14, R19.reuse, 0x76 ;  /* 0x00000076130e7836 */ /* 0x040fe40000000000 */
[C---:B-1----:R-:W-:Y:S01]  /*0740*/  VIADD R2, R19.reuse, 0xb ;  /* 0x0000000b13027836 */ /* 0x042fe20000000000 */
[----:B------:R0:W-:Y:S01]  /*0750*/  STL [R1+0x288], R3 ;  /* 0x0002880301007387 */ /* 0x0001e20000100800 */
[----:B------:R-:W-:-:S02]  /*0760*/  VIADD R9, R19, 0x79 ;  /* 0x0000007913097836 */ /* 0x000fc40000000000 */
[C---:B--2---:R-:W-:Y:S01]  /*0770*/  VIADD R6, R19.reuse, 0xc ;  /* 0x0000000c13067836 */ /* 0x044fe20000000000 */
[----:B------:R1:W-:Y:S01]  /*0780*/  STL [R1+0x284], R2 ;  /* 0x0002840201007387 */ /* 0x0003e20000100800 */
[C---:B------:R-:W-:Y:S02]  /*0790*/  VIADD R11, R19.reuse, 0x7c ;  /* 0x0000007c130b7836 */ /* 0x040fe40000000000 */
[C---:B------:R-:W-:Y:S01]  /*07a0*/  VIADD R26, R19.reuse, 0x7e ;  /* 0x0000007e131a7836 */ /* 0x040fe20000000000 */
[----:B------:R2:W-:Y:S01]  /*07b0*/  STL [R1+0x280], R6 ;  /* 0x0002800601007387 */ /* 0x0005e20000100800 */
[C---:B------:R-:W-:Y:S02]  /*07c0*/  VIADD R25, R19.reuse, 0x7f ;  /* 0x0000007f13197836 */ /* 0x040fe40000000000 */
[C---:B0-----:R-:W-:Y:S02]  /*07d0*/  VIADD R3, R19.reuse, 0xd ;  /* 0x0000000d13037836 */ /* 0x041fe40000000000 */
[----:B-1----:R-:W-:-:S03]  /*07e0*/  VIADD R2, R19, 0xe ;  /* 0x0000000e13027836 */ /* 0x002fc60000000000 */
[----:B------:R0:W-:Y:S01]  /*07f0*/  STL [R1+0x278], R3 ;  /* 0x0002780301007387 */ /* 0x0001e20000100800 */
[----:B--2---:R-:W-:-:S03]  /*0800*/  VIADD R6, R19, 0xf ;  /* 0x0000000f13067836 */ /* 0x004fc60000000000 */
[----:B------:R1:W-:Y:S04]  /*0810*/  STL [R1+0x274], R2 ;  /* 0x0002740201007387 */ /* 0x0003e80000100800 */
[----:B------:R2:W-:Y:S01]  /*0820*/  STL [R1+0x26c], R6 ;  /* 0x00026c0601007387 */ /* 0x0005e20000100800 */
        /* <DEDUP_REMOVED lines=10> */
[----:B------:R1:W-:Y:S01]  /*08d0*/  STL [R1+0x264], R2 ;  /* 0x0002640201007387 */ /* 0x0003e20000100800 */
[C---:B0-----:R-:W-:Y:S02]  /*08e0*/  VIADD R3, R19.reuse, 0x19 ;  /* 0x0000001913037836 */ /* 0x041fe40000000000 */
[----:B-1----:R-:W-:-:S05]  /*08f0*/  VIADD R2, R19, 0x17 ;  /* 0x0000001713027836 */ /* 0x002fca0000000000 */
[----:B------:R0:W-:Y:S04]  /*0900*/  STL [R1+0x254], R2 ;  /* 0x0002540201007387 */ /* 0x0001e80000100800 */
[----:B------:R1:W-:Y:S04]  /*0910*/  STL [R1+0x244], R3 ;  /* 0x0002440301007387 */ /* 0x0003e80000100800 */
[----:B------:R2:W-:Y:S01]  /*0920*/  STL [R1+0x23c], R6 ;  /* 0x00023c0601007387 */ /* 0x0005e20000100800 */
[C---:B0-----:R-:W-:Y:S02]  /*0930*/  VIADD R2, R19.reuse, 0x1a ;  /* 0x0000001a13027836 */ /* 0x041fe40000000000 */
[----:B-1----:R-:W-:-:S02]  /*0940*/  VIADD R3, R19, 0x1c ;  /* 0x0000001c13037836 */ /* 0x002fc40000000000 */
[----:B--2---:R-:W-:-:S03]  /*0950*/  VIADD R6, R19, 0x1e ;  /* 0x0000001e13067836 */ /* 0x004fc60000000000 */
[----:B------:R0:W-:Y:S04]  /*0960*/  STL [R1+0x240], R3 ;  /* 0x0002400301007387 */ /* 0x0001e80000100800 */
        /* <DEDUP_REMOVED lines=155> */
[----:B--2---:R-:W-:-:S05]  /*1320*/  VIADD R6, R19, 0x6d ;  /* 0x0000006d13067836 */ /* 0x004fca0000000000 */
[----:B------:R1:W-:Y:S01]  /*1330*/  STL [R1+0x34], R6 ;  /* 0x0000340601007387 */ /* 0x0003e20000100800 */
[----:B0-----:R-:W-:-:S05]  /*1340*/  VIADD R3, R19, 0x6e ;  /* 0x0000006e13037836 */ /* 0x001fca0000000000 */
[----:B------:R0:W-:Y:S01]  /*1350*/  STL [R1+0x30], R3 ;  /* 0x0000300301007387 */ /* 0x0001e20000100800 */
[----:B-1----:R-:W-:-:S03]  /*1360*/  VIADD R6, R19, 0x74 ;  /* 0x0000007413067836 */ /* 0x002fc60000000000 */
[----:B------:R1:W-:Y:S04]  /*1370*/  STL [R1+0x8], R24 ;  /* 0x0000081801007387 */ /* 0x0003e80000100800 */
[----:B------:R2:W-:Y:S01]  /*1380*/  STL [R1+0x4], R21 ;  /* 0x0000041501007387 */ /* 0x0005e20000100800 */
[----:B0-----:R-:W-:-:S03]  /*1390*/  VIADD R3, R19, 0x78 ;  /* 0x0000007813037836 */ /* 0x001fc60000000000 */
[----:B------:R2:W-:Y:S01]  /*13a0*/  STL [R1+0x9c4], R27 ;  /* 0x0009c41b01007387 */ /* 0x0005e20000100800 */
[----:B-1----:R-:W-:-:S03]  /*13b0*/  VIADD R24, R19, 0x7d ;  /* 0x0000007d13187836 */ /* 0x002fc60000000000 */
[----:B------:R2:W-:Y:S01]  /*13c0*/  STL [R1+0x9b4], R0 ;  /* 0x0009b40001007387 */ /* 0x0005e20000100800 */
[----:B---3--:R-:W-:Y:S05]  /*13d0*/  BRA.U UP0, `(.L_x_0) ;  /* 0x0000001100107547 */ /* 0x008fea000b800000 */
[----:B------:R0:W-:Y:S01]  /*13e0*/  STL [R1+0x520], RZ ;  /* 0x000520ff01007387 */ /* 0x0001e20000100800 */
[----:B--2---:R-:W-:-:S03]  /*13f0*/  IMAD.SHL.U32 R0, R16, 0x20, RZ ;  /* 0x0000002010007824 */ /* 0x004fc600078e00ff */
[----:B------:R0:W-:Y:S02]  /*1400*/  STL [R1+0x524], RZ ;  /* 0x000524ff01007387 */ /* 0x0001e40000100800 */
[----:B------:R-:W-:Y:S02]  /*1410*/  LOP3.LUT R0, R0, 0x400, RZ, 0xc0, !PT ;  /* 0x0000040000007812 */ /* 0x000fe400078ec0ff */
[----:B------:R0:W-:Y:S04]  /*1420*/  STL [R1+0x528], RZ ;  /* 0x000528ff01007387 */ /* 0x0001e80000100800 */
        /* <DEDUP_REMOVED lines=234> */
[----:B------:R0:W-:Y:S04]  /*22d0*/  STL [R1+0x1fc0], R0 ;  /* 0x001fc00001007387 */ /* 0x0001e80000100800 */
        /* <DEDUP_REMOVED lines=18> */
[----:B------:R0:W-:Y:S01]  /*2400*/  STL [R1+0x34c], RZ ;  /* 0x00034cff01007387 */ /* 0x0001e20000100800 */
[----:B------:R-:W-:Y:S05]  /*2410*/  BRA `(.L_x_1) ;  /* 0x0000059800c07947 */ /* 0x000fea0003800000 */
.L_x_0:
[----:B------:R0:W-:Y:S01]  /*2420*/  STL [R1+0x2178], R20 ;  /* 0x0021781401007387 */ /* 0x0001e20000100800 */
[----:B--2---:R-:W-:Y:S02]  /*2430*/  IABS R21, R4 ;  /* 0x0000000400157213 */ /* 0x004fe40000000000 */
[----:B------:R-:W-:Y:S01]  /*2440*/  IABS R0, R5 ;  /* 0x0000000500007213 */ /* 0x000fe20000000000 */
[----:B------:R-:W-:Y:S01]  /*2450*/  IMAD.MOV.U32 R16, RZ, RZ, RZ ;  /* 0x000000ffff107224 */ /* 0x000fe200078e00ff */
[----:B------:R-:W-:Y:S01]  /*2460*/  IABS R27, R27 ;  /* 0x0000001b001b7213 */ /* 0x000fe20000000000 */
[----:B------:R-:W1:Y:S01]  /*2470*/  LDCU.128 UR24, c[0x0][0x380] ;  /* 0x00007000ff1877ac */ /* 0x000e620008000c00 */
[----:B0-----:R-:W2:Y:S01]  /*2480*/  LDL R20, [R1+0x9b4] ;  /* 0x0009b40001147983 */ /* 0x001ea20000100800 */
[----:B------:R-:W-:Y:S01]  /*2490*/  ISETP.GE.AND P6, PT, R25, RZ, PT ;  /* 0x000000ff1900720c */ /* 0x000fe20003fc6270 */
[----:B------:R-:W0:Y:S02]  /*24a0*/  LDCU UR70, c[0x0][0x3a4] ;  /* 0x00007480ff4677ac */ /* 0x000e240008000800 */
[----:B------:R3:W-:Y:S01]  /*24b0*/  STL [R1+0x2174], R10 ;  /* 0x0021740a01007387 */ /* 0x0007e20000100800 */
[----:B------:R-:W4:Y:S01]  /*24c0*/  LDCU UR73, c[0x0][0x3b0] ;  /* 0x00007600ff4977ac */ /* 0x000f220008000800 */
[----:B------:R-:W5:Y:S02]  /*24d0*/  LDCU UR69, c[0x0][0x3a8] ;  /* 0x00007500ff4577ac */ /* 0x000f640008000800 */
[----:B---3--:R-:W3:Y:S01]  /*24e0*/  LDL R10, [R1+0x750] ;  /* 0x00075000010a7983 */ /* 0x008ee20000100800 */
[----:B------:R-:W0:Y:S01]  /*24f0*/  I2F.RP R19, R0 ;  /* 0x0000000000137306 */ /* 0x000e220000209400 */
[----:B------:R-:W1:Y:S02]  /*2500*/  LDCU UR45, c[0x0][0x3a8] ;  /* 0x00007500ff2d77ac */ /* 0x000e640008000800 */
[----:B------:R4:W-:Y:S01]  /*2510*/  STL [R1+0x2170], R8 ;  /* 0x0021700801007387 */ /* 0x0009e20000100800 */
[----:B------:R-:W1:Y:S03]  /*2520*/  LDCU UR11, c[0x0][0x3a8] ;  /* 0x00007500ff0b77ac */ /* 0x000e660008000800 */
[----:B------:R5:W-:Y:S01]  /*2530*/  STL [R1+0x216c], R13 ;  /* 0x00216c0d01007387 */ /* 0x000be20000100800 */
[----:B------:R-:W1:Y:S03]  /*2540*/  LDCU UR63, c[0x0][0x3a8] ;  /* 0x00007500ff3f77ac */ /* 0x000e660008000800 */
[----:B------:R5:W-:Y:S01]  /*2550*/  STL [R1+0x2168], R22 ;  /* 0x0021681601007387 */ /* 0x000be20000100800 */
[----:B----4-:R-:W-:Y:S01]  /*2560*/  IMAD.MOV.U32 R8, RZ, RZ, R17 ;  /* 0x000000ffff087224 */ /* 0x010fe200078e0011 */
[----:B------:R-:W4:Y:S01]  /*2570*/  LDCU UR56, c[0x0][0x3a8] ;  /* 0x00007500ff3877ac */ /* 0x000f220008000800 */
[----:B0-----:R-:W0:Y:S01]  /*2580*/  MUFU.RCP R19, R19 ;  /* 0x0000001300137308 */ /* 0x001e220000001000 */
[----:B------:R1:W-:Y:S01]  /*2590*/  STL [R1+0x2150], R5 ;  /* 0x0021500501007387 */ /* 0x0003e20000100800 */
[----:B-----5:R-:W-:Y:S01]  /*25a0*/  IMAD.MOV.U32 R13, RZ, RZ, R2 ;  /* 0x000000ffff0d7224 */ /* 0x020fe200078e0002 */
[----:B------:R-:W5:Y:S03]  /*25b0*/  LDCU UR49, c[0x0][0x3a8] ;  /* 0x00007500ff3177ac */ /* 0x000f660008000800 */
[----:B------:R-:W-:Y:S01]  /*25c0*/  IMAD.MOV.U32 R22, RZ, RZ, R13 ;  /* 0x000000ffff167224 */ /* 0x000fe200078e000d */
[----:B------:R-:W2:Y:S01]  /*25d0*/  LDCU UR39, c[0x0][0x3a8] ;  /* 0x00007500ff2777ac */ /* 0x000ea20008000800 */
[----:B------:R-:W4:Y:S01]  /*25e0*/  I2F.RP R2, R21 ;  /* 0x0000001500027306 */ /* 0x000f220000209400 */
[----:B------:R-:W-:-:S02]  /*25f0*/  IMAD.MOV.U32 R13, RZ, RZ, R28 ;  /* 0x000000ffff0d7224 */ /* 0x000fc400078e001c */
[----:B-1----:R-:W-:Y:S01]  /*2600*/  IMAD.MOV.U32 R5, RZ, RZ, R8 ;  /* 0x000000ffff057224 */ /* 0x002fe200078e0008 */
[----:B------:R-:W1:Y:S01]  /*2610*/  LDCU UR32, c[0x0][0x3a8] ;  /* 0x00007500ff2077ac */ /* 0x000e620008000800 */
[----:B------:R-:W-:Y:S01]  /*2620*/  IMAD.MOV.U32 R8, RZ, RZ, R29 ;  /* 0x000000ffff087224 */ /* 0x000fe200078e001d */
[----:B------:R-:W1:Y:S01]  /*2630*/  LDCU UR21, c[0x0][0x3a8] ;  /* 0x00007500ff1577ac */ /* 0x000e620008000800 */
[----:B0-----:R-:W-:Y:S01]  /*2640*/  VIADD R19, R19, 0xffffffe ;  /* 0x0ffffffe13137836 */ /* 0x001fe20000000000 */
[----:B------:R-:W0:Y:S01]  /*2650*/  LDCU UR14, c[0x0][0x3a8] ;  /* 0x00007500ff0e77ac */ /* 0x000e220008000800 */
[----:B----4-:R-:W4:Y:S01]  /*2660*/  MUFU.RCP R2, R2 ;  /* 0x0000000200027308 */ /* 0x010f220000001000 */
[----:B------:R-:W0:Y:S01]  /*2670*/  LDCU UR7, c[0x0][0x3a8] ;  /* 0x00007500ff0777ac */ /* 0x000e220008000800 */
[----:B------:R-:W0:Y:S06]  /*2680*/  LDCU UR65, c[0x0][0x3a8] ;  /* 0x00007500ff4177ac */ /* 0x000e2c0008000800 */
[----:B------:R-:W-:Y:S01]  /*2690*/  F2I.FTZ.U32.TRUNC.NTZ R19, R19 ;  /* 0x0000001300137305 */ /* 0x000fe2000021f000 */
[----:B------:R-:W0:Y:S01]  /*26a0*/  LDCU UR61, c[0x0][0x3a8] ;  /* 0x00007500ff3d77ac */ /* 0x000e220008000800 */
[----:B------:R-:W0:Y:S01]  /*26b0*/  LDCU UR58, c[0x0][0x3a8] ;  /* 0x00007500ff3a77ac */ /* 0x000e220008000800 */
[----:B----4-:R-:W-:Y:S01]  /*26c0*/  VIADD R2, R2, 0xffffffe ;  /* 0x0ffffffe02027836 */ /* 0x010fe20000000000 */
[----:B------:R-:W4:Y:S04]  /*26d0*/  LDCU UR54, c[0x0][0x3a8] ;  /* 0x00007500ff3677ac */ /* 0x000f280008000800 */
[----:B------:R-:W0:Y:S01]  /*26e0*/  F2I.FTZ.U32.TRUNC.NTZ R17, R2 ;  /* 0x0000000200117305 */ /* 0x000e22000021f000 */
[----:B------:R-:W1:Y:S01]  /*26f0*/  LDCU UR51, c[0x0][0x3a8] ;  /* 0x00007500ff3377ac */ /* 0x000e620008000800 */
[----:B------:R-:W1:Y:S01]  /*2700*/  LDCU UR47, c[0x0][0x3a8] ;  /* 0x00007500ff2f77ac */ /* 0x000e620008000800 */
[----:B------:R-:W1:Y:S01]  /*2710*/  LDCU UR41, c[0x0][0x3a8] ;  /* 0x00007500ff2977ac */ /* 0x000e620008000800 */
[----:B------:R-:W1:Y:S01]  /*2720*/  LDCU UR37, c[0x0][0x3a8] ;  /* 0x00007500ff2577ac */ /* 0x000e620008000800 */
[--C-:B0-----:R-:W-:Y:S01]  /*2730*/  IMAD.MOV R18, RZ, RZ, -R17.reuse ;  /* 0x000000ffff127224 */ /* 0x101fe200078e0a11 */
[----:B------:R-:W0:Y:S03]  /*2740*/  LDCU UR34, c[0x0][0x3a8] ;  /* 0x00007500ff2277ac */ /* 0x000e260008000800 */
[----:B------:R-:W-:Y:S01]  /*2750*/  IMAD R18, R18, R21, RZ ;  /* 0x0000001512127224 */ /* 0x000fe200078e02ff */
[----:B------:R-:W0:Y:S03]  /*2760*/  LDCU UR30, c[0x0][0x3a8] ;  /* 0x00007500ff1e77ac */ /* 0x000e260008000800 */
[----:B------:R-:W-:Y:S01]  /*2770*/  IMAD.HI.U32 R18, R17, R18, R16 ;  /* 0x0000001211127227 */ /* 0x000fe200078e0010 */
[----:B------:R-:W0:Y:S03]  /*2780*/  LDCU UR23, c[0x0][0x3a8] ;  /* 0x00007500ff1777ac */ /* 0x000e260008000800 */
[----:B------:R-:W-:Y:S01]  /*2790*/  IMAD.MOV.U32 R16, RZ, RZ, R27 ;  /* 0x000000ffff107224 */ /* 0x000fe200078e001b */
[----:B------:R-:W0:Y:S03]  /*27a0*/  LDCU UR19, c[0x0][0x3a8] ;  /* 0x00007500ff1377ac */ /* 0x000e260008000800 */
[----:B------:R-:W-:Y:S01]  /*27b0*/  IMAD.HI.U32 R27, R18, R16, RZ ;  /* 0x00000010121b7227 */ /* 0x000fe200078e00ff */
[----:B------:R-:W0:Y:S03]  /*27c0*/  LDCU UR16, c[0x0][0x3a8] ;  /* 0x00007500ff1077ac */ /* 0x000e260008000800 */
[----:B------:R-:W-:Y:S01]  /*27d0*/  IMAD.MOV R27, RZ, RZ, -R27 ;  /* 0x000000ffff1b7224 */ /* 0x000fe200078e0a1b */
[----:B------:R-:W0:Y:S03]  /*27e0*/  LDCU UR13, c[0x0][0x3a8] ;  /* 0x00007500ff0d77ac */ /* 0x000e260008000800 */
[C---:B------:R-:W-:Y:S01]  /*27f0*/  IMAD R16, R21.reuse, R27, R16 ;  /* 0x0000001b15107224 */ /* 0x040fe200078e0210 */
[----:B------:R-:W-:Y:S01]  /*2800*/  IABS R27, R25 ;  /* 0x00000019001b7213 */ /* 0x000fe20000000000 */
[----:B------:R-:W0:Y:S03]  /*2810*/  LDCU UR9, c[0x0][0x3a8] ;  /* 0x00007500ff0977ac */ /* 0x000e260008000800 */
[C---:B------:R-:W-:Y:S01]  /*2820*/  ISETP.GT.U32.AND P0, PT, R21.reuse, R16, PT ;  /* 0x000000101500720c */ /* 0x040fe20003f04070 */
[----:B------:R-:W0:Y:S01]  /*2830*/  LDCU UR6, c[0x0][0x3a8] ;  /* 0x00007500ff0677ac */ /* 0x000e220008000800 */
[----:B------:R-:W0:Y:S01]  /*2840*/  LDCU UR5, c[0x0][0x3a8] ;  /* 0x00007500ff0577ac */ /* 0x000e220008000800 */
[----:B------:R-:W0:Y:S10]  /*2850*/  LDCU UR4, c[0x0][0x3a8] ;  /* 0x00007500ff0477ac */ /* 0x000e340008000800 */
[----:B------:R-:W-:Y:S01]  /*2860*/  @!P0 IMAD.IADD R16, R16, 0x1, -R21 ;  /* 0x0000000110108824 */ /* 0x000fe200078e0a15 */
[----:B------:R-:W0:Y:S04]  /*2870*/  LDCU UR68, c[0x0][0x3a8] ;  /* 0x00007500ff4477ac */ /* 0x000e280008000800 */
[----:B------:R-:W-:Y:S01]  /*2880*/  ISETP.GT.U32.AND P0, PT, R21, R16, PT ;  /* 0x000000101500720c */ /* 0x000fe20003f04070 */
[----:B------:R-:W0:Y:S01]  /*2890*/  LDCU UR66, c[0x0][0x3a8] ;  /* 0x00007500ff4277ac */ /* 0x000e220008000800 */
        /* <DEDUP_REMOVED lines=31> */
[----:B--2---:R-:W-:-:S05]  /*2a90*/  IABS R2, R20 ;  /* 0x0000001400027213 */ /* 0x004fca0000000000 */
[----:B------:R-:W-:-:S04]  /*2aa0*/  IMAD.MOV.U32 R17, RZ, RZ, R2 ;  /* 0x000000ffff117224 */ /* 0x000fc800078e0002 */
[----:B------:R-:W-:-:S04]  /*2ab0*/  IMAD.HI.U32 R2, R18, R17, RZ ;  /* 0x0000001112027227 */ /* 0x000fc800078e00ff */
[----:B------:R-:W-:Y:S01]  /*2ac0*/  IMAD.MOV R2, RZ, RZ, -R2 ;  /* 0x000000ffff027224 */ /* 0x000fe200078e0a02 */
[----:B---3--:R-:W-:Y:S01]  /*2ad0*/  IABS R29, R10 ;  /* 0x0000000a001d7213 */ /* 0x008fe20000000000 */
[----:B------:R-:W-:Y:S02]  /*2ae0*/  IMAD.MOV R18, RZ, RZ, -R19 ;  /* 0x000000ffff127224 */ /* 0x000fe400078e0a13 */
[C---:B------:R-:W-:Y:S02]  /*2af0*/  IMAD R17, R21.reuse, R2, R17 ;  /* 0x0000000215117224 */ /* 0x040fe400078e0211 */
[----:B------:R-:W-:Y:S02]  /*2b00*/  IMAD R2, R18, R0, RZ ;  /* 0x0000000012027224 */ /* 0x000fe400078e02ff */
[----:B------:R-:W-:Y:S01]  /*2b10*/  IMAD.MOV.U32 R18, RZ, RZ, RZ ;  /* 0x000000ffff127224 */ /* 0x000fe200078e00ff */
[----:B------:R-:W-:-:S03]  /*2b20*/  ISETP.GT.U32.AND P1, PT, R21, R17, PT ;  /* 0x000000111500720c */ /* 0x000fc60003f24070 */
[----:B------:R-:W-:Y:S01]  /*2b30*/  IMAD.HI.U32 R2, R19, R2, R18 ;  /* 0x0000000213027227 */ /* 0x000fe200078e0012 */
[----:B------:R-:W-:Y:S02]  /*2b40*/  ISETP.GE.AND P3, PT, R20, RZ, PT ;  /* 0x000000ff1400720c */ /* 0x000fe40003f66270 */
[----:B------:R-:W-:Y:S01]  /*2b50*/  IABS R19, R26 ;  /* 0x0000001a00137213 */ /* 0x000fe20000000000 */
[----:B------:R-:W-:Y:S02]  /*2b60*/  IMAD.MOV.U32 R18, RZ, RZ, R27 ;  /* 0x000000ffff127224 */ /* 0x000fe400078e001b */
[----:B------:R-:W-:-:S04]  /*2b70*/  IMAD.HI.U32 R28, R2, R29, RZ ;  /* 0x0000001d021c7227 */ /* 0x000fc800078e00ff */
[----:B------:R-:W-:Y:S02]  /*2b80*/  IMAD.MOV R28, RZ, RZ, -R28 ;  /* 0x000000ffff1c7224 */ /* 0x000fe400078e0a1c */
[----:B------:R-:W-:Y:S02]  /*2b90*/  @!P1 IMAD.IADD R17, R17, 0x1, -R21 ;  /* 0x0000000111119824 */ /* 0x000fe400078e0a15 */
[----:B------:R-:W-:Y:S02]  /*2ba0*/  IMAD R28, R0, R28, R29 ;  /* 0x0000001c001c7224 */ /* 0x000fe400078e021d */
[----:B------:R-:W2:Y:S01]  /*2bb0*/  LDL R29, [R1+0x9c4] ;  /* 0x0009c400011d7983 */ /* 0x000ea20000100800 */
[----:B------:R-:W-:Y:S01]  /*2bc0*/  ISETP.GT.U32.AND P2, PT, R21, R17, PT ;  /* 0x000000111500720c */ /* 0x000fe20003f44070 */
[----:B------:R-:W-:Y:S02]  /*2bd0*/  IMAD.HI.U32 R27, R2, R18, RZ ;  /* 0x00000012021b7227 */ /* 0x000fe400078e00ff */
[----:B------:R-:W3:Y:S02]  /*2be0*/  LDL.LU R20, [R1+0x2178] ;  /* 0x0021780001147983 */ /* 0x000ee40000300800 */
[----:B------:R-:W-:-:S08]  /*2bf0*/  IMAD.MOV R27, RZ, RZ, -R27 ;  /* 0x000000ffff1b7224 */ /* 0x000fd000078e0a1b */
[----:B------:R-:W-:Y:S02]  /*2c00*/  @!P2 IMAD.IADD R17, R17, 0x1, -R21 ;  /* 0x000000011111a824 */ /* 0x000fe400078e0a15 */
[----:B------:R-:W-:Y:S02]  /*2c10*/  IMAD R18, R0, R27, R18 ;  /* 0x0000001b00127224 */ /* 0x000fe400078e0212 */
[----:B------:R-:W-:-:S04]  /*2c20*/  IMAD.HI.U32 R27, R2, R19, RZ ;  /* 0x00000013021b7227 */ /* 0x000fc800078e00ff */
[----:B------:R-:W-:Y:S02]  /*2c30*/  IMAD.MOV R27, RZ, RZ, -R27 ;  /* 0x000000ffff1b7224 */ /* 0x000fe400078e0a1b */
[----:B------:R-:W-:Y:S01]  /*2c40*/  @!P0 IMAD.IADD R16, R16, 0x1, -R21 ;  /* 0x0000000110108824 */ /* 0x000fe200078e0a15 */
[----:B------:R-:W-:Y:S01]  /*2c50*/  ISETP.NE.AND P0, PT, R4, RZ, PT ;  /* 0x000000ff0400720c */ /* 0x000fe20003f05270 */
[C---:B------:R-:W-:Y:S01]  /*2c60*/  IMAD R19, R0.reuse, R27, R19 ;  /* 0x0000001b00137224 */ /* 0x040fe200078e0213 */
[----:B------:R-:W-:Y:S01]  /*2c70*/  LOP3.LUT R27, RZ, R4, RZ, 0x33, !PT ;  /* 0x00000004ff1b7212 */ /* 0x000fe200078e33ff */
[----:B------:R-:W-:Y:S01]  /*2c80*/  @!P3 IMAD.MOV R17, RZ, RZ, -R17 ;  /* 0x000000ffff11b224 */ /* 0x000fe200078e0a11 */
[C---:B------:R-:W-:Y:S02]  /*2c90*/  ISETP.GT.U32.AND P5, PT, R0.reuse, R18, PT ;  /* 0x000000120000720c */ /* 0x040fe40003fa4070 */
[----:B------:R-:W-:Y:S02]  /*2ca0*/  ISETP.GT.U32.AND P4, PT, R0, R28, PT ;  /* 0x0000001c0000720c */ /* 0x000fe40003f84070 */
[----:B--2---:R-:W-:-:S02]  /*2cb0*/  ISETP.GE.AND P2, PT, R29, RZ, PT ;  /* 0x000000ff1d00720c */ /* 0x004fc40003f46270 */
[----:B------:R-:W2:Y:S11]  /*2cc0*/  LDL.LU R29, [R1+0x8] ;  /* 0x00000800011d7983 */ /* 0x000eb60000300800 */
[----:B------:R-:W-:-:S05]  /*2cd0*/  @!P2 IMAD.MOV R16, RZ, RZ, -R16 ;  /* 0x000000ffff10a224 */ /* 0x000fca00078e0a10 */
[----:B------:R-:W-:-:S05]  /*2ce0*/  SEL R16, R27, R16, !P0 ;  /* 0x000000101b107207 */ /* 0x000fca0004000000 */
[----:B------:R0:W-:Y:S02]  /*2cf0*/  STL [R1+0x2b0], R16 ;  /* 0x0002b01001007387 */ /* 0x0001e40000100800 */
[----:B0-----:R-:W-:Y:S02]  /*2d00*/  SEL R16, R27, R17, !P0 ;  /* 0x000000111b107207 */ /* 0x001fe40004000000 */
[----:B------:R-:W3:Y:S01]  /*2d10*/  LDL.LU R17, [R1+0x4] ;  /* 0x0000040001117983 */ /* 0x000ee20000300800 */
[----:B------:R-:W-:Y:S01]  /*2d20*/  ISETP.GT.U32.AND P0, PT, R0, R19, PT ;  /* 0x000000130000720c */ /* 0x000fe20003f04070 */
[----:B------:R-:W-:Y:S01]  /*2d30*/  @!P5 IMAD.IADD R18, R18, 0x1, -R0 ;  /* 0x000000011212d824 */ /* 0x000fe200078e0a00 */
[----:B------:R-:W-:-:S04]  /*2d40*/  IABS R25, R11 ;  /* 0x0000000b00197213 */ /* 0x000fc80000000000 */
[----:B------:R-:W-:Y:S02]  /*2d50*/  ISETP.GT.U32.AND P2, PT, R0, R18, PT ;  /* 0x000000120000720c */ /* 0x000fe40003f44070 */
[----:B------:R-:W-:Y:S01]  /*2d60*/  IABS R21, R24 ;  /* 0x0000001800157213 */ /* 0x000fe20000000000 */
[----:B------:R-:W-:-:S04]  /*2d70*/  IMAD.MOV.U32 R4, RZ, RZ, R25 ;  /* 0x000000ffff047224 */ /* 0x000fc800078e0019 */
[----:B------:R-:W-:Y:S02]  /*2d80*/  @!P0 IMAD.IADD R19, R19, 0x1, -R0 ;  /* 0x0000000113138824 */ /* 0x000fe400078e0a00 */
[----:B------:R-:W-:Y:S01]  /*2d90*/  IMAD.HI.U32 R25, R2, R21, RZ ;  /* 0x0000001502197227 */ /* 0x000fe200078e00ff */
[----:B------:R-:W-:Y:S02]  /*2da0*/  ISETP.GE.AND P1, PT, R26, RZ, PT ;  /* 0x000000ff1a00720c */ /* 0x000fe40003f26270 */
[----:B------:R-:W-:Y:S01]  /*2db0*/  ISETP.GT.U32.AND P0, PT, R0, R19, PT ;  /* 0x000000130000720c */ /* 0x000fe20003f04070 */
[----:B------:R-:W-:-:S04]  /*2dc0*/  IMAD.HI.U32 R26, R2, R4, RZ ;  /* 0x00000004021a7227 */ /* 0x000fc800078e00ff */
[----:B------:R-:W-:Y:S02]  /*2dd0*/  IMAD.MOV R25, RZ, RZ, -R25 ;  /* 0x000000ffff197224 */ /* 0x000fe400078e0a19 */
[--C-:B------:R-:W-:Y:S02]  /*2de0*/  @!P2 IMAD.IADD R18, R18, 0x1, -R0.reuse ;  /* 0x000000011212a824 */ /* 0x100fe400078e0a00 */
[----:B------:R-:W-:Y:S02]  /*2df0*/  @!P4 IMAD.IADD R28, R28, 0x1, -R0 ;  /* 0x000000011c1cc824 */ /* 0x000fe400078e0a00 */
[----:B------:R-:W-:Y:S02]  /*2e00*/  IMAD.MOV R26, RZ, RZ, -R26 ;  /* 0x000000ffff1a7224 */ /* 0x000fe400078e0a1a */
[C---:B------:R-:W-:Y:S02]  /*2e10*/  IMAD R21, R0.reuse, R25, R21 ;  /* 0x0000001900157224 */ /* 0x040fe400078e0215 */
[----:B------:R-:W-:Y:S01]  /*2e20*/  IMAD.MOV.U32 R27, RZ, RZ, R18 ;  /* 0x000000ffff1b7224 */ /* 0x000fe200078e0012 */
[C---:B------:R-:W-:Y:S01]  /*2e30*/  ISETP.GT.U32.AND P4, PT, R0.reuse, R28, PT ;  /* 0x0000001c0000720c */ /* 0x040fe20003f84070 */
[----:B------:R-:W-:-:S02]  /*2e40*/  IMAD R4, R0, R26, R4 ;  /* 0x0000001a00047224 */ /* 0x000fc400078e0204 */
[----:B------:R-:W-:Y:S01]  /*2e50*/  @!P6 IMAD.MOV R27, RZ, RZ, -R27 ;  /* 0x000000ffff1be224 */ /* 0x000fe200078e0a1b */
[C---:B------:R-:W-:Y:S01]  /*2e60*/  ISETP.GT.U32.AND P6, PT, R0.reuse, R21, PT ;  /* 0x000000150000720c */ /* 0x040fe20003fc4070 */
[--C-:B------:R-:W-:Y:S01]  /*2e70*/  @!P0 IMAD.IADD R19, R19, 0x1, -R0.reuse ;  /* 0x0000000113138824 */ /* 0x100fe200078e0a00 */
[----:B------:R-:W-:Y:S02]  /*2e80*/  ISETP.GT.U32.AND P0, PT, R0, R4, PT ;  /* 0x000000040000720c */ /* 0x000fe40003f04070 */
[----:B------:R-:W-:Y:S01]  /*2e90*/  ISETP.GE.AND P3, PT, R10, RZ, PT ;  /* 0x000000ff0a00720c */ /* 0x000fe20003f66270 */
[----:B------:R0:W-:Y:S04]  /*2ea0*/  STL [R1+0x2ac], R16 ;  /* 0x0002ac1001007387 */ /* 0x0001e80000100800 */
[--C-:B------:R-:W-:Y:S01]  /*2eb0*/  @!P4 IMAD.IADD R28, R28, 0x1, -R0.reuse ;  /* 0x000000011c1cc824 */ /* 0x100fe200078e0a00 */
[----:B------:R-:W-:Y:S01]  /*2ec0*/  ISETP.GE.AND P5, PT, R24, RZ, PT ;  /* 0x000000ff1800720c */ /* 0x000fe20003fa6270 */
[----:B------:R-:W4:Y:S02]  /*2ed0*/  LDL.LU R10, [R1+0x2174] ;  /* 0x00217400010a7983 */ /* 0x000f240000300800 */
[----:B------:R-:W-:-:S02]  /*2ee0*/  @!P6 IMAD.IADD R21, R21, 0x1, -R0 ;  /* 0x000000011515e824 */ /* 0x000fc400078e0a00 */
[----:B0-----:R-:W-:Y:S02]  /*2ef0*/  IMAD.MOV.U32 R16, RZ, RZ, R28 ;  /* 0x000000ffff107224 */ /* 0x001fe400078e001c */
[----:B------:R-:W-:Y:S01]  /*2f00*/  @!P0 IMAD.IADD R4, R4, 0x1, -R0 ;  /* 0x0000000104048824 */ /* 0x000fe200078e0a00 */
[----:B------:R-:W-:Y:S01]  /*2f10*/  ISETP.GT.U32.AND P0, PT, R0, R21, PT ;  /* 0x000000150000720c */ /* 0x000fe20003f04070 */
[----:B------:R-:W-:-:S05]  /*2f20*/  @!P3 IMAD.MOV R16, RZ, RZ, -R16 ;  /* 0x000000ffff10b224 */ /* 0x000fca00078e0a10 */
[----:B------:R0:W-:Y:S04]  /*2f30*/  STL [R1+0x204], R16 ;  /* 0x0002041001007387 */ /* 0x0001e80000100800 */
[----:B------:R-:W-:Y:S03]  /*2f40*/  STL [R1+0x1fc], R27 ;  /* 0x0001fc1b01007387 */ /* 0x000fe60000100800 */
[----:B------:R-:W-:Y:S01]  /*2f50*/  @!P0 IMAD.IADD R21, R21, 0x1, -R0 ;  /* 0x0000000115158824 */ /* 0x000fe200078e0a00 */
[----:B0-----:R-:W-:Y:S02]  /*2f60*/  IABS R16, R9 ;  /* 0x0000000900107213 */ /* 0x001fe40000000000 */
[----:B--2---:R-:W-:-:S02]  /*2f70*/  IABS R25, R29 ;  /* 0x0000001d00197213 */ /* 0x004fc40000000000 */
[----:B------:R-:W-:-:S03]  /*2f80*/  ISETP.GE.AND P3, PT, R29, RZ, PT ;  /* 0x000000ff1d00720c */ /* 0x000fc60003f66270 */
[----:B------:R-:W-:-:S04]  /*2f90*/  IMAD.HI.U32 R18, R2, R25, RZ ;  /* 0x0000001902127227 */ /* 0x000fc800078e00ff */
[----:B------:R-:W-:Y:S02]  /*2fa0*/  IMAD.MOV.U32 R29, RZ, RZ, R5 ;  /* 0x000000ffff1d7224 */ /* 0x000fe400078e0005 */
[----:B------:R-:W-:Y:S02]  /*2fb0*/  IMAD.MOV.U32 R5, RZ, RZ, R22 ;  /* 0x000000ffff057224 */ /* 0x000fe400078e0016 */
[----:B------:R-:W-:Y:S02]  /*2fc0*/  IMAD.MOV R18, RZ, RZ, -R18 ;  /* 0x000000ffff127224 */ /* 0x000fe400078e0a12 */
[----:B------:R-:W-:Y:S02]  /*2fd0*/  IMAD.MOV.U32 R22, RZ, RZ, R19 ;  /* 0x000000ffff167224 */ /* 0x000fe400078e0013 */
[----:B------:R-:W-:Y:S02]  /*2fe0*/  IMAD R18, R0, R18, R25 ;  /* 0x0000001200127224 */ /* 0x000fe400078e0219 */
[----:B------:R-:W-:-:S03]  /*2ff0*/  @!P1 IMAD.MOV R22, RZ, RZ, -R22 ;  /* 0x000000ffff169224 */ /* 0x000fc600078e0a16 */
[----:B------:R-:W-:Y:S02]  /*3000*/  ISETP.GT.U32.AND P0, PT, R0, R18, PT ;  /* 0x000000120000720c */ /* 0x000fe40003f04070 */
[----:B------:R0:W-:Y:S02]  /*3010*/  STL [R1+0x1f0], R22 ;  /* 0x0001f01601007387 */ /* 0x0001e40000100800 */
[----:B0-----:R-:W-:Y:S02]  /*3020*/  IMAD.MOV.U32 R22, RZ, RZ, R13 ;  /* 0x000000ffff167224 */ /* 0x001fe400078e000d */
[----:B------:R-:W-:Y:S02]  /*3030*/  IMAD.MOV.U32 R13, RZ, RZ, R8 ;  /* 0x000000ffff0d7224 */ /* 0x000fe400078e0008 */
[----:B------:R-:W-:-:S04]  /*3040*/  IMAD.MOV.U32 R8, RZ, RZ, R21 ;  /* 0x000000ffff087224 */ /* 0x000fc800078e0015 */
[----:B------:R-:W-:Y:S02]  /*3050*/  @!P5 IMAD.MOV R8, RZ, RZ, -R8 ;  /* 0x000000ffff08d224 */ /* 0x000fe400078e0a08 */
[----:B------:R-:W-:Y:S01]  /*3060*/  @!P0 IMAD.IADD R18, R18, 0x1, -R0 ;  /* 0x0000000112128824 */ /* 0x000fe200078e0a00 */
[----:B------:R-:W-:Y:S02]  /*3070*/  ISETP.GE.AND P0, PT, R9, RZ, PT ;  /* 0x000000ff0900720c */ /* 0x000fe40003f06270 */
[----:B------:R0:W-:Y:S04]  /*3080*/  STL [R1+0x1e4], R8 ;  /* 0x0001e40801007387 */ /* 0x0001e80000100800 */
[----:B0-----:R-:W2:Y:S04]  /*3090*/  LDL.LU R8, [R1+0x2170] ;  /* 0x0021700001087983 */ /* 0x001ea80000300800 */
[----:B------:R-:W2:Y:S01]  /*30a0*/  LDL.LU R9, [R1+0x23c] ;  /* 0x00023c0001097983 */ /* 0x000ea20000300800 */
[----:B------:R-:W-:-:S02]  /*30b0*/  ISETP.GE.AND P4, PT, R11, RZ, PT ;  /* 0x000000ff0b00720c */ /* 0x000fc40003f86270 */
[----:B---3--:R-:W-:-:S05]  /*30c0*/  IABS R11, R17 ;  /* 0x00000011000b7213 */ /* 0x008fca0000000000 */
[----:B------:R-:W-:-:S04]  /*30d0*/  IMAD.HI.U32 R26, R2, R11, RZ ;  /* 0x0000000b021a7227 */ /* 0x000fc800078e00ff */
[----:B------:R-:W-:-:S04]  /*30e0*/  IMAD.MOV R26, RZ, RZ, -R26 ;  /* 0x000000ffff1a7224 */ /* 0x000fc800078e0a1a */
[----:B------:R-:W-:-:S05]  /*30f0*/  IMAD R11, R0, R26, R11 ;  /* 0x0000001a000b7224 */ /* 0x000fca00078e020b */
[----:B------:R-:W-:Y:S02]  /*3100*/  ISETP.GT.U32.AND P6, PT, R0, R11, PT ;  /* 0x0000000b0000720c */ /* 0x000fe40003fc4070 */
[----:B------:R-:W-:-:S05]  /*3110*/  IABS R24, R7 ;  /* 0x0000000700187213 */ /* 0x000fca0000000000 */
[----:B------:R-:W-:-:S06]  /*3120*/  IMAD.HI.U32 R25, R2, R24, RZ ;  /* 0x0000001802197227 */ /* 0x000fcc00078e00ff */
[----:B------:R-:W-:-:S05]  /*3130*/  @!P6 IMAD.IADD R11, R11, 0x1, -R0 ;  /* 0x000000010b0be824 */ /* 0x000fca00078e0a00 */
[----:B------:R-:W-:Y:S01]  /*3140*/  ISETP.GT.U32.AND P6, PT, R0, R11, PT ;  /* 0x0000000b0000720c */ /* 0x000fe20003fc4070 */
[----:B------:R-:W-:Y:S02]  /*3150*/  IMAD.MOV R25, RZ, RZ, -R25 ;  /* 0x000000ffff197224 */ /* 0x000fe400078e0a19 */
[----:B------:R-:W-:-:S04]  /*3160*/  IMAD.HI.U32 R27, R2, R16, RZ ;  /* 0x00000010021b7227 */ /* 0x000fc800078e00ff */
[C---:B------:R-:W-:Y:S02]  /*3170*/  IMAD R24, R0.reuse, R25, R24 ;  /* 0x0000001900187224 */ /* 0x040fe400078e0218 */
[----:B------:R-:W-:Y:S01]  /*3180*/  IMAD.MOV R27, RZ, RZ, -R27 ;  /* 0x000000ffff1b7224 */ /* 0x000fe200078e0a1b */
[----:B------:R-:W-:Y:S02]  /*3190*/  ISETP.GE.AND P2, PT, R17, RZ, PT ;  /* 0x000000ff1100720c */ /* 0x000fe40003f46270 */
[----:B------:R-:W-:Y:S01]  /*31a0*/  IABS R17, R3 ;  /* 0x0000000300117213 */ /* 0x000fe20000000000 */
[----:B------:R-:W-:Y:S01]  /*31b0*/  @!P6 IMAD.IADD R11, R11, 0x1, -R0 ;  /* 0x000000010b0be824 */ /* 0x000fe200078e0a00 */
[C---:B------:R-:W-:Y:S01]  /*31c0*/  ISETP.GT.U32.AND P1, PT, R0.reuse, R4, PT ;  /* 0x000000040000720c */ /* 0x040fe20003f24070 */
[C---:B------:R-:W-:Y:S01]  /*31d0*/  IMAD R16, R0.reuse, R27, R16 ;  /* 0x0000001b00107224 */ /* 0x040fe200078e0210 */
[----:B------:R-:W-:Y:S02]  /*31e0*/  ISETP.GT.U32.AND P6, PT, R0, R24, PT ;  /* 0x000000180000720c */ /* 0x000fe40003fc4070 */
[----:B------:R-:W-:-:S02]  /*31f0*/  IABS R25, R23 ;  /* 0x0000001700197213 */ /* 0x000fc40000000000 */
[----:B------:R-:W-:Y:S01]  /*3200*/  IABS R27, R6 ;  /* 0x00000006001b7213 */ /* 0x000fe20000000000 */
[----:B------:R-:W-:-:S04]  /*3210*/  IMAD.HI.U32 R26, R2, R17, RZ ;  /* 0x00000011021a7227 */ /* 0x000fc800078e00ff */
[----:B------:R-:W-:Y:S02]  /*3220*/  IMAD.MOV.U32 R19, RZ, RZ, R25 ;  /* 0x000000ffff137224 */ /* 0x000fe400078e0019 */
[----:B------:R-:W-:Y:S02]  /*3230*/  IMAD.MOV.U32 R25, RZ, RZ, R27 ;  /* 0x000000ffff197224 */ /* 0x000fe400078e001b */
[----:B------:R-:W-:Y:S02]  /*3240*/  IMAD.MOV R26, RZ, RZ, -R26 ;  /* 0x000000ffff1a7224 */ /* 0x000fe400078e0a1a */
[----:B------:R-:W-:-:S04]  /*3250*/  IMAD.HI.U32 R27, R2, R25, RZ ;  /* 0x00000019021b7227 */ /* 0x000fc800078e00ff */
[----:B------:R-:W-:Y:S01]  /*3260*/  IMAD R17, R0, R26, R17 ;  /* 0x0000001a00117224 */ /* 0x000fe200078e0211 */
[----:B------:R-:W-:Y:S01]  /*3270*/  IABS R26, R14 ;  /* 0x0000000e001a7213 */ /* 0x000fe20000000000 */
[--C-:B------:R-:W-:Y:S02]  /*3280*/  @!P1 IMAD.IADD R4, R4, 0x1, -R0.reuse ;  /* 0x0000000104049824 */ /* 0x100fe400078e0a00 */
[----:B------:R-:W-:Y:S02]  /*3290*/  @!P6 IMAD.IADD R24, R24, 0x1, -R0 ;  /* 0x000000011818e824 */ /* 0x000fe400078e0a00 */
[----:B------:R-:W-:Y:S02]  /*32a0*/  IMAD.MOV R27, RZ, RZ, -R27 ;  /* 0x000000ffff1b7224 */ /* 0x000fe400078e0a1b */
[----:B------:R-:W-:Y:S01]  /*32b0*/  @!P4 IMAD.MOV R4, RZ, RZ, -R4 ;  /* 0x000000ffff04c224 */ /* 0x000fe200078e0a04 */
[----:B------:R-:W-:Y:S01]  /*32c0*/  ISETP.GT.U32.AND P4, PT, R0, R24, PT ;  /* 0x000000180000720c */ /* 0x000fe20003f84070 */
[----:B------:R-:W-:-:S04]  /*32d0*/  IMAD.HI.U32 R21, R2, R26, RZ ;  /* 0x0000001a02157227 */ /* 0x000fc800078e00ff */
[----:B------:R-:W-:-:S04]  /*32e0*/  IMAD.HI.U32 R28, R2, R19, RZ ;  /* 0x00000013021c7227 */ /* 0x000fc800078e00ff */
[----:B------:R-:W-:Y:S02]  /*32f0*/  IMAD R25, R0, R27, R25 ;  /* 0x0000001b00197224 */ /* 0x000fe400078e0219 */
[----:B------:R-:W-:Y:S02]  /*3300*/  IMAD.MOV.U32 R27, RZ, RZ, R22 ;  /* 0x000000ffff1b7224 */ /* 0x000fe400078e0016 */
[----:B------:R-:W-:Y:S02]  /*3310*/  IMAD.MOV.U32 R22, RZ, RZ, R13 ;  /* 0x000000ffff167224 */ /* 0x000fe400078e000d */
[----:B------:R-:W-:Y:S02]  /*3320*/  IMAD.MOV.U32 R13, RZ, RZ, R11 ;  /* 0x000000ffff0d7224 */ /* 0x000fe400078e000b */
[----:B------:R-:W-:Y:S02]  /*3330*/  IMAD.MOV R21, RZ, RZ, -R21 ;  /* 0x000000ffff157224 */ /* 0x000fe400078e0a15 */
[----:B------:R-:W-:-:S02]  /*3340*/  IMAD.MOV R28, RZ, RZ, -R28 ;  /* 0x000000ffff1c7224 */ /* 0x000fc400078e0a1c */
[----:B------:R-:W-:Y:S02]  /*3350*/  @!P2 IMAD.MOV R13, RZ, RZ, -R13 ;  /* 0x000000ffff0da224 */ /* 0x000fe400078e0a0d */
[C---:B------:R-:W-:Y:S02]  /*3360*/  IMAD R21, R0.reuse, R21, R26 ;  /* 0x0000001500157224 */ /* 0x040fe400078e021a */
[----:B------:R-:W3:Y:S01]  /*3370*/  LDL.LU R26, [R1+0x264] ;  /* 0x00026400011a7983 */ /* 0x000ee20000300800 */
[----:B------:R-:W-:-:S03]  /*3380*/  IMAD R19, R0, R28, R19 ;  /* 0x0000001c00137224 */ /* 0x000fc600078e0213 */
[----:B------:R-:W3:Y:S01]  /*3390*/  LDL.LU R28, [R1+0x254] ;  /* 0x00025400011c7983 */ /* 0x000ee20000300800 */
[----:B------:R-:W-:Y:S01]  /*33a0*/  @!P4 IMAD.IADD R24, R24, 0x1, -R0 ;  /* 0x000000011818c824 */ /* 0x000fe200078e0a00 */
[----:B------:R-:W-:Y:S02]  /*33b0*/  ISETP.GE.AND P4, PT, R7, RZ, PT ;  /* 0x000000ff0700720c */ /* 0x000fe40003f86270 */
[----:B------:R-:W-:Y:S01]  /*33c0*/  STL [R1+0x1d8], R4 ;  /* 0x0001d80401007387 */ /* 0x000fe20000100800 */
[----:B------:R-:W-:-:S03]  /*33d0*/  ISETP.GT.U32.AND P5, PT, R0, R16, PT ;  /* 0x000000100000720c */ /* 0x000fc60003fa4070 */
[----:B------:R0:W-:Y:S01]  /*33e0*/  STL [R1+0x1d4], R13 ;  /* 0x0001d40d01007387 */ /* 0x0001e20000100800 */
[----:B------:R-:W-:-:S03]  /*33f0*/  ISETP.GT.U32.AND P1, PT, R0, R17, PT ;  /* 0x000000110000720c */ /* 0x000fc60003f24070 */
[----:B0-----:R-:W3:Y:S04]  /*3400*/  LDL.LU R13, [R1+0x216c] ;  /* 0x00216c00010d7983 */ /* 0x001ee80000300800 */
[----:B------:R-:W3:Y:S02]  /*3410*/  LDL.LU R7, [R1+0x244] ;  /* 0x0002440001077983 */ /* 0x000ee40000300800 */
[----:B------:R-:W-:Y:S01]  /*3420*/  @!P5 IMAD.IADD R16, R16, 0x1, -R0 ;  /* 0x000000011010d824 */ /* 0x000fe200078e0a00 */
[----:B------:R-:W-:-:S03]  /*3430*/  ISETP.GT.U32.AND P5, PT, R0, R18, PT ;  /* 0x000000120000720c */ /* 0x000fc60003fa4070 */
[----:B------:R-:W-:Y:S01]  /*3440*/  @!P1 IMAD.IADD R17, R17, 0x1, -R0 ;  /* 0x0000000111119824 */ /* 0x000fe200078e0a00 */
[----:B------:R-:W-:-:S04]  /*3450*/  ISETP.GT.U32.AND P1, PT, R0, R16, PT ;  /* 0x000000100000720c */ /* 0x000fc80003f24070 */
[----:B------:R-:W-:-:S05]  /*3460*/  ISETP.GT.U32.AND P6, PT, R0, R17, PT ;  /* 0x000000110000720c */ /* 0x000fca0003fc4070 */
[----:B------:R-:W-:Y:S01]  /*3470*/  @!P5 IMAD.IADD R18, R18, 0x1, -R0 ;  /* 0x000000011212d824 */ /* 0x000fe200078e0a00 */
[----:B------:R-:W-:-:S03]  /*3480*/  ISETP.GT.U32.AND P5, PT, R0, R19, PT ;  /* 0x000000130000720c */ /* 0x000fc60003fa4070 */
[----:B------:R-:W-:Y:S01]  /*3490*/  @!P1 IMAD.IADD R16, R16, 0x1, -R0 ;  /* 0x0000000110109824 */ /* 0x000fe200078e0a00 */
[----:B------:R-:W-:-:S03]  /*34a0*/  ISETP.GE.AND P1, PT, R3, RZ, PT ;  /* 0x000000ff0300720c */ /* 0x000fc60003f26270 */
[----:B------:R-:W-:-:S06]  /*34b0*/  @!P6 IMAD.IADD R17, R17, 0x1, -R0 ;  /* 0x000000011111e824 */ /* 0x000fcc00078e0a00 */
[----:B------:R-:W-:Y:S01]  /*34c0*/  @!P5 IMAD.IADD R19, R19, 0x1, -R0 ;  /* 0x000000011313d824 */ /* 0x000fe200078e0a00 */
[----:B------:R-:W-:Y:S01]  /*34d0*/  ISETP.GE.AND P5, PT, R23, RZ, PT ;  /* 0x000000ff1700720c */ /* 0x000fe20003fa6270 */
[----:B------:R-:W-:Y:S02]  /*34e0*/  IMAD.MOV.U32 R23, RZ, RZ, R22 ;  /* 0x000000ffff177224 */ /* 0x000fe400078e0016 */
[----:B------:R-:W-:Y:S02]  /*34f0*/  IMAD.MOV.U32 R22, RZ, RZ, R18 ;  /* 0x000000ffff167224 */ /* 0x000fe400078e0012 */
[----:B------:R-:W4:Y:S01]  /*3500*/  LDL.LU R18, [R1+0x120] ;  /* 0x0001200001127983 */ /* 0x000f220000300800 */
[----:B------:R-:W-:Y:S02]  /*3510*/  @!P1 IMAD.MOV R17, RZ, RZ, -R17 ;  /* 0x000000ffff119224 */ /* 0x000fe400078e0a11 */
[----:B------:R-:W-:-:S05]  /*3520*/  @!P3 IMAD.MOV R22, RZ, RZ, -R22 ;  /* 0x000000ffff16b224 */ /* 0x000fca00078e0a16 */
[----:B------:R0:W-:Y:S04]  /*3530*/  STL [R1+0x1cc], R22 ;  /* 0x0001cc1601007387 */ /* 0x0001e80000100800 */
[----:B0-----:R-:W5:Y:S01]  /*3540*/  LDL.LU R22, [R1+0x2168] ;  /* 0x0021680001167983 */ /* 0x001f620000300800 */
[----:B--2---:R-:W-:Y:S01]  /*3550*/  IMAD.MOV.U32 R11, RZ, RZ, R9 ;  /* 0x000000ffff0b7224 */ /* 0x004fe200078e0009 */
[----:B------:R-:W-:-:S05]  /*3560*/  IABS R9, R12 ;  /* 0x0000000c00097213 */ /* 0x000fca0000000000 */
[----:B------:R-:W-:-:S04]  /*3570*/  IMAD.HI.U32 R3, R2, R9, RZ ;  /* 0x0000000902037227 */ /* 0x000fc800078e00ff */
[----:B------:R-:W-:-:S04]  /*3580*/  IMAD.MOV R3, RZ, RZ, -R3 ;  /* 0x000000ffff037224 */ /* 0x000fc800078e0a03 */
[----:B------:R-:W-:Y:S02]  /*3590*/  IMAD R3, R0, R3, R9 ;  /* 0x0000000300037224 */ /* 0x000fe400078e0209 */
[----:B------:R-:W-:-:S03]  /*35a0*/  IMAD.MOV.U32 R9, RZ, RZ, R16 ;  /* 0x000000ffff097224 */ /* 0x000fc600078e0010 */
[----:B------:R-:W-:Y:S01]  /*35b0*/  ISETP.GT.U32.AND P1, PT, R0, R3, PT ;  /* 0x000000030000720c */ /* 0x000fe20003f24070 */
[----:B------:R-:W-:Y:S02]  /*35c0*/  IMAD.MOV.U32 R16, RZ, RZ, R24 ;  /* 0x000000ffff107224 */ /* 0x000fe400078e0018 */
[----:B------:R-:W-:Y:S02]  /*35d0*/  @!P0 IMAD.MOV R9, RZ, RZ, -R9 ;  /* 0x000000ffff098224 */ /* 0x000fe400078e0a09 */
[----:B------:R-:W-:-:S03]  /*35e0*/  @!P4 IMAD.MOV R16, RZ, RZ, -R16 ;  /* 0x000000ffff10c224 */ /* 0x000fc600078e0a10 */
[----:B------:R0:W-:Y:S04]  /*35f0*/  STL [R1+0x1c4], R9 ;  /* 0x0001c40901007387 */ /* 0x0001e80000100800 */
[----:B------:R2:W-:Y:S01]  /*3600*/  STL [R1+0x1c0], R17 ;  /* 0x0001c01101007387 */ /* 0x0005e20000100800 */
[----:B------:R-:W-:Y:S01]  /*3610*/  @!P1 IMAD.IADD R3, R3, 0x1, -R0 ;  /* 0x0000000103039824 */ /* 0x000fe200078e0a00 */
[----:B------:R-:W-:Y:S02]  /*3620*/  ISETP.GE.AND P1, PT, R20, RZ, PT ;  /* 0x000000ff1400720c */ /* 0x000fe40003f26270 */
[----:B------:R1:W-:Y:S01]  /*3630*/  STL [R1+0x1bc], R16 ;  /* 0x0001bc1001007387 */ /* 0x0003e20000100800 */
[----:B0-----:R-:W-:-:S03]  /*3640*/  IABS R9, R20 ;  /* 0x0000001400097213 */ /* 0x001fc60000000000 */
[----:B------:R-:W5:Y:S04]  /*3650*/  LDL.LU R20, [R1+0x30] ;  /* 0x0000300001147983 */ /* 0x000f680000300800 */
[----:B--2---:R-:W2:Y:S01]  /*3660*/  LDL.LU R17, [R1+0x34] ;  /* 0x0000340001117983 */ /* 0x004ea20000300800 */
[C---:B------:R-:W-:Y:S02]  /*3670*/  ISETP.GT.U32.AND P2, PT, R0.reuse, R21, PT ;  /* 0x000000150000720c */ /* 0x040fe40003f44070 */
[----:B------:R-:W-:Y:S02]  /*3680*/  IABS R4, R15 ;  /* 0x0000000f00047213 */ /* 0x000fe40000000000 */
[----:B------:R-:W-:-:S09]  /*3690*/  ISETP.GT.U32.AND P6, PT, R0, R25, PT ;  /* 0x000000190000720c */ /* 0x000fd20003fc4070 */
[----:B------:R-:W-:Y:S01]  /*36a0*/  @!P2 IMAD.IADD R21, R21, 0x1, -R0 ;  /* 0x000000011515a824 */ /* 0x000fe200078e0a00 */
[----:B------:R-:W-:-:S04]  /*36b0*/  ISETP.GE.AND P2, PT, R14, RZ, PT ;  /* 0x000000ff0e00720c */ /* 0x000fc80003f46270 */
[C---:B------:R-:W-:Y:S01]  /*36c0*/  ISETP.GT.U32.AND P3, PT, R0.reuse, R21, PT ;  /* 0x000000150000720c */ /* 0x040fe20003f64070 */
[----:B------:R-:W-:Y:S01]  /*36d0*/  @!P6 IMAD.IADD R25, R25, 0x1, -R0 ;  /* 0x000000011919e824 */ /* 0x000fe200078e0a00 */
[----:B------:R-:W-:-:S04]  /*36e0*/  ISETP.GT.U32.AND P0, PT, R0, R19, PT ;  /* 0x000000130000720c */ /* 0x000fc80003f04070 */
[----:B------:R-:W-:-:S07]  /*36f0*/  ISETP.GT.U32.AND P6, PT, R0, R25, PT ;  /* 0x000000190000720c */ /* 0x000fce0003fc4070 */
[--C-:B------:R-:W-:Y:S01]  /*3700*/  @!P3 IMAD.IADD R21, R21, 0x1, -R0.reuse ;  /* 0x000000011515b824 */ /* 0x100fe200078e0a00 */
[----:B------:R-:W-:Y:S01]  /*3710*/  ISETP.GE.AND P4, PT, R6, RZ, PT ;  /* 0x000000ff0600720c */ /* 0x000fe20003f86270 */
[----:B------:R-:W-:-:S04]  /*3720*/  @!P0 IMAD.IADD R19, R19, 0x1, -R0 ;  /* 0x0000000113138824 */ /* 0x000fc800078e0a00 */
[----:B------:R-:W-:Y:S01]  /*3730*/  @!P6 IMAD.IADD R25, R25, 0x1, -R0 ;  /* 0x000000011919e824 */ /* 0x000fe200078e0a00 */
[----:B------:R-:W-:Y:S01]  /*3740*/  ISETP.GE.AND P6, PT, R15, RZ, PT ;  /* 0x000000ff0f00720c */ /* 0x000fe20003fc6270 */
[----:B------:R-:W-:Y:S01]  /*3750*/  IMAD.HI.U32 R6, R2, R9, RZ ;  /* 0x0000000902067227 */ /* 0x000fe200078e00ff */
[----:B------:R-:W-:-:S03]  /*3760*/  ISETP.GE.AND P0, PT, R12, RZ, PT ;  /* 0x000000ff0c00720c */ /* 0x000fc60003f06270 */
[----:B------:R-:W-:Y:S02]  /*3770*/  IMAD.MOV.U32 R15, RZ, RZ, R25 ;  /* 0x000000ffff0f7224 */ /* 0x000fe400078e0019 */
[----:B------:R-:W-:Y:S02]  /*3780*/  IMAD.MOV R6, RZ, RZ, -R6 ;  /* 0x000000ffff067224 */ /* 0x000fe400078e0a06 */
[----:B------:R-:W-:Y:S02]  /*3790*/  @!P4 IMAD.MOV R15, RZ, RZ, -R15 ;  /* 0x000000ffff0fc224 */ /* 0x000fe400078e0a0f */
[----:B---3--:R-:W-:Y:S02]  /*37a0*/  IMAD.MOV.U32 R14, RZ, RZ, R7 ;  /* 0x000000ffff0e7224 */ /* 0x008fe400078e0007 */
[----:B------:R-:W-:-:S04]  /*37b0*/  IMAD.HI.U32 R7, R2, R4, RZ ;  /* 0x0000000402077227 */ /* 0x000fc800078e00ff */
[----:B------:R-:W-:-:S04]  /*37c0*/  IMAD.MOV R7, RZ, RZ, -R7 ;  /* 0x000000ffff077224 */ /* 0x000fc800078e0a07 */
[----:B------:R-:W-:-:S05]  /*37d0*/  IMAD R4, R0, R7, R4 ;  /* 0x0000000700047224 */ /* 0x000fca00078e0204 */
[----:B------:R-:W-:Y:S01]  /*37e0*/  ISETP.GT.U32.AND P3, PT, R0, R4, PT ;  /* 0x000000040000720c */ /* 0x000fe20003f64070 */
[----:B-1----:R-:W-:Y:S02]  /*37f0*/  IMAD.MOV.U32 R16, RZ, RZ, R14 ;  /* 0x000000ffff107224 */ /* 0x002fe400078e000e */
[----:B------:R-:W-:-:S04]  /*3800*/  IMAD.MOV.U32 R14, RZ, RZ, R21 ;  /* 0x000000ffff0e7224 */ /* 0x000fc800078e0015 */
[----:B------:R-:W-:-:S06]  /*3810*/  @!P2 IMAD.MOV R14, RZ, RZ, -R14 ;  /* 0x000000ffff0ea224 */ /* 0x000fcc00078e0a0e */
[----:B------:R-:W-:Y:S01]  /*3820*/  @!P3 IMAD.IADD R4, R4, 0x1, -R0 ;  /* 0x000000010404b824 */ /* 0x000fe200078e0a00 */
[C---:B------:R-:W-:Y:S01]  /*3830*/  ISETP.GT.U32.AND P3, PT, R0.reuse, R3, PT ;  /* 0x000000030000720c */ /* 0x040fe20003f64070 */
[----:B------:R0:W-:Y:S03]  /*3840*/  STL [R1+0x1b0], R14 ;  /* 0x0001b00e01007387 */ /* 0x0001e60000100800 */
[----:B------:R-:W-:Y:S01]  /*3850*/  ISETP.GT.U32.AND P2, PT, R0, R4, PT ;  /* 0x000000040000720c */ /* 0x000fe20003f44070 */
[----:B0-----:R-:W-:-:S04]  /*3860*/  IMAD.MOV.U32 R14, RZ, RZ, R19 ;  /* 0x000000ffff0e7224 */ /* 0x001fc800078e0013 */
[----:B------:R-:W-:-:S04]  /*3870*/  @!P5 IMAD.MOV R14, RZ, RZ, -R14 ;  /* 0x000000ffff0ed224 */ /* 0x000fc800078e0a0e */
[----:B------:R-:W-:Y:S01]  /*3880*/  @!P3 IMAD.IADD R3, R3, 0x1, -R0 ;  /* 0x000000010303b824 */ /* 0x000fe200078e0a00 */
[----:B------:R0:W-:Y:S01]  /*3890*/  STL [R1+0x1ac], R14 ;  /* 0x0001ac0e01007387 */ /* 0x0001e20000100800 */
[----:B------:R-:W-:Y:S02]  /*38a0*/  IMAD R6, R0, R6, R9 ;  /* 0x0000000600067224 */ /* 0x000fe400078e0209 */
[----:B----4-:R-:W-:Y:S02]  /*38b0*/  IMAD.MOV.U32 R24, RZ, RZ, R18 ;  /* 0x000000ffff187224 */ /* 0x010fe400078e0012 */
[----:B------:R-:W-:Y:S01]  /*38c0*/  IMAD.MOV.U32 R18, RZ, RZ, R23 ;  /* 0x000000ffff127224 */ /* 0x000fe200078e0017 */
[----:B0-----:R-:W3:Y:S04]  /*38d0*/  LDL R14, [R1+0xc] ;  /* 0x00000c00010e7983 */ /* 0x001ee80000100800 */
[----:B------:R0:W-:Y:S01]  /*38e0*/  STL [R1+0x1a8], R15 ;  /* 0x0001a80f01007387 */ /* 0x0001e20000100800 */
[----:B------:R-:W-:Y:S01]  /*38f0*/  IMAD.MOV.U32 R23, RZ, RZ, R11 ;  /* 0x000000ffff177224 */ /* 0x000fe200078e000b */
[----:B------:R-:W-:-:S02]  /*3900*/  IABS R11, R8 ;  /* 0x00000008000b7213 */ /* 0x000fc40000000000 */
[----:B------:R-:W-:Y:S01]  /*3910*/  ISETP.GT.U32.AND P5, PT, R0, R6, PT ;  /* 0x000000060000720c */ /* 0x000fe20003fa4070 */
[----:B------:R-:W-:Y:S01]  /*3920*/  @!P2 IMAD.IADD R4, R4, 0x1, -R0 ;  /* 0x000000010404a824 */ /* 0x000fe200078e0a00 */
[----:B------:R-:W4:Y:S01]  /*3930*/  LDL.LU R25, [R1+0x18] ;  /* 0x0000180001197983 */ /* 0x000f220000300800 */
[----:B0-----:R-:W-:-:S04]  /*3940*/  IMAD.MOV.U32 R15, RZ, RZ, R3 ;  /* 0x000000ffff0f7224 */ /* 0x001fc800078e0003 */
[----:B------:R-:W-:Y:S02]  /*3950*/  @!P0 IMAD.MOV R15, RZ, RZ, -R15 ;  /* 0x000000ffff0f8224 */ /* 0x000fe400078e0a0f */
[----:B------:R-:W-:-:S03]  /*3960*/  IMAD.HI.U32 R12, R2, R11, RZ ;  /* 0x0000000b020c7227 */ /* 0x000fc600078e00ff */
[----:B------:R0:W-:Y:S01]  /*3970*/  STL [R1+0x1a0], R15 ;  /* 0x0001a00f01007387 */ /* 0x0001e20000100800 */
[----:B------:R-:W-:Y:S02]  /*3980*/  IMAD.MOV R12, RZ, RZ, -R12 ;  /* 0x000000ffff0c7224 */ /* 0x000fe400078e0a0c */
[----:B------:R-:W-:Y:S02]  /*3990*/  @!P5 IMAD.IADD R6, R6, 0x1, -R0 ;  /* 0x000000010606d824 */ /* 0x000fe400078e0a00 */
[----:B0-----:R-:W-:-:S04]  /*39a0*/  IMAD.MOV.U32 R15, RZ, RZ, R4 ;  /* 0x000000ffff0f7224 */ /* 0x001fc800078e0004 */
[----:B------:R-:W-:Y:S02]  /*39b0*/  @!P6 IMAD.MOV R15, RZ, RZ, -R15 ;  /* 0x000000ffff0fe224 */ /* 0x000fe400078e0a0f */
[----:B------:R-:W-:-:S03]  /*39c0*/  IMAD R11, R0, R12, R11 ;  /* 0x0000000c000b7224 */ /* 0x000fc600078e020b */
[----:B------:R0:W-:Y:S01]  /*39d0*/  STL [R1+0x19c], R15 ;  /* 0x00019c0f01007387 */ /* 0x0001e20000100800 */
[----:B--2---:R-:W-:Y:S02]  /*39e0*/  ISETP.GE.AND P5, PT, R17, RZ, PT ;  /* 0x000000ff1100720c */ /* 0x004fe40003fa6270 */
[----:B------:R-:W-:Y:S01]  /*39f0*/  IABS R12, R17 ;  /* 0x00000011000c7213 */ /* 0x000fe20000000000 */
[----:B------:R-:W-:Y:S02]  /*3a00*/  IMAD.MOV.U32 R17, RZ, RZ, R16 ;  /* 0x000000ffff117224 */ /* 0x000fe400078e0010 */
[----:B------:R-:W2:Y:S01]  /*3a10*/  LDL R16, [R1+0x14] ;  /* 0x0000140001107983 */ /* 0x000ea20000100800 */
[----:B-----5:R-:W-:Y:S02]  /*3a20*/  ISETP.GE.AND P2, PT, R20, RZ, PT ;  /* 0x000000ff1400720c */ /* 0x020fe40003f46270 */
[----:B------:R-:W-:Y:S02]  /*3a30*/  IABS R3, R20 ;  /* 0x0000001400037213 */ /* 0x000fe40000000000 */
[----:B------:R-:W5:Y:S01]  /*3a40*/  LDL R20, [R1+0x10] ;  /* 0x0000100001147983 */ /* 0x000f620000100800 */
[----:B------:R-:W-:-:S02]  /*3a50*/  IABS R7, R10 ;  /* 0x0000000a00077213 */ /* 0x000fc40000000000 */
[----:B------:R-:W-:Y:S01]  /*3a60*/  ISETP.GT.U32.AND P0, PT, R0, R6, PT ;  /* 0x000000060000720c */ /* 0x000fe20003f04070 */
[----:B------:R-:W-:Y:S01]  /*3a70*/  IMAD.HI.U32 R4, R2, R12, RZ ;  /* 0x0000000c02047227 */ /* 0x000fe200078e00ff */
[----:B------:R-:W-:Y:S01]  /*3a80*/  ISETP.GE.AND P4, PT, R10, RZ, PT ;  /* 0x000000ff0a00720c */ /* 0x000fe20003f86270 */
[----:B------:R-:W5:Y:S02]  /*3a90*/  LDL.LU R19, [R1+0x1c] ;  /* 0x00001c0001137983 */ /* 0x000f640000300800 */
[----:B------:R-:W-:Y:S01]  /*3aa0*/  IMAD.HI.U32 R9, R2, R7, RZ ;  /* 0x0000000702097227 */ /* 0x000fe200078e00ff */
[----:B------:R-:W-:Y:S01]  /*3ab0*/  ISETP.GE.AND P3, PT, R8, RZ, PT ;  /* 0x000000ff0800720c */ /* 0x000fe20003f66270 */
[----:B------:R-:W5:Y:S02]  /*3ac0*/  LDL.LU R21, [R1+0x20] ;  /* 0x0000200001157983 */ /* 0x000f640000300800 */
[----:B------:R-:W-:-:S04]  /*3ad0*/  IMAD.MOV R9, RZ, RZ, -R9 ;  /* 0x000000ffff097224 */ /* 0x000fc800078e0a09 */
[----:B------:R-:W-:Y:S02]  /*3ae0*/  IMAD R7, R0, R9, R7 ;  /* 0x0000000900077224 */ /* 0x000fe400078e0207 */
[----:B------:R-:W-:-:S03]  /*3af0*/  @!P0 IMAD.IADD R6, R6, 0x1, -R0 ;  /* 0x0000000106068824 */ /* 0x000fc600078e0a00 */
[C---:B------:R-:W-:Y:S02]  /*3b00*/  ISETP.GT.U32.AND P6, PT, R0.reuse, R7, PT ;  /* 0x000000070000720c */ /* 0x040fe40003fc4070 */
[----:B------:R-:W-:Y:S01]  /*3b10*/  ISETP.GT.U32.AND P0, PT, R0, R11, PT ;  /* 0x0000000b0000720c */ /* 0x000fe20003f04070 */
[----:B------:R-:W-:Y:S01]  /*3b20*/  IMAD.MOV R4, RZ, RZ, -R4 ;  /* 0x000000ffff047224 */ /* 0x000fe200078e0a04 */
[----:B------:R-:W-:-:S03]  /*3b30*/  IABS R8, R13 ;  /* 0x0000000d00087213 */ /* 0x000fc60000000000 */
[----:B------:R-:W-:Y:S02]  /*3b40*/  IMAD R4, R0, R4, R12 ;  /* 0x0000000400047224 */ /* 0x000fe400078e020c */
[----:B0-----:R-:W-:-:S04]  /*3b50*/  IMAD.HI.U32 R15, R2, R8, RZ ;  /* 0x00000008020f7227 */ /* 0x001fc800078e00ff */
[--C-:B------:R-:W-:Y:S02]  /*3b60*/  @!P6 IMAD.IADD R7, R7, 0x1, -R0.reuse ;  /* 0x000000010707e824 */ /* 0x100fe400078e0a00 */
[----:B------:R-:W-:Y:S01]  /*3b70*/  @!P0 IMAD.IADD R11, R11, 0x1, -R0 ;  /* 0x000000010b0b8824 */ /* 0x000fe200078e0a00 */
[----:B------:R-:W-:Y:S02]  /*3b80*/  IABS R9, R22 ;  /* 0x0000001600097213 */ /* 0x000fe40000000000 */
[C---:B------:R-:W-:Y:S01]  /*3b90*/  ISETP.GT.U32.AND P0, PT, R0.reuse, R7, PT ;  /* 0x000000070000720c */ /* 0x040fe20003f04070 */
[----:B------:R-:W-:Y:S02]  /*3ba0*/  IMAD.MOV R15, RZ, RZ, -R15 ;  /* 0x000000ffff0f7224 */ /* 0x000fe400078e0a0f */
[----:B------:R-:W-:Y:S02]  /*3bb0*/  @!P1 IMAD.MOV R6, RZ, RZ, -R6 ;  /* 0x000000ffff069224 */ /* 0x000fe400078e0a06 */
[----:B------:R-:W-:-:S03]  /*3bc0*/  IMAD R8, R0, R15, R8 ;  /* 0x0000000f00087224 */ /* 0x000fc600078e0208 */
[----:B------:R0:W-:Y:S05]  /*3bd0*/  STL [R1+0x198], R6 ;  /* 0x0001980601007387 */ /* 0x0001ea0000100800 */
[----:B------:R-:W-:Y:S01]  /*3be0*/  @!P0 IMAD.IADD R7, R7, 0x1, -R0 ;  /* 0x0000000107078824 */ /* 0x000fe200078e0a00 */
[C---:B------:R-:W-:Y:S02]  /*3bf0*/  ISETP.GT.U32.AND P1, PT, R0.reuse, R11, PT ;  /* 0x0000000b0000720c */ /* 0x040fe40003f24070 */
[----:B------:R-:W-:-:S11]  /*3c00*/  ISETP.GT.U32.AND P0, PT, R0, R4, PT ;  /* 0x000000040000720c */ /* 0x000fd60003f04070 */
[--C-:B------:R-:W-:Y:S02]  /*3c10*/  @!P1 IMAD.IADD R11, R11, 0x1, -R0.reuse ;  /* 0x000000010b0b9824 */ /* 0x100fe400078e0a00 */
[----:B------:R-:W-:Y:S01]  /*3c20*/  @!P0 IMAD.IADD R4, R4, 0x1, -R0 ;  /* 0x0000000104048824 */ /* 0x000fe200078e0a00 */
[----:B------:R-:W-:Y:S02]  /*3c30*/  ISETP.GE.AND P0, PT, R13, RZ, PT ;  /* 0x000000ff0d00720c */ /* 0x000fe40003f06270 */
[----:B---3--:R-:W-:Y:S01]  /*3c40*/  IABS R10, R14 ;  /* 0x0000000e000a7213 */ /* 0x008fe20000000000 */
[----:B------:R-:W-:-:S04]  /*3c50*/  IMAD.HI.U32 R14, R2, R3, RZ ;  /* 0x00000003020e7227 */ /* 0x000fc800078e00ff */
[----:B------:R-:W-:Y:S02]  /*3c60*/  IMAD.MOV R14, RZ, RZ, -R14 ;  /* 0x000000ffff0e7224 */ /* 0x000fe400078e0a0e */
[----:B------:R-:W-:-:S04]  /*3c70*/  IMAD.HI.U32 R12, R2, R10, RZ ;  /* 0x0000000a020c7227 */ /* 0x000fc800078e00ff */
[----:B------:R-:W-:Y:S02]  /*3c80*/  IMAD R3, R0, R14, R3 ;  /* 0x0000000e00037224 */ /* 0x000fe400078e0203 */
[----:B------:R-:W-:-:S03]  /*3c90*/  IMAD.MOV R12, RZ, RZ, -R12 ;  /* 0x000000ffff0c7224 */ /* 0x000fc600078e0a0c */
[C---:B------:R-:W-:Y:S01]  /*3ca0*/  ISETP.GT.U32.AND P6, PT, R0.reuse, R3, PT ;  /* 0x000000030000720c */ /* 0x040fe20003fc4070 */
[----:B------:R-:W-:Y:S01]  /*3cb0*/  IMAD R10, R0, R12, R10 ;  /* 0x0000000c000a7224 */ /* 0x000fe200078e020a */
[----:B----4-:R-:W-:Y:S01]  /*3cc0*/  IABS R15, R25 ;  /* 0x00000019000f7213 */ /* 0x010fe20000000000 */
[----:B------:R-:W-:-:S04]  /*3cd0*/  IMAD.HI.U32 R14, R2, R9, RZ ;  /* 0x00000009020e7227 */ /* 0x000fc800078e00ff */
[----:B------:R-:W-:-:S04]  /*3ce0*/  IMAD.MOV R14, RZ, RZ, -R14 ;  /* 0x000000ffff0e7224 */ /* 0x000fc800078e0a0e */
[----:B------:R-:W-:Y:S02]  /*3cf0*/  IMAD R9, R0, R14, R9 ;  /* 0x0000000e00097224 */ /* 0x000fe400078e0209 */
[----:B------:R-:W-:-:S05]  /*3d00*/  @!P6 IMAD.IADD R3, R3, 0x1, -R0 ;  /* 0x000000010303e824 */ /* 0x000fca00078e0a00 */
[----:B------:R-:W-:-:S13]  /*3d10*/  ISETP.GT.U32.AND P6, PT, R0, R3, PT ;  /* 0x000000030000720c */ /* 0x000fda0003fc4070 */
[----:B------:R-:W-:-:S04]  /*3d20*/  @!P6 IMAD.IADD R3, R3, 0x1, -R0 ;  /* 0x000000010303e824 */ /* 0x000fc800078e0a00 */
[----:B------:R-:W-:-:S04]  /*3d30*/  IMAD.MOV.U32 R13, RZ, RZ, R3 ;  /* 0x000000ffff0d7224 */ /* 0x000fc800078e0003 */
[----:B------:R-:W-:Y:S01]  /*3d40*/  @!P2 IMAD.MOV R13, RZ, RZ, -R13 ;  /* 0x000000ffff0da224 */ /* 0x000fe200078e0a0d */
[----:B--2---:R-:W-:-:S05]  /*3d50*/  IABS R12, R16 ;  /* 0x00000010000c7213 */ /* 0x004fca0000000000 */
[----:B0-----:R-:W-:Y:S02]  /*3d60*/  IMAD.MOV.U32 R6, RZ, RZ, R12 ;  /* 0x000000ffff067224 */ /* 0x001fe400078e000c */
[----:B------:R-:W-:Y:S01]  /*3d70*/  IMAD.MOV.U32 R12, RZ, RZ, R15 ;  /* 0x000000ffff0c7224 */ /* 0x000fe200078e000f */
[----:B-----5:R-:W-:Y:S01]  /*3d80*/  IABS R14, R20 ;  /* 0x00000014000e7213 */ /* 0x020fe20000000000 */
[----:B------:R-:W-:Y:S02]  /*3d90*/  IMAD.MOV.U32 R20, RZ, RZ, R7 ;  /* 0x000000ffff147224 */ /* 0x000fe400078e0007 */
[----:B------:R-:W-:-:S04]  /*3da0*/  IMAD.HI.U32 R15, R2, R12, RZ ;  /* 0x0000000c020f7227 */ /* 0x000fc800078e00ff */
[----:B------:R-:W-:Y:S02]  /*3db0*/  @!P4 IMAD.MOV R20, RZ, RZ, -R20 ;  /* 0x000000ffff14c224 */ /* 0x000fe400078e0a14 */
[----:B------:R-:W-:Y:S02]  /*3dc0*/  IMAD.MOV R15, RZ, RZ, -R15 ;  /* 0x000000ffff0f7224 */ /* 0x000fe400078e0a0f */
[----:B------:R-:W-:Y:S01]  /*3dd0*/  IMAD.HI.U32 R7, R2, R14, RZ ;  /* 0x0000000e02077227 */ /* 0x000fe200078e00ff */
[----:B------:R0:W-:Y:S03]  /*3de0*/  STL [R1+0x194], R20 ;  /* 0x0001941401007387 */ /* 0x0001e60000100800 */
[----:B------:R-:W-:Y:S02]  /*3df0*/  IMAD.MOV R7, RZ, RZ, -R7 ;  /* 0x000000ffff077224 */ /* 0x000fe400078e0a07 */
[----:B------:R-:W-:-:S02]  /*3e00*/  IMAD R12, R0, R15, R12 ;  /* 0x0000000f000c7224 */ /* 0x000fc400078e020c */
[----:B------:R-:W2:Y:S01]  /*3e10*/  LDL.LU R15, [R1+0xc] ;  /* 0x00000c00010f7983 */ /* 0x000ea20000300800 */
[----:B------:R-:W-:-:S03]  /*3e20*/  IMAD R7, R0, R7, R14 ;  /* 0x0000000700077224 */ /* 0x000fc600078e020e */
[----:B------:R-:W3:Y:S01]  /*3e30*/  LDL.LU R14, [R1+0x10] ;  /* 0x00001000010e7983 */ /* 0x000ee20000300800 */
[----:B------:R-:W-:-:S04]  /*3e40*/  IMAD.HI.U32 R16, R2, R6, RZ ;  /* 0x0000000602107227 */ /* 0x000fc800078e00ff */
[----:B0-----:R-:W-:Y:S02]  /*3e50*/  IMAD.MOV.U32 R20, RZ, RZ, R11 ;  /* 0x000000ffff147224 */ /* 0x001fe400078e000b */
[----:B------:R-:W-:Y:S02]  /*3e60*/  IMAD.MOV R16, RZ, RZ, -R16 ;  /* 0x000000ffff107224 */ /* 0x000fe400078e0a10 */
[----:B------:R-:W-:Y:S02]  /*3e70*/  @!P3 IMAD.MOV R20, RZ, RZ, -R20 ;  /* 0x000000ffff14b224 */ /* 0x000fe400078e0a14 */
[C---:B------:R-:W-:Y:S02]  /*3e80*/  IMAD R6, R0.reuse, R16, R6 ;  /* 0x0000001000067224 */ /* 0x040fe400078e0206 */
[----:B------:R-:W4:Y:S04]  /*3e90*/  LDL.LU R16, [R1+0x14] ;  /* 0x0000140001107983 */ /* 0x000f280000300800 */
[----:B------:R0:W-:Y:S04]  /*3ea0*/  STL [R1+0x14c], R20 ;  /* 0x00014c1401007387 */ /* 0x0001e80000100800 */
[----:B------:R1:W-:Y:S04]  /*3eb0*/  STL [R1+0x154], R13 ;  /* 0x0001540d01007387 */ /* 0x0003e80000100800 */
[----:B0-----:R-:W5:Y:S01]  /*3ec0*/  LDL.LU R20, [R1+0x24] ;  /* 0x0000240001147983 */ /* 0x001f620000300800 */
[----:B------:R-:W-:-:S02]  /*3ed0*/  ISETP.GT.U32.AND P1, PT, R0, R9, PT ;  /* 0x000000090000720c */ /* 0x000fc40003f24070 */
[C---:B------:R-:W-:Y:S02]  /*3ee0*/  ISETP.GT.U32.AND P4, PT, R0.reuse, R8, PT ;  /* 0x000000080000720c */ /* 0x040fe40003f84070 */
[----:B------:R-:W-:-:S09]  /*3ef0*/  ISETP.GT.U32.AND P6, PT, R0, R10, PT ;  /* 0x0000000a0000720c */ /* 0x000fd20003fc4070 */
[--C-:B------:R-:W-:Y:S02]  /*3f00*/  @!P1 IMAD.IADD R9, R9, 0x1, -R0.reuse ;  /* 0x0000000109099824 */ /* 0x100fe400078e0a00 */
[--C-:B------:R-:W-:Y:S01]  /*3f10*/  @!P4 IMAD.IADD R8, R8, 0x1, -R0.reuse ;  /* 0x000000010808c824 */ /* 0x100fe200078e0a00 */
[----:B------:R-:W-:Y:S01]  /*3f20*/  ISETP.GT.U32.AND P4, PT, R0, R4, PT ;  /* 0x000000040000720c */ /* 0x000fe20003f84070 */
[----:B------:R-:W-:Y:S01]  /*3f30*/  @!P6 IMAD.IADD R10, R10, 0x1, -R0 ;  /* 0x000000010a0ae824 */ /* 0x000fe200078e0a00 */
[C---:B------:R-:W-:Y:S02]  /*3f40*/  ISETP.GT.U32.AND P6, PT, R0.reuse, R9, PT ;  /* 0x000000090000720c */ /* 0x040fe40003fc4070 */
[C---:B------:R-:W-:Y:S02]  /*3f50*/  ISETP.GT.U32.AND P1, PT, R0.reuse, R8, PT ;  /* 0x000000080000720c */ /* 0x040fe40003f24070 */
[C---:B------:R-:W-:Y:S02]  /*3f60*/  ISETP.GT.U32.AND P2, PT, R0.reuse, R7, PT ;  /* 0x000000070000720c */ /* 0x040fe40003f44070 */
[----:B------:R-:W-:-:S02]  /*3f70*/  ISETP.GT.U32.AND P3, PT, R0, R10, PT ;  /* 0x0000000a0000720c */ /* 0x000fc40003f64070 */
[----:B------:R-:W-:-:S03]  /*3f80*/  IABS R11, R19 ;  /* 0x00000013000b7213 */ /* 0x000fc60000000000 */
[--C-:B------:R-:W-:Y:S01]  /*3f90*/  @!P4 IMAD.IADD R4, R4, 0x1, -R0.reuse ;  /* 0x000000010404c824 */ /* 0x100fe200078e0a00 */
[C---:B------:R-:W-:Y:S01]  /*3fa0*/  ISETP.GT.U32.AND P4, PT, R0.reuse, R6, PT ;  /* 0x000000060000720c */ /* 0x040fe20003f84070 */
[--C-:B------:R-:W-:Y:S01]  /*3fb0*/  @!P6 IMAD.IADD R9, R9, 0x1, -R0.reuse ;  /* 0x000000010909e824 */ /* 0x100fe200078e0a00 */
[----:B------:R-:W-:Y:S01]  /*3fc0*/  ISETP.GT.U32.AND P6, PT, R0, R12, PT ;  /* 0x0000000c0000720c */ /* 0x000fe20003fc4070 */
[--C-:B------:R-:W-:Y:S01]  /*3fd0*/  @!P1 IMAD.IADD R8, R8, 0x1, -R0.reuse ;  /* 0x0000000108089824 */ /* 0x100fe200078e0a00 */
[----:B------:R-:W-:Y:S01]  /*3fe0*/  ISETP.GE.AND P1, PT, R22, RZ, PT ;  /* 0x000000ff1600720c */ /* 0x000fe20003f26270 */
[----:B-1----:R-:W-:Y:S01]  /*3ff0*/  IMAD.HI.U32 R13, R2, R11, RZ ;  /* 0x0000000b020d7227 */ /* 0x002fe200078e00ff */
[----:B------:R-:W5:Y:S03]  /*4000*/  LDL.LU R22, [R1+0x28] ;  /* 0x0000280001167983 */ /* 0x000f660000300800 */
[----:B------:R-:W-:-:S02]  /*4010*/  @!P2 IMAD.IADD R7, R7, 0x1, -R0 ;  /* 0x000000010707a824 */ /* 0x000fc400078e0a00 */
[----:B------:R-:W-:Y:S02]  /*4020*/  @!P3 IMAD.IADD R10, R10, 0x1, -R0 ;  /* 0x000000010a0ab824 */ /* 0x000fe400078e0a00 */
[----:B------:R-:W-:Y:S02]  /*4030*/  IMAD.MOV R13, RZ, RZ, -R13 ;  /* 0x000000ffff0d7224 */ /* 0x000fe400078e0a0d */
[----:B------:R-:W-:Y:S01]  /*4040*/  @!P5 IMAD.MOV R4, RZ, RZ, -R4 ;  /* 0x000000ffff04d224 */ /* 0x000fe200078e0a04 */
[----:B------:R-:W-:Y:S01]  /*4050*/  ISETP.GT.U32.AND P5, PT, R0, R7, PT ;  /* 0x000000070000720c */ /* 0x000fe20003fa4070 */
[----:B------:R-:W-:Y:S02]  /*4060*/  @!P4 IMAD.IADD R6, R6, 0x1, -R0 ;  /* 0x000000010606c824 */ /* 0x000fe400078e0a00 */
[----:B------:R-:W-:Y:S02]  /*4070*/  IMAD R11, R0, R13, R11 ;  /* 0x0000000d000b7224 */ /* 0x000fe400078e020b */
[----:B------:R-:W-:-:S02]  /*4080*/  @!P0 IMAD.MOV R8, RZ, RZ, -R8 ;  /* 0x000000ffff088224 */ /* 0x000fc400078e0a08 */
[--C-:B------:R-:W-:Y:S01]  /*4090*/  @!P6 IMAD.IADD R12, R12, 0x1, -R0.reuse ;  /* 0x000000010c0ce824 */ /* 0x100fe200078e0a00 */
[C---:B------:R-:W-:Y:S01]  /*40a0*/  ISETP.GT.U32.AND P0, PT, R0.reuse, R6, PT ;  /* 0x000000060000720c */ /* 0x040fe20003f04070 */
[----:B------:R-:W-:Y:S01]  /*40b0*/  STL [R1+0x15c], R4 ;  /* 0x00015c0401007387 */ /* 0x000fe20000100800 */
[----:B------:R-:W-:Y:S01]  /*40c0*/  @!P1 IMAD.MOV R9, RZ, RZ, -R9 ;  /* 0x000000ffff099224 */ /* 0x000fe200078e0a09 */
[C---:B------:R-:W-:Y:S02]  /*40d0*/  ISETP.GT.U32.AND P1, PT, R0.reuse, R11, PT ;  /* 0x0000000b0000720c */ /* 0x040fe40003f24070 */
[----:B------:R0:W-:Y:S01]  /*40e0*/  STL [R1+0x168], R8 ;  /* 0x0001680801007387 */ /* 0x0001e20000100800 */
[----:B------:R-:W-:Y:S01]  /*40f0*/  ISETP.GT.U32.AND P6, PT, R0, R12, PT ;  /* 0x0000000c0000720c */ /* 0x000fe20003fc4070 */
[----:B------:R-:W-:Y:S02]  /*4100*/  @!P5 IMAD.IADD R7, R7, 0x1, -R0 ;  /* 0x000000010707d824 */ /* 0x000fe400078e0a00 */
[----:B0-----:R-:W-:-:S04]  /*4110*/  IMAD.MOV.U32 R8, RZ, RZ, R10 ;  /* 0x000000ffff087224 */ /* 0x001fc800078e000a */
[--C-:B------:R-:W-:Y:S01]  /*4120*/  @!P0 IMAD.IADD R6, R6, 0x1, -R0.reuse ;  /* 0x0000000106068824 */ /* 0x100fe200078e0a00 */
[----:B------:R-:W-:Y:S02]  /*4130*/  ISETP.GE.AND P0, PT, R19, RZ, PT ;  /* 0x000000ff1300720c */ /* 0x000fe40003f06270 */
[--C-:B------:R-:W-:Y:S01]  /*4140*/  @!P1 IMAD.IADD R11, R11, 0x1, -R0.reuse ;  /* 0x000000010b0b9824 */ /* 0x100fe200078e0a00 */
[----:B------:R-:W-:Y:S02]  /*4150*/  IABS R3, R21 ;  /* 0x0000001500037213 */ /* 0x000fe40000000000 */
[----:B------:R-:W-:Y:S01]  /*4160*/  @!P6 IMAD.IADD R12, R12, 0x1, -R0 ;  /* 0x000000010c0ce824 */ /* 0x000fe200078e0a00 */
[----:B------:R-:W-:Y:S02]  /*4170*/  ISETP.GE.AND P6, PT, R21, RZ, PT ;  /* 0x000000ff1500720c */ /* 0x000fe40003fc6270 */
[----:B--2---:R-:W-:Y:S02]  /*4180*/  ISETP.GE.AND P3, PT, R15, RZ, PT ;  /* 0x000000ff0f00720c */ /* 0x004fe40003f66270 */
[----:B------:R-:W2:Y:S01]  /*4190*/  LDL.LU R15, [R1+0x2c] ;  /* 0x00002c00010f7983 */ /* 0x000ea20000300800 */
[----:B---3--:R-:W-:-:S03]  /*41a0*/  ISETP.GE.AND P2, PT, R14, RZ, PT ;  /* 0x000000ff0e00720c */ /* 0x008fc60003f46270 */
[----:B------:R-:W-:Y:S07]  /*41b0*/  STL [R1+0x170], R9 ;  /* 0x0001700901007387 */ /* 0x000fee0000100800 */
[----:B------:R-:W-:Y:S01]  /*41c0*/  @!P3 IMAD.MOV R8, RZ, RZ, -R8 ;  /* 0x000000ffff08b224 */ /* 0x000fe200078e0a08 */
[----:B------:R-:W-:Y:S02]  /*41d0*/  ISETP.GE.AND P3, PT, R25, RZ, PT ;  /* 0x000000ff1900720c */ /* 0x000fe40003f66270 */
[----:B------:R-:W-:Y:S01]  /*41e0*/  @!P2 IMAD.MOV R7, RZ, RZ, -R7 ;  /* 0x000000ffff07a224 */ /* 0x000fe200078e0a07 */
[----:B----4-:R-:W-:Y:S01]  /*41f0*/  ISETP.GE.AND P4, PT, R16, RZ, PT ;  /* 0x000000ff1000720c */ /* 0x010fe20003f86270 */
[----:B------:R0:W-:Y:S04]  /*4200*/  STL [R1+0x180], R8 ;  /* 0x0001800801007387 */ /* 0x0001e80000100800 */
[----:B------:R-:W3:Y:S04]  /*4210*/  LDL.LU R16, [R1+0x64] ;  /* 0x0000640001107983 */ /* 0x000ee80000300800 */
[----:B------:R-:W4:Y:S04]  /*4220*/  LDL.LU R25, [R1+0x68] ;  /* 0x0000680001197983 */ /* 0x000f280000300800 */
[----:B------:R-:W4:Y:S01]  /*4230*/  LDL R19, [R1+0x38] ;  /* 0x0000380001137983 */ /* 0x000f220000100800 */
[----:B-----5:R-:W-:-:S02]  /*4240*/  IABS R4, R20 ;  /* 0x0000001400047213 */ /* 0x020fc40000000000 */
[----:B------:R-:W-:Y:S01]  /*4250*/  ISETP.GE.AND P1, PT, R20, RZ, PT ;  /* 0x000000ff1400720c */ /* 0x000fe20003f26270 */
[----:B------:R-:W-:Y:S04]  /*4260*/  STL [R1+0x18c], R7 ;  /* 0x00018c0701007387 */ /* 0x000fe80000100800 */
[----:B------:R-:W5:Y:S04]  /*4270*/  LDL.LU R20, [R1+0x3c] ;  /* 0x00003c0001147983 */ /* 0x000f680000300800 */
[----:B------:R-:W5:Y:S01]  /*4280*/  LDL.LU R21, [R1+0x40] ;  /* 0x0000400001157983 */ /* 0x000f620000300800 */
[----:B------:R-:W-:-:S04]  /*4290*/  IMAD.HI.U32 R14, R2, R3, RZ ;  /* 0x00000003020e7227 */ /* 0x000fc800078e00ff */
[----:B------:R-:W-:-:S04]  /*42a0*/  IMAD.MOV R14, RZ, RZ, -R14 ;  /* 0x000000ffff0e7224 */ /* 0x000fc800078e0a0e */
[----:B------:R-:W-:-:S05]  /*42b0*/  IMAD R3, R0, R14, R3 ;  /* 0x0000000e00037224 */ /* 0x000fca00078e0203 */
[----:B------:R-:W-:Y:S01]  /*42c0*/  ISETP.GT.U32.AND P5, PT, R0, R3, PT ;  /* 0x000000030000720c */ /* 0x000fe20003fa4070 */
[----:B0-----:R-:W-:-:S12]  /*42d0*/  IMAD.HI.U32 R8, R2, R4, RZ ;  /* 0x0000000402087227 */ /* 0x001fd800078e00ff */
[----:B------:R-:W-:Y:S01]  /*42e0*/  @!P5 IMAD.IADD R3, R3, 0x1, -R0 ;  /* 0x000000010303d824 */ /* 0x000fe200078e0a00 */
[----:B------:R-:W-:-:S04]  /*42f0*/  ISETP.GT.U32.AND P5, PT, R0, R11, PT ;  /* 0x0000000b0000720c */ /* 0x000fc80003fa4070 */
[C---:B------:R-:W-:Y:S01]  /*4300*/  ISETP.GT.U32.AND P2, PT, R0.reuse, R3, PT ;  /* 0x000000030000720c */ /* 0x040fe20003f44070 */
[----:B------:R-:W-:Y:S02]  /*4310*/  IMAD.MOV R8, RZ, RZ, -R8 ;  /* 0x000000ffff087224 */ /* 0x000fe400078e0a08 */
[----:B------:R-:W-:Y:S02]  /*4320*/  IMAD.MOV.U32 R13, RZ, RZ, R6 ;  /* 0x000000ffff0d7224 */ /* 0x000fe400078e0006 */
[----:B------:R-:W-:-:S04]  /*4330*/  IMAD R4, R0, R8, R4 ;  /* 0x0000000800047224 */ /* 0x000fc800078e0204 */
[----:B------:R-:W-:Y:S02]  /*4340*/  @!P5 IMAD.IADD R11, R11, 0x1, -R0 ;  /* 0x000000010b0bd824 */ /* 0x000fe400078e0a00 */
[----:B------:R-:W-:Y:S02]  /*4350*/  @!P4 IMAD.MOV R13, RZ, RZ, -R13 ;  /* 0x000000ffff0dc224 */ /* 0x000fe400078e0a0d */
[----:B------:R-:W-:Y:S02]  /*4360*/  IMAD.MOV.U32 R8, RZ, RZ, R11 ;  /* 0x000000ffff087224 */ /* 0x000fe400078e000b */
[----:B------:R-:W-:Y:S02]  /*4370*/  @!P3 IMAD.MOV R12, RZ, RZ, -R12 ;  /* 0x000000ffff0cb224 */ /* 0x000fe400078e0a0c */
[----:B------:R-:W-:Y:S02]  /*4380*/  @!P2 IMAD.IADD R3, R3, 0x1, -R0 ;  /* 0x000000010303a824 */ /* 0x000fe400078e0a00 */
[----:B------:R-:W-:Y:S01]  /*4390*/  @!P0 IMAD.MOV R8, RZ, RZ, -R8 ;  /* 0x000000ffff088224 */ /* 0x000fe200078e0a08 */
[----:B------:R-:W-:Y:S01]  /*43a0*/  STL [R1+0x188], R13 ;  /* 0x0001880d01007387 */ /* 0x000fe20000100800 */
[----:B------:R-:W-:Y:S01]  /*43b0*/  IMAD.MOV.U32 R14, RZ, RZ, R3 ;  /* 0x000000ffff0e7224 */ /* 0x000fe200078e0003 */
[----:B------:R-:W-:-:S02]  /*43c0*/  IABS R9, R22 ;  /* 0x0000001600097213 */ /* 0x000fc40000000000 */
[----:B------:R-:W-:Y:S01]  /*43d0*/  ISETP.GE.AND P3, PT, R22, RZ, PT ;  /* 0x000000ff1600720c */ /* 0x000fe20003f66270 */
[----:B------:R0:W-:Y:S01]  /*43e0*/  STL [R1+0x184], R12 ;  /* 0x0001840c01007387 */ /* 0x0001e20000100800 */
[----:B------:R-:W-:-:S03]  /*43f0*/  @!P6 IMAD.MOV R14, RZ, RZ, -R14 ;  /* 0x000000ffff0ee224 */ /* 0x000fc600078e0a0e */
[----:B------:R-:W5:Y:S04]  /*4400*/  LDL.LU R22, [R1+0x48] ;  /* 0x0000480001167983 */ /* 0x000f680000300800 */
[----:B------:R1:W-:Y:S01]  /*4410*/  STL [R1+0x17c], R8 ;  /* 0x00017c0801007387 */ /* 0x0003e20000100800 */
[----:B--2---:R-:W-:-:S05]  /*4420*/  IABS R10, R15 ;  /* 0x0000000f000a7213 */ /* 0x004fca0000000000 */
[----:B------:R-:W-:-:S04]  /*4430*/  IMAD.HI.U32 R6, R2, R10, RZ ;  /* 0x0000000a02067227 */ /* 0x000fc800078e00ff */
[----:B------:R-:W-:-:S04]  /*4440*/  IMAD.MOV R6, RZ, RZ, -R6 ;  /* 0x000000ffff067224 */ /* 0x000fc800078e0a06 */
[----:B------:R-:W-:Y:S01]  /*4450*/  IMAD R10, R0, R6, R10 ;  /* 0x00000006000a7224 */ /* 0x000fe200078e020a */
[----:B---3--:R-:W-:Y:S02]  /*4460*/  ISETP.GE.AND P2, PT, R16, RZ, PT ;  /* 0x000000ff1000720c */ /* 0x008fe40003f46270 */
[----:B0-----:R-:W-:Y:S02]  /*4470*/  IABS R12, R16 ;  /* 0x00000010000c7213 */ /* 0x001fe40000000000 */
[----:B------:R-:W2:Y:S01]  /*4480*/  LDL.LU R16, [R1+0x4c] ;  /* 0x00004c0001107983 */ /* 0x000ea20000300800 */
[----:B----4-:R-:W-:-:S03]  /*4490*/  IABS R6, R19 ;  /* 0x0000001300067213 */ /* 0x010fc60000000000 */
[----:B-----5:R0:W-:Y:S01]  /*44a0*/  STL [R1+0x2160], R20 ;  /* 0x0021601401007387 */ /* 0x0201e20000100800 */
[----:B-1----:R-:W-:-:S03]  /*44b0*/  IABS R8, R20 ;  /* 0x0000001400087213 */ /* 0x002fc60000000000 */
[----:B------:R-:W-:Y:S04]  /*44c0*/  STL [R1+0x2164], R21 ;  /* 0x0021641501007387 */ /* 0x000fe80000100800 */
[----:B------:R-:W3:Y:S04]  /*44d0*/  LDL R19, [R1+0x44] ;  /* 0x0000440001137983 */ /* 0x000ee80000100800 */
[----:B------:R1:W-:Y:S04]  /*44e0*/  STL [R1+0x178], R14 ;  /* 0x0001780e01007387 */ /* 0x0003e80000100800 */
[----:B0-----:R-:W4:Y:S01]  /*44f0*/  LDL.LU R20, [R1+0x38] ;  /* 0x0000380001147983 */ /* 0x001f220000300800 */
[----:B------:R-:W-:Y:S01]  /*4500*/  ISETP.GT.U32.AND P4, PT, R0, R4, PT ;  /* 0x000000040000720c */ /* 0x000fe20003f84070 */
[----:B------:R-:W-:-:S04]  /*4510*/  IMAD.HI.U32 R7, R2, R9, RZ ;  /* 0x0000000902077227 */ /* 0x000fc800078e00ff */
[----:B------:R-:W-:-:S08]  /*4520*/  IMAD.MOV R7, RZ, RZ, -R7 ;  /* 0x000000ffff077224 */ /* 0x000fd000078e0a07 */
[----:B------:R-:W-:-:S05]  /*4530*/  @!P4 IMAD.IADD R4, R4, 0x1, -R0 ;  /* 0x000000010404c824 */ /* 0x000fca00078e0a00 */
[C---:B------:R-:W-:Y:S01]  /*4540*/  ISETP.GT.U32.AND P0, PT, R0.reuse, R4, PT ;  /* 0x000000040000720c */ /* 0x040fe20003f04070 */
[----:B------:R-:W-:-:S05]  /*4550*/  IMAD R9, R0, R7, R9 ;  /* 0x0000000700097224 */ /* 0x000fca00078e0209 */
[----:B------:R-:W-:-:S07]  /*4560*/  ISETP.GT.U32.AND P6, PT, R0, R9, PT ;  /* 0x000000090000720c */ /* 0x000fce0003fc4070 */
[----:B------:R-:W-:Y:S01]  /*4570*/  @!P0 IMAD.IADD R4, R4, 0x1, -R0 ;  /* 0x0000000104048824 */ /* 0x000fe200078e0a00 */
[----:B------:R-:W-:Y:S02]  /*4580*/  ISETP.GT.U32.AND P0, PT, R0, R10, PT ;  /* 0x0000000a0000720c */ /* 0x000fe40003f04070 */
[----:B------:R-:W-:-:S03]  /*4590*/  IABS R7, R25 ;  /* 0x0000001900077213 */ /* 0x000fc60000000000 */
[----:B------:R-:W-:Y:S02]  /*45a0*/  @!P6 IMAD.IADD R9, R9, 0x1, -R0 ;  /* 0x000000010909e824 */ /* 0x000fe400078e0a00 */
[----:B------:R-:W-:-:S06]  /*45b0*/  IMAD.HI.U32 R13, R2, R7, RZ ;  /* 0x00000007020d7227 */ /* 0x000fcc00078e00ff */
[----:B------:R-:W-:Y:S01]  /*45c0*/  @!P0 IMAD.IADD R10, R10, 0x1, -R0 ;  /* 0x000000010a0a8824 */ /* 0x000fe200078e0a00 */
[----:B------:R-:W-:Y:S01]  /*45d0*/  ISETP.GT.U32.AND P0, PT, R0, R9, PT ;  /* 0x000000090000720c */ /* 0x000fe20003f04070 */
[----:B------:R-:W-:Y:S02]  /*45e0*/  IMAD.MOV R13, RZ, RZ, -R13 ;  /* 0x000000ffff0d7224 */ /* 0x000fe400078e0a0d */
[----:B-1----:R-:W-:-:S04]  /*45f0*/  IMAD.HI.U32 R14, R2, R6, RZ ;  /* 0x00000006020e7227 */ /* 0x002fc800078e00ff */
[----:B------:R-:W-:Y:S02]  /*4600*/  IMAD R7, R0, R13, R7 ;  /* 0x0000000d00077224 */ /* 0x000fe400078e0207 */
[----:B------:R-:W-:-:S04]  /*4610*/  IMAD.MOV R14, RZ, RZ, -R14 ;  /* 0x000000ffff0e7224 */ /* 0x000fc800078e0a0e */
[----:B------:R-:W-:Y:S01]  /*4620*/  @!P0 IMAD.IADD R9, R9, 0x1, -R0 ;  /* 0x0000000109098824 */ /* 0x000fe200078e0a00 */
[C---:B------:R-:W-:Y:S01]  /*4630*/  ISETP.GT.U32.AND P0, PT, R0.reuse, R7, PT ;  /* 0x000000070000720c */ /* 0x040fe20003f04070 */
[----:B------:R-:W-:Y:S02]  /*4640*/  IMAD R6, R0, R14, R6 ;  /* 0x0000000e00067224 */ /* 0x000fe400078e0206 */
[----:B------:R-:W-:Y:S01]  /*4650*/  IMAD.MOV.U32 R14, RZ, RZ, R4 ;  /* 0x000000ffff0e7224 */ /* 0x000fe200078e0004 */
[----:B------:R-:W-:Y:S01]  /*4660*/  IABS R11, R21 ;  /* 0x00000015000b7213 */ /* 0x000fe20000000000 */
[----:B------:R-:W-:-:S04]  /*4670*/  IMAD.HI.U32 R13, R2, R8, RZ ;  /* 0x00000008020d7227 */ /* 0x000fc800078e00ff */
[----:B------:R-:W-:Y:S02]  /*4680*/  IMAD.MOV.U32 R21, RZ, RZ, R9 ;  /* 0x000000ffff157224 */ /* 0x000fe400078e0009 */
[----:B------:R-:W-:Y:S02]  /*4690*/  @!P1 IMAD.MOV R14, RZ, RZ, -R14 ;  /* 0x000000ffff0e9224 */ /* 0x000fe400078e0a0e */
[----:B------:R-:W-:Y:S02]  /*46a0*/  IMAD.MOV R13, RZ, RZ, -R13 ;  /* 0x000000ffff0d7224 */ /* 0x000fe400078e0a0d */
[----:B------:R-:W-:Y:S01]  /*46b0*/  @!P3 IMAD.MOV R21, RZ, RZ, -R21 ;  /* 0x000000ffff15b224 */ /* 0x000fe200078e0a15 */
[----:B------:R-:W-:Y:S01]  /*46c0*/  ISETP.GE.AND P4, PT, R25, RZ, PT ;  /* 0x000000ff1900720c */ /* 0x000fe20003f86270 */
[----:B------:R-:W-:Y:S01]  /*46d0*/  IMAD R8, R0, R13, R8 ;  /* 0x0000000d00087224 */ /* 0x000fe200078e0208 */
[----:B------:R-:W-:Y:S01]  /*46e0*/  STL [R1+0x174], R14 ;  /* 0x0001740e01007387 */ /* 0x000fe20000100800 */
[----:B------:R-:W-:-:S03]  /*46f0*/  @!P0 IMAD.IADD R7, R7, 0x1, -R0 ;  /* 0x0000000107078824 */ /* 0x000fc600078e0a00 */
[----:B------:R-:W5:Y:S01]  /*4700*/  LDL.LU R25, [R1+0x50] ;  /* 0x0000500001197983 */ /* 0x000f620000300800 */
[----:B---3--:R-:W-:-:S03]  /*4710*/  IABS R13, R19 ;  /* 0x00000013000d7213 */ /* 0x008fc60000000000 */
[----:B------:R-:W3:Y:S04]  /*4720*/  LDL.LU R19, [R1+0x54] ;  /* 0x0000540001137983 */ /* 0x000ee80000300800 */
[----:B------:R0:W-:Y:S01]  /*4730*/  STL [R1+0x16c], R21 ;  /* 0x00016c1501007387 */ /* 0x0001e20000100800 */
[----:B----4-:R-:W-:-:S03]  /*4740*/  ISETP.GE.AND P0, PT, R20, RZ, PT ;  /* 0x000000ff1400720c */ /* 0x010fc60003f06270 */
[----:B0-----:R-:W4:Y:S04]  /*4750*/  LDL.LU R21, [R1+0x2164] ;  /* 0x0021640001157983 */ /* 0x001f280000300800 */
[----:B------:R-:W2:Y:S01]  /*4760*/  LDL.LU R20, [R1+0x2160] ;  /* 0x0021600001147983 */ /* 0x000ea20000300800 */
[----:B------:R-:W-:-:S04]  /*4770*/  IMAD.HI.U32 R3, R2, R12, RZ ;  /* 0x0000000c02037227 */ /* 0x000fc800078e00ff */
[----:B------:R-:W-:-:S04]  /*4780*/  IMAD.MOV R3, RZ, RZ, -R3 ;  /* 0x000000ffff037224 */ /* 0x000fc800078e0a03 */
[C---:B------:R-:W-:Y:S01]  /*4790*/  IMAD R3, R0.reuse, R3, R12 ;  /* 0x0000000300037224 */ /* 0x040fe200078e020c */
[----:B------:R-:W-:-:S04]  /*47a0*/  ISETP.GT.U32.AND P1, PT, R0, R10, PT ;  /* 0x0000000a0000720c */ /* 0x000fc80003f24070 */
[----:B------:R-:W-:Y:S01]  /*47b0*/  ISETP.GT.U32.AND P6, PT, R0, R3, PT ;  /* 0x000000030000720c */ /* 0x000fe20003fc4070 */
[----:B------:R-:W-:Y:S01]  /*47c0*/  IMAD.HI.U32 R12, R2, R11, RZ ;  /* 0x0000000b020c7227 */ /* 0x000fe200078e00ff */
[----:B------:R-:W-:-:S03]  /*47d0*/  ISETP.GT.U32.AND P3, PT, R0, R6, PT ;  /* 0x000000060000720c */ /* 0x000fc60003f64070 */
[----:B------:R-:W-:-:S04]  /*47e0*/  IMAD.MOV R12, RZ, RZ, -R12 ;  /* 0x000000ffff0c7224 */ /* 0x000fc800078e0a0c */
[----:B------:R-:W-:Y:S01]  /*47f0*/  IMAD R11, R0, R12, R11 ;  /* 0x0000000c000b7224 */ /* 0x000fe200078e020b */
[----:B------:R-:W-:Y:S01]  /*4800*/  IABS R12, R22 ;  /* 0x00000016000c7213 */ /* 0x000fe20000000000 */
[--C-:B------:R-:W-:Y:S02]  /*4810*/  @!P1 IMAD.IADD R10, R10, 0x1, -R0.reuse ;  /* 0x000000010a0a9824 */ /* 0x100fe400078e0a00 */
[----:B------:R-:W-:Y:S01]  /*4820*/  @!P6 IMAD.IADD R3, R3, 0x1, -R0 ;  /* 0x000000010303e824 */ /* 0x000fe200078e0a00 */
[----:B------:R-:W-:Y:S02]  /*4830*/  ISETP.GT.U32.AND P1, PT, R0, R8, PT ;  /* 0x000000080000720c */ /* 0x000fe40003f24070 */
[----:B------:R-:W-:Y:S01]  /*4840*/  ISETP.GE.AND P5, PT, R15, RZ, PT ;  /* 0x000000ff0f00720c */ /* 0x000fe20003fa6270 */
[----:B------:R-:W-:Y:S01]  /*4850*/  IMAD.HI.U32 R15, R2, R12, RZ ;  /* 0x0000000c020f7227 */ /* 0x000fe200078e00ff */
[----:B------:R-:W-:-:S03]  /*4860*/  ISETP.GT.U32.AND P6, PT, R0, R3, PT ;  /* 0x000000030000720c */ /* 0x000fc60003fc4070 */
[----:B------:R-:W-:Y:S02]  /*4870*/  IMAD.MOV R15, RZ, RZ, -R15 ;  /* 0x000000ffff0f7224 */ /* 0x000fe400078e0a0f */
[----:B------:R-:W-:Y:S02]  /*4880*/  @!P3 IMAD.IADD R6, R6, 0x1, -R0 ;  /* 0x000000010606b824 */ /* 0x000fe400078e0a00 */
[----:B------:R-:W-:-:S04]  /*4890*/  IMAD.HI.U32 R9, R2, R13, RZ ;  /* 0x0000000d02097227 */ /* 0x000fc800078e00ff */
[----:B------:R-:W-:Y:S02]  /*48a0*/  IMAD R12, R0, R15, R12 ;  /* 0x0000000f000c7224 */ /* 0x000fe400078e020c */
[--C-:B------:R-:W-:Y:S01]  /*48b0*/  @!P1 IMAD.IADD R8, R8, 0x1, -R0.reuse ;  /* 0x0000000108089824 */ /* 0x100fe200078e0a00 */
[----:B------:R-:W3:Y:S01]  /*48c0*/  LDL.LU R15, [R1+0x44] ;  /* 0x00004400010f7983 */ /* 0x000ee20000300800 */
[----:B------:R-:W-:Y:S01]  /*48d0*/  IMAD.MOV R9, RZ, RZ, -R9 ;  /* 0x000000ffff097224 */ /* 0x000fe200078e0a09 */
[C---:B------:R-:W-:Y:S01]  /*48e0*/  ISETP.GT.U32.AND P1, PT, R0.reuse, R6, PT ;  /* 0x000000060000720c */ /* 0x040fe20003f24070 */
[----:B------:R-:W-:Y:S02]  /*48f0*/  @!P6 IMAD.IADD R3, R3, 0x1, -R0 ;  /* 0x000000010303e824 */ /* 0x000fe400078e0a00 */
[----:B------:R-:W-:Y:S02]  /*4900*/  IMAD R9, R0, R9, R13 ;  /* 0x0000000900097224 */ /* 0x000fe400078e020d */
[----:B------:R-:W-:-:S02]  /*4910*/  IMAD.MOV.U32 R13, RZ, RZ, R3 ;  /* 0x000000ffff0d7224 */ /* 0x000fc400078e0003 */
[----:B------:R-:W-:Y:S02]  /*4920*/  @!P5 IMAD.MOV R10, RZ, RZ, -R10 ;  /* 0x000000ffff0ad224 */ /* 0x000fe400078e0a0a */
[----:B------:R-:W-:-:S03]  /*4930*/  @!P2 IMAD.MOV R13, RZ, RZ, -R13 ;  /* 0x000000ffff0da224 */ /* 0x000fc600078e0a0d */
[----:B------:R5:W-:Y:S01]  /*4940*/  STL [R1+0x164], R10 ;  /* 0x0001640a01007387 */ /* 0x000be20000100800 */
[----:B------:R-:W-:-:S03]  /*4950*/  @!P1 IMAD.IADD R6, R6, 0x1, -R0 ;  /* 0x0000000106069824 */ /* 0x000fc600078e0a00 */
[----:B------:R0:W-:Y:S01]  /*4960*/  STL [R1+0x160], R13 ;  /* 0x0001600d01007387 */ /* 0x0001e20000100800 */
[----:B--2---:R-:W-:-:S03]  /*4970*/  ISETP.GE.AND P1, PT, R20, RZ, PT ;  /* 0x000000ff1400720c */ /* 0x004fc60003f26270 */
[----:B------:R-:W2:Y:S01]  /*4980*/  LDL.LU R20, [R1+0x58] ;  /* 0x0000580001147983 */ /* 0x000ea20000300800 */
[C---:B------:R-:W-:Y:S02]  /*4990*/  ISETP.GT.U32.AND P6, PT, R0.reuse, R11, PT ;  /* 0x0000000b0000720c */ /* 0x040fe40003fc4070 */
[----:B------:R-:W-:Y:S02]  /*49a0*/  IABS R4, R16 ;  /* 0x0000001000047213 */ /* 0x000fe40000000000 */
[----:B------:R-:W-:-:S03]  /*49b0*/  ISETP.GT.U32.AND P3, PT, R0, R7, PT ;  /* 0x000000070000720c */ /* 0x000fc60003f64070 */
[----:B------:R-:W-:-:S06]  /*49c0*/  IMAD.HI.U32 R14, R2, R4, RZ ;  /* 0x00000004020e7227 */ /* 0x000fcc00078e00ff */
[----:B------:R-:W-:Y:S01]  /*49d0*/  @!P6 IMAD.IADD R11, R11, 0x1, -R0 ;  /* 0x000000010b0be824 */ /* 0x000fe200078e0a00 */
[C---:B------:R-:W-:Y:S01]  /*49e0*/  ISETP.GT.U32.AND P6, PT, R0.reuse, R8, PT ;  /* 0x000000080000720c */ /* 0x040fe20003fc4070 */
[----:B------:R-:W-:Y:S01]  /*49f0*/  IMAD.MOV R14, RZ, RZ, -R14 ;  /* 0x000000ffff0e7224 */ /* 0x000fe200078e0a0e */
[C---:B------:R-:W-:Y:S01]  /*4a00*/  ISETP.GT.U32.AND P2, PT, R0.reuse, R9, PT ;  /* 0x000000090000720c */ /* 0x040fe20003f44070 */
[----:B------:R-:W-:Y:S01]  /*4a10*/  @!P3 IMAD.IADD R7, R7, 0x1, -R0 ;  /* 0x000000010707b824 */ /* 0x000fe200078e0a00 */
[C---:B------:R-:W-:Y:S01]  /*4a20*/  ISETP.GT.U32.AND P5, PT, R0.reuse, R11, PT ;  /* 0x0000000b0000720c */ /* 0x040fe20003fa4070 */
[C---:B------:R-:W-:Y:S01]  /*4a30*/  IMAD R4, R0.reuse, R14, R4 ;  /* 0x0000000e00047224 */ /* 0x040fe200078e0204 */
[----:B------:R-:W-:Y:S02]  /*4a40*/  ISETP.GT.U32.AND P3, PT, R0, R12, PT ;  /* 0x0000000c0000720c */ /* 0x000fe40003f64070 */
[----:B-----5:R-:W-:-:S05]  /*4a50*/  IABS R10, R25 ;  /* 0x00000019000a7213 */ /* 0x020fca0000000000 */
[----:B------:R-:W-:Y:S01]  /*4a60*/  @!P6 IMAD.IADD R8, R8, 0x1, -R0 ;  /* 0x000000010808e824 */ /* 0x000fe200078e0a00 */
[----:B------:R-:W-:Y:S01]  /*4a70*/  ISETP.GT.U32.AND P6, PT, R0, R4, PT ;  /* 0x000000040000720c */ /* 0x000fe20003fc4070 */
[----:B0-----:R-:W-:-:S04]  /*4a80*/  IMAD.HI.U32 R13, R2, R10, RZ ;  /* 0x0000000a020d7227 */ /* 0x001fc800078e00ff */
[--C-:B------:R-:W-:Y:S02]  /*4a90*/  @!P2 IMAD.IADD R9, R9, 0x1, -R0.reuse ;  /* 0x000000010909a824 */ /* 0x100fe400078e0a00 */
[----:B------:R-:W-:Y:S02]  /*4aa0*/  IMAD.MOV R13, RZ, RZ, -R13 ;  /* 0x000000ffff0d7224 */ /* 0x000fe400078e0a0d */
[--C-:B------:R-:W-:Y:S01]  /*4ab0*/  @!P5 IMAD.IADD R11, R11, 0x1, -R0.reuse ;  /* 0x000000010b0bd824 */ /* 0x100fe200078e0a00 */
[----:B----4-:R-:W-:Y:S01]  /*4ac0*/  ISETP.GE.AND P5, PT, R21, RZ, PT ;  /* 0x000000ff1500720c */ /* 0x010fe20003fa6270 */
[----:B------:R-:W-:Y:S01]  /*4ad0*/  @!P4 IMAD.MOV R7, RZ, RZ, -R7 ;  /* 0x000000ffff07c224 */ /* 0x000fe200078e0a07 */
[----:B------:R-:W-:Y:S01]  /*4ae0*/  ISETP.GT.U32.AND P4, PT, R0, R9, PT ;  /* 0x000000090000720c */ /* 0x000fe20003f84070 */
[----:B------:R-:W-:Y:S01]  /*4af0*/  @!P3 IMAD.IADD R12, R12, 0x1, -R0 ;  /* 0x000000010c0cb824 */ /* 0x000fe200078e0a00 */
[----:B------:R-:W4:Y:S01]  /*4b00*/  LDL.LU R21, [R1+0x5c] ;  /* 0x00005c0001157983 */ /* 0x000f220000300800 */
[----:B------:R-:W-:Y:S01]  /*4b10*/  IMAD R10, R0, R13, R10 ;  /* 0x0000000d000a7224 */ /* 0x000fe200078e020a */
[----:B---3--:R-:W-:Y:S01]  /*4b20*/  ISETP.GE.AND P2, PT, R15, RZ, PT ;  /* 0x000000ff0f00720c */ /* 0x008fe20003f46270 */
[----:B------:R-:W-:-:S02]  /*4b30*/  @!P6 IMAD.IADD R4, R4, 0x1, -R0 ;  /* 0x000000010404e824 */ /* 0x000fc400078e0a00 */
[----:B------:R-:W-:Y:S01]  /*4b40*/  @!P0 IMAD.MOV R6, RZ, RZ, -R6 ;  /* 0x000000ffff068224 */ /* 0x000fe200078e0a06 */
[C---:B------:R-:W-:Y:S01]  /*4b50*/  ISETP.GT.U32.AND P0, PT, R0.reuse, R12, PT ;  /* 0x0000000c0000720c */ /* 0x040fe20003f04070 */
[----:B------:R-:W-:Y:S01]  /*4b60*/  @!P1 IMAD.MOV R8, RZ, RZ, -R8 ;  /* 0x000000ffff089224 */ /* 0x000fe200078e0a08 */
[----:B------:R-:W-:Y:S01]  /*4b70*/  ISETP.GT.U32.AND P1, PT, R0, R10, PT ;  /* 0x0000000a0000720c */ /* 0x000fe20003f24070 */
[----:B------:R0:W-:Y:S01]  /*4b80*/  STL [R1+0x158], R7 ;  /* 0x0001580701007387 */ /* 0x0001e20000100800 */
[----:B------:R-:W-:Y:S02]  /*4b90*/  ISETP.GE.AND P3, PT, R22, RZ, PT ;  /* 0x000000ff1600720c */ /* 0x000fe40003f66270 */
[----:B------:R-:W-:Y:S01]  /*4ba0*/  ISETP.GT.U32.AND P6, PT, R0, R4, PT ;  /* 0x000000040000720c */ /* 0x000fe20003fc4070 */
[----:B------:R2:W-:Y:S04]  /*4bb0*/  STL [R1+0x150], R6 ;  /* 0x0001500601007387 */ /* 0x0005e80000100800 */
[----:B------:R-:W3:Y:S01]  /*4bc0*/  LDL.LU R22, [R1+0x60] ;  /* 0x0000600001167983 */ /* 0x000ee20000300800 */
[----:B0-----:R-:W-:-:S02]  /*4bd0*/  IMAD.MOV.U32 R7, RZ, RZ, R11 ;  /* 0x000000ffff077224 */ /* 0x001fc400078e000b */
[--C-:B------:R-:W-:Y:S02]  /*4be0*/  @!P4 IMAD.IADD R9, R9, 0x1, -R0.reuse ;  /* 0x000000010909c824 */ /* 0x100fe400078e0a00 */
[----:B------:R-:W-:Y:S01]  /*4bf0*/  @!P5 IMAD.MOV R7, RZ, RZ, -R7 ;  /* 0x000000ffff07d224 */ /* 0x000fe200078e0a07 */
[----:B------:R-:W-:Y:S01]  /*4c00*/  STL [R1+0x148], R8 ;  /* 0x0001480801007387 */ /* 0x000fe20000100800 */
[----:B------:R-:W-:Y:S01]  /*4c10*/  @!P2 IMAD.MOV R9, RZ, RZ, -R9 ;  /* 0x000000ffff09a224 */ /* 0x000fe200078e0a09 */
[----:B------:R-:W-:Y:S01]  /*4c20*/  ISETP.GE.AND P5, PT, R16, RZ, PT ;  /* 0x000000ff1000720c */ /* 0x000fe20003fa6270 */
[--C-:B------:R-:W-:Y:S01]  /*4c30*/  @!P0 IMAD.IADD R12, R12, 0x1, -R0.reuse ;  /* 0x000000010c0c8824 */ /* 0x100fe200078e0a00 */
[----:B------:R0:W-:Y:S01]  /*4c40*/  STL [R1+0x144], R7 ;  /* 0x0001440701007387 */ /* 0x0001e20000100800 */
[----:B------:R-:W-:Y:S01]  /*4c50*/  ISETP.GE.AND P0, PT, R25, RZ, PT ;  /* 0x000000ff1900720c */ /* 0x000fe20003f06270 */
[--C-:B------:R-:W-:Y:S02]  /*4c60*/  @!P1 IMAD.IADD R10, R10, 0x1, -R0.reuse ;  /* 0x000000010a0a9824 */ /* 0x100fe400078e0a00 */
[----:B------:R-:W5:Y:S01]  /*4c70*/  LDL.LU R16, [R1+0x98] ;  /* 0x0000980001107983 */ /* 0x000f620000300800 */
[----:B------:R-:W-:Y:S01]  /*4c80*/  @!P6 IMAD.IADD R4, R4, 0x1, -R0 ;  /* 0x000000010404e824 */ /* 0x000fe200078e0a00 */
[----:B------:R-:W-:-:S02]  /*4c90*/  IABS R3, R19 ;  /* 0x0000001300037213 */ /* 0x000fc40000000000 */
[----:B------:R-:W5:Y:S01]  /*4ca0*/  LDL.LU R25, [R1+0x9c] ;  /* 0x00009c0001197983 */ /* 0x000f620000300800 */
[----:B------:R-:W-:Y:S02]  /*4cb0*/  ISETP.GE.AND P6, PT, R19, RZ, PT ;  /* 0x000000ff1300720c */ /* 0x000fe40003fc6270 */
[----:B--2---:R-:W-:Y:S02]  /*4cc0*/  IABS R6, R20 ;  /* 0x0000001400067213 */ /* 0x004fe40000000000 */
[----:B------:R-:W-:Y:S02]  /*4cd0*/  ISETP.GE.AND P1, PT, R20, RZ, PT ;  /* 0x000000ff1400720c */ /* 0x000fe40003f26270 */
[----:B------:R-:W2:Y:S04]  /*4ce0*/  LDL.LU R20, [R1+0x70] ;  /* 0x0000700001147983 */ /* 0x000ea80000300800 */
[----:B------:R1:W-:Y:S04]  /*4cf0*/  STL [R1+0x140], R9 ;  /* 0x0001400901007387 */ /* 0x0003e80000100800 */
[----:B------:R-:W2:Y:S01]  /*4d00*/  LDL R19, [R1+0x6c] ;  /* 0x00006c0001137983 */ /* 0x000ea20000100800 */
[----:B------:R-:W-:-:S04]  /*4d10*/  IMAD.HI.U32 R14, R2, R3, RZ ;  /* 0x00000003020e7227 */ /* 0x000fc800078e00ff */
[----:B------:R-:W-:-:S04]  /*4d20*/  IMAD.MOV R14, RZ, RZ, -R14 ;  /* 0x000000ffff0e7224 */ /* 0x000fc800078e0a0e */
[----:B------:R-:W-:-:S05]  /*4d30*/  IMAD R3, R0, R14, R3 ;  /* 0x0000000e00037224 */ /* 0x000fca00078e0203 */
[----:B------:R-:W-:Y:S01]  /*4d40*/  ISETP.GT.U32.AND P4, PT, R0, R3, PT ;  /* 0x000000030000720c */ /* 0x000fe20003f84070 */
[----:B0-----:R-:W-:-:S04]  /*4d50*/  IMAD.HI.U32 R7, R2, R6, RZ ;  /* 0x0000000602077227 */ /* 0x001fc800078e00ff */
[----:B------:R-:W-:Y:S02]  /*4d60*/  IMAD.MOV R7, RZ, RZ, -R7 ;  /* 0x000000ffff077224 */ /* 0x000fe400078e0a07 */
[----:B------:R-:W-:-:S06]  /*4d70*/  @!P3 IMAD.MOV R12, RZ, RZ, -R12 ;  /* 0x000000ffff0cb224 */ /* 0x000fcc00078e0a0c */
[----:B------:R-:W-:Y:S01]  /*4d80*/  @!P4 IMAD.IADD R3, R3, 0x1, -R0 ;  /* 0x000000010303c824 */ /* 0x000fe200078e0a00 */
[----:B------:R-:W-:-:S04]  /*4d90*/  ISETP.GT.U32.AND P4, PT, R0, R10, PT ;  /* 0x0000000a0000720c */ /* 0x000fc80003f84070 */
[C---:B------:R-:W-:Y:S01]  /*4da0*/  ISETP.GT.U32.AND P2, PT, R0.reuse, R3, PT ;  /* 0x000000030000720c */ /* 0x040fe20003f44070 */
[----:B------:R-:W-:Y:S01]  /*4db0*/  IMAD R6, R0, R7, R6 ;  /* 0x0000000700067224 */ /* 0x000fe200078e0206 */
[----:B----4-:R-:W-:Y:S01]  /*4dc0*/  IABS R8, R21 ;  /* 0x0000001500087213 */ /* 0x010fe20000000000 */
[----:B------:R-:W-:Y:S01]  /*4dd0*/  @!P5 IMAD.MOV R4, RZ, RZ, -R4 ;  /* 0x000000ffff04d224 */ /* 0x000fe200078e0a04 */
[----:B------:R-:W-:Y:S01]  /*4de0*/  STL [R1+0x13c], R12 ;  /* 0x00013c0c01007387 */ /* 0x000fe20000100800 */
[----:B------:R-:W-:-:S03]  /*4df0*/  ISETP.GE.AND P5, PT, R21, RZ, PT ;  /* 0x000000ff1500720c */ /* 0x000fc60003fa6270 */
[----:B------:R-:W4:Y:S01]  /*4e00*/  LDL R21, [R1+0x74] ;  /* 0x0000740001157983 */ /* 0x000f220000100800 */
[----:B------:R-:W-:Y:S01]  /*4e10*/  ISETP.GT.U32.AND P3, PT, R0, R6, PT ;  /* 0x000000060000720c */ /* 0x000fe20003f64070 */
[--C-:B------:R-:W-:Y:S02]  /*4e20*/  @!P4 IMAD.IADD R10, R10, 0x1, -R0.reuse ;  /* 0x000000010a0ac824 */ /* 0x100fe400078e0a00 */
[----:B------:R0:W-:Y:S01]  /*4e30*/  STL [R1+0x138], R4 ;  /* 0x0001380401007387 */ /* 0x0001e20000100800 */
[----:B---3--:R-:W-:Y:S01]  /*4e40*/  IABS R11, R22 ;  /* 0x00000016000b7213 */ /* 0x008fe20000000000 */
[----:B------:R-:W-:-:S04]  /*4e50*/  @!P2 IMAD.IADD R3, R3, 0x1, -R0 ;  /* 0x000000010303a824 */ /* 0x000fc800078e0a00 */
[----:B-1----:R-:W-:-:S04]  /*4e60*/  IMAD.HI.U32 R9, R2, R11, RZ ;  /* 0x0000000b02097227 */ /* 0x002fc800078e00ff */
[----:B0-----:R-:W-:Y:S02]  /*4e70*/  IMAD.MOV.U32 R4, RZ, RZ, R10 ;  /* 0x000000ffff047224 */ /* 0x001fe400078e000a */
[----:B------:R-:W-:Y:S02]  /*4e80*/  IMAD.MOV R9, RZ, RZ, -R9 ;  /* 0x000000ffff097224 */ /* 0x000fe400078e0a09 */
[----:B------:R-:W-:Y:S02]  /*4e90*/  @!P0 IMAD.MOV R4, RZ, RZ, -R4 ;  /* 0x000000ffff048224 */ /* 0x000fe400078e0a04 */
[----:B------:R-:W-:Y:S01]  /*4ea0*/  IMAD.MOV.U32 R14, RZ, RZ, R3 ;  /* 0x000000ffff0e7224 */ /* 0x000fe200078e0003 */
[----:B------:R-:W-:Y:S01]  /*4eb0*/  ISETP.GE.AND P4, PT, R22, RZ, PT ;  /* 0x000000ff1600720c */ /* 0x000fe20003f86270 */
[----:B------:R-:W-:Y:S01]  /*4ec0*/  IMAD R11, R0, R9, R11 ;  /* 0x00000009000b7224 */ /* 0x000fe200078e020b */
[----:B------:R-:W3:Y:S01]  /*4ed0*/  LDL.LU R22, [R1+0x78] ;  /* 0x0000780001167983 */ /* 0x000ee20000300800 */
[----:B------:R-:W-:Y:S01]  /*4ee0*/  @!P6 IMAD.MOV R14, RZ, RZ, -R14 ;  /* 0x000000ffff0ee224 */ /* 0x000fe200078e0a0e */
[----:B-----5:R-:W-:Y:S01]  /*4ef0*/  ISETP.GE.AND P2, PT, R16, RZ, PT ;  /* 0x000000ff1000720c */ /* 0x020fe20003f46270 */
[----:B------:R-:W-:Y:S01]  /*4f00*/  @!P3 IMAD.IADD R6, R6, 0x1, -R0 ;  /* 0x000000010606b824 */ /* 0x000fe200078e0a00 */
[----:B------:R-:W-:Y:S01]  /*4f10*/  IABS R12, R16 ;  /* 0x00000010000c7213 */ /* 0x000fe20000000000 */
[----:B------:R-:W-:Y:S01]  /*4f20*/  STL [R1+0x134], R4 ;  /* 0x0001340401007387 */ /* 0x000fe20000100800 */
[----:B------:R-:W-:-:S02]  /*4f30*/  ISETP.GE.AND P3, PT, R25, RZ, PT ;  /* 0x000000ff1900720c */ /* 0x000fc40003f66270 */
[----:B------:R-:W-:Y:S01]  /*4f40*/  IABS R10, R25 ;  /* 0x00000019000a7213 */ /* 0x000fe20000000000 */
[----:B------:R-:W5:Y:S04]  /*4f50*/  LDL.LU R16, [R1+0x7c] ;  /* 0x00007c0001107983 */ /* 0x000f680000300800 */
[----:B------:R-:W3:Y:S01]  /*4f60*/  LDL.LU R25, [R1+0x80] ;  /* 0x0000800001197983 */ /* 0x000ee20000300800 */
[----:B------:R-:W-:-:S04]  /*4f70*/  IMAD.HI.U32 R7, R2, R8, RZ ;  /* 0x0000000802077227 */ /* 0x000fc800078e00ff */
[----:B------:R-:W-:-:S04]  /*4f80*/  IMAD.MOV R7, RZ, RZ, -R7 ;  /* 0x000000ffff077224 */ /* 0x000fc800078e0a07 */
[----:B------:R-:W-:Y:S01]  /*4f90*/  IMAD R8, R0, R7, R8 ;  /* 0x0000000700087224 */ /* 0x000fe200078e0208 */
[----:B--2---:R-:W-:Y:S04]  /*4fa0*/  STL [R1+0x2158], R20 ;  /* 0x0021581401007387 */ /* 0x004fe80000100800 */
[----:B------:R0:W-:Y:S01]  /*4fb0*/  STL [R1+0x130], R14 ;  /* 0x0001300e01007387 */ /* 0x0001e20000100800 */
[----:B------:R-:W-:-:S05]  /*4fc0*/  IABS R9, R19 ;  /* 0x0000001300097213 */ /* 0x000fca0000000000 */
[----:B0-----:R-:W-:-:S04]  /*4fd0*/  IMAD.HI.U32 R14, R2, R9, RZ ;  /* 0x00000009020e7227 */ /* 0x001fc800078e00ff */
[----:B------:R-:W-:-:S04]  /*4fe0*/  IMAD.MOV R14, RZ, RZ, -R14 ;  /* 0x000000ffff0e7224 */ /* 0x000fc800078e0a0e */
[----:B------:R-:W-:Y:S01]  /*4ff0*/  IMAD R9, R0, R14, R9 ;  /* 0x0000000e00097224 */ /* 0x000fe200078e0209 */
[----:B------:R-:W-:-:S04]  /*5000*/  IABS R7, R20 ;  /* 0x0000001400077213 */ /* 0x000fc80000000000 */
[----:B------:R0:W-:Y:S04]  /*5010*/  STL [R1+0x215c], R9 ;  /* 0x00215c0901007387 */ /* 0x0001e80000100800 */
[----:B------:R-:W2:Y:S01]  /*5020*/  LDL.LU R20, [R1+0x6c] ;  /* 0x00006c0001147983 */ /* 0x000ea20000300800 */
[C---:B------:R-:W-:Y:S02]  /*5030*/  ISETP.GT.U32.AND P0, PT, R0.reuse, R6, PT ;  /* 0x000000060000720c */ /* 0x040fe40003f04070 */
[----:B------:R-:W-:-:S11]  /*5040*/  ISETP.GT.U32.AND P6, PT, R0, R8, PT ;  /* 0x000000080000720c */ /* 0x000fd60003fc4070 */
[--C-:B------:R-:W-:Y:S01]  /*5050*/  @!P0 IMAD.IADD R6, R6, 0x1, -R0.reuse ;  /* 0x0000000106068824 */ /* 0x100fe200078e0a00 */
[----:B------:R-:W-:Y:S01]  /*5060*/  ISETP.GT.U32.AND P0, PT, R0, R11, PT ;  /* 0x0000000b0000720c */ /* 0x000fe20003f04070 */
[----:B------:R-:W-:-:S12]  /*5070*/  @!P6 IMAD.IADD R8, R8, 0x1, -R0 ;  /* 0x000000010808e824 */ /* 0x000fd800078e0a00 */
[----:B------:R-:W-:Y:S01]  /*5080*/  @!P0 IMAD.IADD R11, R11, 0x1, -R0 ;  /* 0x000000010b0b8824 */ /* 0x000fe200078e0a00 */
[----:B------:R-:W-:Y:S01]  /*5090*/  ISETP.GT.U32.AND P0, PT, R0, R8, PT ;  /* 0x000000080000720c */ /* 0x000fe20003f04070 */
[----:B------:R-:W-:-:S04]  /*50a0*/  IMAD.MOV.U32 R15, RZ, RZ, R6 ;  /* 0x000000ffff0f7224 */ /* 0x000fc800078e0006 */
[----:B------:R-:W-:-:S08]  /*50b0*/  @!P1 IMAD.MOV R15, RZ, RZ, -R15 ;  /* 0x000000ffff0f9224 */ /* 0x000fd000078e0a0f */
[----:B------:R-:W-:-:S04]  /*50c0*/  @!P0 IMAD.IADD R8, R8, 0x1, -R0 ;  /* 0x0000000108088824 */ /* 0x000fc800078e0a00 */
[----:B0-----:R-:W-:Y:S01]  /*50d0*/  IMAD.MOV.U32 R9, RZ, RZ, R8 ;  /* 0x000000ffff097224 */ /* 0x001fe200078e0008 */
[----:B------:R-:W-:Y:S03]  /*50e0*/  STL [R1+0x12c], R15 ;  /* 0x00012c0f01007387 */ /* 0x000fe60000100800 */
[----:B------:R-:W-:Y:S01]  /*50f0*/  @!P5 IMAD.MOV R9, RZ, RZ, -R9 ;  /* 0x000000ffff09d224 */ /* 0x000fe200078e0a09 */
[----:B----4-:R-:W-:Y:S01]  /*5100*/  IABS R3, R21 ;  /* 0x0000001500037213 */ /* 0x010fe20000000000 */
[----:B------:R-:W4:Y:S04]  /*5110*/  LDL.LU R19, [R1+0x84] ;  /* 0x0000840001137983 */ /* 0x000f280000300800 */
[----:B------:R-:W4:Y:S04]  /*5120*/  LDL.LU R21, [R1+0x88] ;  /* 0x0000880001157983 */ /* 0x000f280000300800 */
[----:B------:R0:W-:Y:S01]  /*5130*/  STL [R1+0x128], R9 ;  /* 0x0001280901007387 */ /* 0x0001e20000100800 */
[----:B------:R-:W-:-:S03]  /*5140*/  IMAD.HI.U32 R4, R2, R10, RZ ;  /* 0x0000000a02047227 */ /* 0x000fc600078e00ff */
[----:B0-----:R-:W4:Y:S01]  /*5150*/  LDL.LU R9, [R1+0x215c] ;  /* 0x00215c0001097983 */ /* 0x001f220000300800 */
[----:B------:R-:W-:-:S04]  /*5160*/  IMAD.MOV R4, RZ, RZ, -R4 ;  /* 0x000000ffff047224 */ /* 0x000fc800078e0a04 */
[----:B------:R-:W-:-:S05]  /*5170*/  IMAD R10, R0, R4, R10 ;  /* 0x00000004000a7224 */ /* 0x000fca00078e020a */
[----:B------:R-:W-:-:S13]  /*5180*/  ISETP.GT.U32.AND P0, PT, R0, R10, PT ;  /* 0x0000000a0000720c */ /* 0x000fda0003f04070 */
[----:B------:R-:W-:Y:S01]  /*5190*/  @!P0 IMAD.IADD R10, R10, 0x1, -R0 ;  /* 0x000000010a0a8824 */ /* 0x000fe200078e0a00 */
[----:B--2---:R-:W-:Y:S02]  /*51a0*/  ISETP.GE.AND P0, PT, R20, RZ, PT ;  /* 0x000000ff1400720c */ /* 0x004fe40003f06270 */
[----:B------:R-:W2:Y:S01]  /*51b0*/  LDL.LU R20, [R1+0x2158] ;  /* 0x0021580001147983 */ /* 0x000ea20000300800 */
[----:B------:R-:W-:-:S04]  /*51c0*/  IMAD.HI.U32 R13, R2, R12, RZ ;  /* 0x0000000c020d7227 */ /* 0x000fc800078e00ff */
[----:B------:R-:W-:-:S04]  /*51d0*/  IMAD.MOV R13, RZ, RZ, -R13 ;  /* 0x000000ffff0d7224 */ /* 0x000fc800078e0a0d */
[C---:B------:R-:W-:Y:S01]  /*51e0*/  IMAD R12, R0.reuse, R13, R12 ;  /* 0x0000000d000c7224 */ /* 0x040fe200078e020c */
[----:B------:R-:W-:Y:S01]  /*51f0*/  ISETP.GT.U32.AND P1, PT, R0, R11, PT ;  /* 0x0000000b0000720c */ /* 0x000fe20003f24070 */
[----:B------:R-:W-:-:S03]  /*5200*/  IMAD.HI.U32 R13, R2, R7, RZ ;  /* 0x00000007020d7227 */ /* 0x000fc600078e00ff */
[----:B------:R-:W-:Y:S01]  /*5210*/  ISETP.GT.U32.AND P6, PT, R0, R12, PT ;  /* 0x0000000c0000720c */ /* 0x000fe20003fc4070 */
[----:B------:R-:W-:Y:S01]  /*5220*/  IMAD.HI.U32 R4, R2, R3, RZ ;  /* 0x0000000302047227 */ /* 0x000fe200078e00ff */
[----:B---3--:R-:W-:-:S03]  /*5230*/  IABS R14, R22 ;  /* 0x00000016000e7213 */ /* 0x008fc60000000000 */
[----:B------:R-:W-:Y:S02]  /*5240*/  IMAD.MOV R13, RZ, RZ, -R13 ;  /* 0x000000ffff0d7224 */ /* 0x000fe400078e0a0d */
[----:B------:R-:W-:Y:S02]  /*5250*/  IMAD.MOV R4, RZ, RZ, -R4 ;  /* 0x000000ffff047224 */ /* 0x000fe400078e0a04 */
[----:B------:R-:W-:Y:S02]  /*5260*/  IMAD R7, R0, R13, R7 ;  /* 0x0000000d00077224 */ /* 0x000fe400078e0207 */
[----:B------:R-:W-:-:S04]  /*5270*/  IMAD.HI.U32 R8, R2, R14, RZ ;  /* 0x0000000e02087227 */ /* 0x000fc800078e00ff */
[--C-:B------:R-:W-:Y:S02]  /*5280*/  @!P6 IMAD.IADD R12, R12, 0x1, -R0.reuse ;  /* 0x000000010c0ce824 */ /* 0x100fe400078e0a00 */
[C---:B------:R-:W-:Y:S01]  /*5290*/  IMAD R3, R0.reuse, R4, R3 ;  /* 0x0000000400037224 */ /* 0x040fe200078e0203 */
[----:B-----5:R-:W-:Y:S01]  /*52a0*/  IABS R4, R16 ;  /* 0x0000001000047213 */ /* 0x020fe20000000000 */
[----:B------:R-:W-:Y:S01]  /*52b0*/  @!P1 IMAD.IADD R11, R11, 0x1, -R0 ;  /* 0x000000010b0b9824 */ /* 0x000fe200078e0a00 */
[C---:B------:R-:W-:Y:S01]  /*52c0*/  ISETP.GT.U32.AND P1, PT, R0.reuse, R7, PT ;  /* 0x000000070000720c */ /* 0x040fe20003f24070 */
[----:B------:R-:W-:Y:S01]  /*52d0*/  IMAD.MOV R8, RZ, RZ, -R8 ;  /* 0x000000ffff087224 */ /* 0x000fe200078e0a08 */
[----:B------:R-:W-:Y:S02]  /*52e0*/  IABS R13, R25 ;  /* 0x00000019000d7213 */ /* 0x000fe40000000000 */
[C---:B------:R-:W-:Y:S01]  /*52f0*/  ISETP.GT.U32.AND P6, PT, R0.reuse, R12, PT ;  /* 0x0000000c0000720c */ /* 0x040fe20003fc4070 */
[----:B------:R-:W-:-:S02]  /*5300*/  IMAD R8, R0, R8, R14 ;  /* 0x0000000800087224 */ /* 0x000fc400078e020e */
[----:B------:R-:W-:Y:S01]  /*5310*/  IMAD.MOV.U32 R6, RZ, RZ, R4 ;  /* 0x000000ffff067224 */ /* 0x000fe200078e0004 */
[----:B------:R-:W3:Y:S01]  /*5320*/  LDL.LU R14, [R1+0x74] ;  /* 0x00007400010e7983 */ /* 0x000ee20000300800 */
[----:B------:R-:W-:-:S04]  /*5330*/  IMAD.MOV.U32 R4, RZ, RZ, R13 ;  /* 0x000000ffff047224 */ /* 0x000fc800078e000d */
[----:B------:R-:W-:-:S04]  /*5340*/  IMAD.HI.U32 R13, R2, R4, RZ ;  /* 0x00000004020d7227 */ /* 0x000fc800078e00ff */
[--C-:B------:R-:W-:Y:S01]  /*5350*/  @!P1 IMAD.IADD R7, R7, 0x1, -R0.reuse ;  /* 0x0000000107079824 */ /* 0x100fe200078e0a00 */
[----:B----4-:R-:W-:Y:S01]  /*5360*/  ISETP.GT.U32.AND P5, PT, R0, R9, PT ;  /* 0x000000090000720c */ /* 0x010fe20003fa4070 */
[----:B------:R-:W-:Y:S02]  /*5370*/  IMAD.MOV R13, RZ, RZ, -R13 ;  /* 0x000000ffff0d7224 */ /* 0x000fe400078e0a0d */
[----:B------:R-:W-:-:S10]  /*5380*/  @!P6 IMAD.IADD R12, R12, 0x1, -R0 ;  /* 0x000000010c0ce824 */ /* 0x000fd400078e0a00 */
[----:B------:R-:W-:-:S05]  /*5390*/  @!P5 IMAD.IADD R9, R9, 0x1, -R0 ;  /* 0x000000010909d824 */ /* 0x000fca00078e0a00 */
[C---:B------:R-:W-:Y:S01]  /*53a0*/  ISETP.GT.U32.AND P1, PT, R0.reuse, R9, PT ;  /* 0x000000090000720c */ /* 0x040fe20003f24070 */
[----:B------:R-:W-:Y:S02]  /*53b0*/  IMAD R4, R0, R13, R4 ;  /* 0x0000000d00047224 */ /* 0x000fe400078e0204 */
[----:B------:R-:W-:Y:S02]  /*53c0*/  IMAD.MOV.U32 R13, RZ, RZ, R12 ;  /* 0x000000ffff0d7224 */ /* 0x000fe400078e000c */
[----:B------:R-:W-:Y:S02]  /*53d0*/  @!P4 IMAD.MOV R11, RZ, RZ, -R11 ;  /* 0x000000ffff0bc224 */ /* 0x000fe400078e0a0b */
[----:B------:R-:W-:-:S03]  /*53e0*/  @!P2 IMAD.MOV R13, RZ, RZ, -R13 ;  /* 0x000000ffff0da224 */ /* 0x000fc600078e0a0d */
[----:B------:R0:W-:Y:S03]  /*53f0*/  STL [R1+0x124], R11 ;  /* 0x0001240b01007387 */ /* 0x0001e60000100800 */
[----:B------:R-:W-:Y:S01]  /*5400*/  @!P1 IMAD.IADD R9, R9, 0x1, -R0 ;  /* 0x0000000109099824 */ /* 0x000fe200078e0a00 */
[----:B------:R1:W-:Y:S01]  /*5410*/  STL [R1+0x11c], R13 ;  /* 0x00011c0d01007387 */ /* 0x0003e20000100800 */
[----:B--2---:R-:W-:-:S03]  /*5420*/  ISETP.GE.AND P1, PT, R20, RZ, PT ;  /* 0x000000ff1400720c */ /* 0x004fc60003f26270 */
[----:B------:R-:W2:Y:S01]  /*5430*/  LDL.LU R20, [R1+0x8c] ;  /* 0x00008c0001147983 */ /* 0x000ea20000300800 */
[C---:B------:R-:W-:Y:S02]  /*5440*/  ISETP.GT.U32.AND P6, PT, R0.reuse, R3, PT ;  /* 0x000000030000720c */ /* 0x040fe40003fc4070 */
[----:B------:R-:W-:Y:S01]  /*5450*/  ISETP.GT.U32.AND P5, PT, R0, R10, PT ;  /* 0x0000000a0000720c */ /* 0x000fe20003fa4070 */
[----:B------:R-:W-:Y:S01]  /*5460*/  IMAD.HI.U32 R15, R2, R6, RZ ;  /* 0x00000006020f7227 */ /* 0x000fe200078e00ff */
[----:B------:R-:W-:-:S09]  /*5470*/  ISETP.GT.U32.AND P2, PT, R0, R8, PT ;  /* 0x000000080000720c */ /* 0x000fd20003f44070 */
[----:B------:R-:W-:Y:S01]  /*5480*/  @!P6 IMAD.IADD R3, R3, 0x1, -R0 ;  /* 0x000000010303e824 */ /* 0x000fe200078e0a00 */
[----:B------:R-:W-:Y:S01]  /*5490*/  ISETP.GT.U32.AND P6, PT, R0, R7, PT ;  /* 0x000000070000720c */ /* 0x000fe20003fc4070 */
[----:B------:R-:W-:-:S03]  /*54a0*/  IMAD.MOV R15, RZ, RZ, -R15 ;  /* 0x000000ffff0f7224 */ /* 0x000fc600078e0a0f */
[----:B------:R-:W-:Y:S01]  /*54b0*/  ISETP.GT.U32.AND P4, PT, R0, R3, PT ;  /* 0x000000030000720c */ /* 0x000fe20003f84070 */
[----:B------:R-:W-:Y:S01]  /*54c0*/  @!P5 IMAD.IADD R10, R10, 0x1, -R0 ;  /* 0x000000010a0ad824 */ /* 0x000fe200078e0a00 */
[----:B0-----:R-:W-:Y:S01]  /*54d0*/  IABS R11, R19 ;  /* 0x00000013000b7213 */ /* 0x001fe20000000000 */
[C---:B------:R-:W-:Y:S02]  /*54e0*/  IMAD R6, R0.reuse, R15, R6 ;  /* 0x0000000f00067224 */ /* 0x040fe400078e0206 */
[----:B------:R-:W-:Y:S01]  /*54f0*/  @!P3 IMAD.MOV R10, RZ, RZ, -R10 ;  /* 0x000000ffff0ab224 */ /* 0x000fe200078e0a0a */
[----:B------:R-:W4:Y:S03]  /*5500*/  LDL.LU R15, [R1+0x90] ;  /* 0x00009000010f7983 */ /* 0x000f260000300800 */
[--C-:B------:R-:W-:Y:S01]  /*5510*/  @!P6 IMAD.IADD R7, R7, 0x1, -R0.reuse ;  /* 0x000000010707e824 */ /* 0x100fe200078e0a00 */
[C---:B------:R-:W-:Y:S01]  /*5520*/  ISETP.GT.U32.AND P6, PT, R0.reuse, R4, PT ;  /* 0x000000040000720c */ /* 0x040fe20003fc4070 */
[----:B------:R-:W-:Y:S01]  /*5530*/  @!P0 IMAD.MOV R9, RZ, RZ, -R9 ;  /* 0x000000ffff098224 */ /* 0x000fe200078e0a09 */
[----:B------:R-:W-:Y:S01]  /*5540*/  ISETP.GT.U32.AND P5, PT, R0, R6, PT ;  /* 0x000000060000720c */ /* 0x000fe20003fa4070 */
[----:B-1----:R-:W-:Y:S01]  /*5550*/  IMAD.HI.U32 R13, R2, R11, RZ ;  /* 0x0000000b020d7227 */ /* 0x002fe200078e00ff */
[----:B------:R-:W-:Y:S03]  /*5560*/  STL [R1+0x118], R10 ;  /* 0x0001180a01007387 */ /* 0x000fe60000100800 */
[----:B------:R-:W-:-:S02]  /*5570*/  @!P4 IMAD.IADD R3, R3, 0x1, -R0 ;  /* 0x000000010303c824 */ /* 0x000fc400078e0a00 */
[--C-:B------:R-:W-:Y:S01]  /*5580*/  @!P2 IMAD.IADD R8, R8, 0x1, -R0.reuse ;  /* 0x000000010808a824 */ /* 0x100fe200078e0a00 */
[----:B------:R-:W-:Y:S01]  /*5590*/  ISETP.GE.AND P2, PT, R22, RZ, PT ;  /* 0x000000ff1600720c */ /* 0x000fe20003f46270 */
[----:B------:R-:W-:Y:S01]  /*55a0*/  STL [R1+0x114], R9 ;  /* 0x0001140901007387 */ /* 0x000fe20000100800 */
[----:B---3--:R-:W-:Y:S01]  /*55b0*/  ISETP.GE.AND P4, PT, R14, RZ, PT ;  /* 0x000000ff0e00720c */ /* 0x008fe20003f86270 */
[----:B------:R-:W-:Y:S02]  /*55c0*/  IMAD.MOV R14, RZ, RZ, -R13 ;  /* 0x000000ffff0e7224 */ /* 0x000fe400078e0a0d */
[----:B------:R-:W3:Y:S01]  /*55d0*/  LDL.LU R22, [R1+0x94] ;  /* 0x0000940001167983 */ /* 0x000ee20000300800 */
[C---:B------:R-:W-:Y:S01]  /*55e0*/  ISETP.GT.U32.AND P3, PT, R0.reuse, R8, PT ;  /* 0x000000080000720c */ /* 0x040fe20003f64070 */
[----:B------:R-:W-:Y:S01]  /*55f0*/  IMAD R11, R0, R14, R11 ;  /* 0x0000000e000b7224 */ /* 0x000fe200078e020b */
[----:B------:R-:W-:Y:S01]  /*5600*/  IABS R12, R21 ;  /* 0x00000015000c7213 */ /* 0x000fe20000000000 */
[----:B------:R-:W-:-:S02]  /*5610*/  @!P6 IMAD.IADD R4, R4, 0x1, -R0 ;  /* 0x000000010404e824 */ /* 0x000fc400078e0a00 */
[----:B------:R-:W-:Y:S01]  /*5620*/  @!P1 IMAD.MOV R7, RZ, RZ, -R7 ;  /* 0x000000ffff079224 */ /* 0x000fe200078e0a07 */
[----:B------:R-:W-:Y:S01]  /*5630*/  ISETP.GT.U32.AND P1, PT, R0, R11, PT ;  /* 0x0000000b0000720c */ /* 0x000fe20003f24070 */
[----:B------:R-:W-:Y:S01]  /*5640*/  @!P5 IMAD.IADD R6, R6, 0x1, -R0 ;  /* 0x000000010606d824 */ /* 0x000fe200078e0a00 */
[----:B------:R-:W-:Y:S01]  /*5650*/  ISETP.GT.U32.AND P6, PT, R0, R4, PT ;  /* 0x000000040000720c */ /* 0x000fe20003fc4070 */
[----:B------:R-:W-:-:S03]  /*5660*/  IMAD.HI.U32 R13, R2, R12, RZ ;  /* 0x0000000c020d7227 */ /* 0x000fc600078e00ff */
[----:B------:R-:W-:Y:S01]  /*5670*/  ISETP.GT.U32.AND P0, PT, R0, R6, PT ;  /* 0x000000060000720c */ /* 0x000fe20003f04070 */
[----:B------:R-:W-:Y:S02]  /*5680*/  IMAD.MOV R13, RZ, RZ, -R13 ;  /* 0x000000ffff0d7224 */ /* 0x000fe400078e0a0d */
[--C-:B------:R-:W-:Y:S01]  /*5690*/  @!P3 IMAD.IADD R8, R8, 0x1, -R0.reuse ;  /* 0x000000010808b824 */ /* 0x100fe200078e0a00 */
[----:B------:R0:W-:Y:S01]  /*56a0*/  STL [R1+0x10c], R7 ;  /* 0x00010c0701007387 */ /* 0x0001e20000100800 */
[----:B------:R-:W-:Y:S02]  /*56b0*/  @!P4 IMAD.MOV R3, RZ, RZ, -R3 ;  /* 0x000000ffff03c224 */ /* 0x000fe400078e0a03 */
[--C-:B------:R-:W-:Y:S01]  /*56c0*/  @!P1 IMAD.IADD R11, R11, 0x1, -R0.reuse ;  /* 0x000000010b0b9824 */ /* 0x100fe200078e0a00 */
[----:B------:R-:W-:Y:S01]  /*56d0*/  ISETP.GE.AND P4, PT, R25, RZ, PT ;  /* 0x000000ff1900720c */ /* 0x000fe20003f86270 */
[----:B------:R-:W-:Y:S01]  /*56e0*/  @!P6 IMAD.IADD R4, R4, 0x1, -R0 ;  /* 0x000000010404e824 */ /* 0x000fe200078e0a00 */
[----:B------:R1:W-:Y:S01]  /*56f0*/  STL [R1+0x104], R3 ;  /* 0x0001040301007387 */ /* 0x0003e20000100800 */
[----:B0-----:R-:W-:-:S02]  /*5700*/  IMAD R7, R0, R13, R12 ;  /* 0x0000000d00077224 */ /* 0x001fc400078e020c */
[----:B------:R-:W-:Y:S01]  /*5710*/  IMAD.MOV.U32 R13, RZ, RZ, R8 ;  /* 0x000000ffff0d7224 */ /* 0x000fe200078e0008 */
[----:B------:R-:W-:-:S03]  /*5720*/  ISETP.GE.AND P6, PT, R21, RZ, PT ;  /* 0x000000ff1500720c */ /* 0x000fc60003fc6270 */
[----:B------:R-:W-:Y:S01]  /*5730*/  @!P2 IMAD.MOV R13, RZ, RZ, -R13 ;  /* 0x000000ffff0da224 */ /* 0x000fe200078e0a0d */
[----:B------:R-:W-:Y:S01]  /*5740*/  ISETP.GE.AND P5, PT, R16, RZ, PT ;  /* 0x000000ff1000720c */ /* 0x000fe20003fa6270 */
[----:B------:R-:W-:Y:S01]  /*5750*/  @!P0 IMAD.IADD R6, R6, 0x1, -R0 ;  /* 0x0000000106068824 */ /* 0x000fe200078e0a00 */
[----:B------:R-:W-:Y:S02]  /*5760*/  ISETP.GE.AND P0, PT, R19, RZ, PT ;  /* 0x000000ff1300720c */ /* 0x000fe40003f06270 */
[----:B--2---:R-:W-:Y:S02]  /*5770*/  IABS R9, R20 ;  /* 0x0000001400097213 */ /* 0x004fe40000000000 */
[----:B------:R-:W-:Y:S02]  /*5780*/  ISETP.GE.AND P1, PT, R20, RZ, PT ;  /* 0x000000ff1400720c */ /* 0x000fe40003f26270 */
[----:B------:R-:W2:Y:S04]  /*5790*/  LDL.LU R20, [R1+0xa8] ;  /* 0x0000a80001147983 */ /* 0x000ea80000300800 */
[----:B------:R-:W5:Y:S04]  /*57a0*/  LDL.LU R25, [R1+0xa0] ;  /* 0x0000a00001197983 */ /* 0x000f680000300800 */
[----:B------:R-:W2:Y:S04]  /*57b0*/  LDL.LU R21, [R1+0xa4] ;  /* 0x0000a40001157983 */ /* 0x000ea80000300800 */
[----:B------:R-:W4:Y:S04]  /*57c0*/  LDL.LU R16, [R1+0xb0] ;  /* 0x0000b00001107983 */ /* 0x000f280000300800 */
[----:B------:R-:W-:Y:S04]  /*57d0*/  STL [R1+0xe4], R13 ;  /* 0x0000e40d01007387 */ /* 0x000fe80000100800 */
[----:B------:R-:W4:Y:S01]  /*57e0*/  LDL R19, [R1+0xac] ;  /* 0x0000ac0001137983 */ /* 0x000f220000100800 */
[----:B-1----:R-:W-:Y:S01]  /*57f0*/  IMAD.HI.U32 R3, R2, R9, RZ ;  /* 0x0000000902037227 */ /* 0x002fe200078e00ff */
[----:B------:R-:W-:-:S03]  /*5800*/  ISETP.GT.U32.AND P2, PT, R0, R11, PT ;  /* 0x0000000b0000720c */ /* 0x000fc60003f44070 */
[----:B------:R-:W-:-:S04]  /*5810*/  IMAD.MOV R3, RZ, RZ, -R3 ;  /* 0x000000ffff037224 */ /* 0x000fc800078e0a03 */
[----:B------:R-:W-:Y:S01]  /*5820*/  IMAD R3, R0, R3, R9 ;  /* 0x0000000300037224 */ /* 0x000fe200078e0209 */
[----:B---3--:R-:W-:-:S05]  /*5830*/  IABS R10, R22 ;  /* 0x00000016000a7213 */ /* 0x008fca0000000000 */
[----:B------:R-:W-:Y:S02]  /*5840*/  IMAD.MOV.U32 R8, RZ, RZ, R10 ;  /* 0x000000ffff087224 */ /* 0x000fe400078e000a */
[----:B------:R-:W-:-:S04]  /*5850*/  IMAD.MOV.U32 R10, RZ, RZ, R6 ;  /* 0x000000ffff0a7224 */ /* 0x000fc800078e0006 */
[----:B------:R-:W-:Y:S01]  /*5860*/  @!P5 IMAD.MOV R10, RZ, RZ, -R10 ;  /* 0x000000ffff0ad224 */ /* 0x000fe200078e0a0a */
[----:B------:R-:W-:Y:S01]  /*5870*/  ISETP.GT.U32.AND P5, PT, R0, R3, PT ;  /* 0x000000030000720c */ /* 0x000fe20003fa4070 */
[----:B------:R-:W-:-:S03]  /*5880*/  @!P2 IMAD.IADD R11, R11, 0x1, -R0 ;  /* 0x000000010b0ba824 */ /* 0x000fc600078e0a00 */
[----:B------:R0:W-:Y:S01]  /*5890*/  STL [R1+0xe0], R10 ;  /* 0x0000e00a01007387 */ /* 0x0001e20000100800 */
[----:B------:R-:W-:-:S04]  /*58a0*/  IMAD.HI.U32 R6, R2, R8, RZ ;  /* 0x0000000802067227 */ /* 0x000fc800078e00ff */
[----:B------:R-:W-:Y:S02]  /*58b0*/  @!P4 IMAD.MOV R4, RZ, RZ, -R4 ;  /* 0x000000ffff04c224 */ /* 0x000fe400078e0a04 */
[----:B0-----:R-:W-:-:S03]  /*58c0*/  IMAD.MOV.U32 R10, RZ, RZ, R11 ;  /* 0x000000ffff0a7224 */ /* 0x001fc600078e000b */
[----:B------:R-:W-:Y:S01]  /*58d0*/  STL [R1+0xdc], R4 ;  /* 0x0000dc0401007387 */ /* 0x000fe20000100800 */
[----:B------:R-:W-:Y:S02]  /*58e0*/  IMAD.MOV R6, RZ, RZ, -R6 ;  /* 0x000000ffff067224 */ /* 0x000fe400078e0a06 */
[----:B------:R-:W-:Y:S02]  /*58f0*/  @!P0 IMAD.MOV R10, RZ, RZ, -R10 ;  /* 0x000000ffff0a8224 */ /* 0x000fe400078e0a0a */
[----:B------:R-:W-:Y:S01]  /*5900*/  @!P5 IMAD.IADD R3, R3, 0x1, -R0 ;  /* 0x000000010303d824 */ /* 0x000fe200078e0a00 */
[----:B------:R-:W-:Y:S01]  /*5910*/  ISETP.GE.AND P2, PT, R22, RZ, PT ;  /* 0x000000ff1600720c */ /* 0x000fe20003f46270 */
[C---:B------:R-:W-:Y:S01]  /*5920*/  IMAD R6, R0.reuse, R6, R8 ;  /* 0x0000000600067224 */ /* 0x040fe200078e0208 */
[----:B------:R-:W-:Y:S02]  /*5930*/  ISETP.GT.U32.AND P3, PT, R0, R7, PT ;  /* 0x000000070000720c */ /* 0x000fe40003f64070 */
[----:B--2---:R-:W-:-:S02]  /*5940*/  ISETP.GE.AND P5, PT, R21, RZ, PT ;  /* 0x000000ff1500720c */ /* 0x004fc40003fa6270 */
[----:B------:R-:W-:Y:S02]  /*5950*/  IABS R13, R21 ;  /* 0x00000015000d7213 */ /* 0x000fe40000000000 */
[----:B------:R-:W2:Y:S04]  /*5960*/  LDL.LU R21, [R1+0xb8] ;  /* 0x0000b80001157983 */ /* 0x000ea80000300800 */
[----:B------:R-:W-:Y:S04]  /*5970*/  STL [R1+0xd8], R10 ;  /* 0x0000d80a01007387 */ /* 0x000fe80000100800 */
[----:B------:R-:W3:Y:S01]  /*5980*/  LDL.LU R22, [R1+0xc4] ;  /* 0x0000c40001167983 */ /* 0x000ee20000300800 */
[----:B----4-:R-:W-:-:S03]  /*5990*/  IABS R8, R19 ;  /* 0x0000001300087213 */ /* 0x010fc60000000000 */
[----:B------:R-:W-:Y:S04]  /*59a0*/  STL [R1+0x2154], R20 ;  /* 0x0021541401007387 */ /* 0x000fe80000100800 */
[----:B------:R-:W4:Y:S01]  /*59b0*/  LDL R19, [R1+0xb4] ;  /* 0x0000b40001137983 */ /* 0x000f220000100800 */
[----:B------:R-:W-:Y:S01]  /*59c0*/  @!P3 IMAD.IADD R7, R7, 0x1, -R0 ;  /* 0x000000010707b824 */ /* 0x000fe200078e0a00 */
[----:B------:R-:W-:-:S04]  /*59d0*/  IABS R12, R15 ;  /* 0x0000000f000c7213 */ /* 0x000fc80000000000 */
[----:B------:R-:W-:Y:S01]  /*59e0*/  ISETP.GT.U32.AND P3, PT, R0, R7, PT ;  /* 0x000000070000720c */ /* 0x000fe20003f64070 */
[----:B------:R-:W-:Y:S01]  /*59f0*/  IMAD.HI.U32 R9, R2, R12, RZ ;  /* 0x0000000c02097227 */ /* 0x000fe200078e00ff */
[----:B------:R-:W-:-:S03]  /*5a00*/  ISETP.GT.U32.AND P0, PT, R0, R3, PT ;  /* 0x000000030000720c */ /* 0x000fc60003f04070 */
[----:B------:R-:W-:-:S04]  /*5a10*/  IMAD.MOV R9, RZ, RZ, -R9 ;  /* 0x000000ffff097224 */ /* 0x000fc800078e0a09 */
[----:B------:R-:W-:-:S04]  /*5a20*/  IMAD R12, R0, R9, R12 ;  /* 0x00000009000c7224 */ /* 0x000fc800078e020c */
[----:B------:R-:W-:-:S04]  /*5a30*/  @!P3 IMAD.IADD R7, R7, 0x1, -R0 ;  /* 0x000000010707b824 */ /* 0x000fc800078e0a00 */
[----:B------:R-:W-:-:S04]  /*5a40*/  IMAD.MOV.U32 R14, RZ, RZ, R7 ;  /* 0x000000ffff0e7224 */ /* 0x000fc800078e0007 */
[----:B------:R-:W-:Y:S01]  /*5a50*/  @!P6 IMAD.MOV R14, RZ, RZ, -R14 ;  /* 0x000000ffff0ee224 */ /* 0x000fe200078e0a0e */
[C---:B------:R-:W-:Y:S01]  /*5a60*/  ISETP.GT.U32.AND P6, PT, R0.reuse, R12, PT ;  /* 0x0000000c0000720c */ /* 0x040fe20003fc4070 */
[----:B------:R-:W-:Y:S01]  /*5a70*/  @!P0 IMAD.IADD R3, R3, 0x1, -R0 ;  /* 0x0000000103038824 */ /* 0x000fe200078e0a00 */
[----:B------:R-:W-:-:S11]  /*5a80*/  ISETP.GT.U32.AND P0, PT, R0, R6, PT ;  /* 0x000000060000720c */ /* 0x000fd60003f04070 */
[--C-:B------:R-:W-:Y:S02]  /*5a90*/  @!P6 IMAD.IADD R12, R12, 0x1, -R0.reuse ;  /* 0x000000010c0ce824 */ /* 0x100fe400078e0a00 */
[----:B------:R-:W-:-:S03]  /*5aa0*/  @!P0 IMAD.IADD R6, R6, 0x1, -R0 ;  /* 0x0000000106068824 */ /* 0x000fc600078e0a00 */
[----:B------:R-:W-:Y:S02]  /*5ab0*/  ISETP.GT.U32.AND P0, PT, R0, R12, PT ;  /* 0x0000000c0000720c */ /* 0x000fe40003f04070 */
[----:B------:R-:W-:Y:S02]  /*5ac0*/  ISETP.GE.AND P4, PT, R15, RZ, PT ;  /* 0x000000ff0f00720c */ /* 0x000fe40003f86270 */
[----:B------:R-:W-:Y:S01]  /*5ad0*/  IABS R11, R20 ;  /* 0x00000014000b7213 */ /* 0x000fe20000000000 */
[----:B------:R0:W-:Y:S01]  /*5ae0*/  STL [R1+0xd4], R14 ;  /* 0x0000d40e01007387 */ /* 0x0001e20000100800 */
[----:B------:R-:W-:-:S07]  /*5af0*/  IMAD.MOV.U32 R15, RZ, RZ, R3 ;  /* 0x000000ffff0f7224 */ /* 0x000fce00078e0003 */
[----:B------:R-:W-:Y:S02]  /*5b00*/  @!P0 IMAD.IADD R12, R12, 0x1, -R0 ;  /* 0x000000010c0c8824 */ /* 0x000fe400078e0a00 */
[----:B0-----:R-:W-:-:S04]  /*5b10*/  IMAD.HI.U32 R14, R2, R11, RZ ;  /* 0x0000000b020e7227 */ /* 0x001fc800078e00ff */
[----:B------:R-:W-:Y:S02]  /*5b20*/  IMAD.MOV.U32 R20, RZ, RZ, R12 ;  /* 0x000000ffff147224 */ /* 0x000fe400078e000c */
[----:B------:R-:W-:Y:S02]  /*5b30*/  IMAD.MOV R14, RZ, RZ, -R14 ;  /* 0x000000ffff0e7224 */ /* 0x000fe400078e0a0e */
[----:B------:R-:W-:Y:S01]  /*5b40*/  @!P1 IMAD.MOV R15, RZ, RZ, -R15 ;  /* 0x000000ffff0f9224 */ /* 0x000fe200078e0a0f */
[----:B-----5:R-:W-:Y:S01]  /*5b50*/  ISETP.GE.AND P3, PT, R25, RZ, PT ;  /* 0x000000ff1900720c */ /* 0x020fe20003f66270 */
[----:B------:R-:W-:Y:S01]  /*5b60*/  @!P4 IMAD.MOV R20, RZ, RZ, -R20 ;  /* 0x000000ffff14c224 */ /* 0x000fe200078e0a14 */
[----:B------:R-:W-:Y:S01]  /*5b70*/  IABS R4, R25 ;  /* 0x0000001900047213 */ /* 0x000fe20000000000 */
[----:B------:R-:W-:Y:S01]  /*5b80*/  IMAD R11, R0, R14, R11 ;  /* 0x0000000e000b7224 */ /* 0x000fe200078e020b */
[----:B------:R-:W5:Y:S01]  /*5b90*/  LDL.LU R25, [R1+0xcc] ;  /* 0x0000cc0001197983 */ /* 0x000f620000300800 */
[----:B----4-:R-:W-:-:S03]  /*5ba0*/  IABS R14, R19 ;  /* 0x00000013000e7213 */ /* 0x010fc60000000000 */
[----:B------:R-:W4:Y:S04]  /*5bb0*/  LDL.LU R19, [R1+0xe8] ;  /* 0x0000e80001137983 */ /* 0x000f280000300800 */
[----:B------:R-:W-:Y:S04]  /*5bc0*/  STL [R1+0xd0], R15 ;  /* 0x0000d00f01007387 */ /* 0x000fe80000100800 */
[----:B------:R0:W-:Y:S04]  /*5bd0*/  STL [R1+0xc8], R20 ;  /* 0x0000c81401007387 */ /* 0x0001e80000100800 */
[----:B0-----:R-:W3:Y:S01]  /*5be0*/  LDL.LU R20, [R1+0x2154] ;  /* 0x0021540001147983 */ /* 0x001ee20000300800 */
[----:B------:R-:W-:-:S04]  /*5bf0*/  IMAD.HI.U32 R10, R2, R4, RZ ;  /* 0x00000004020a7227 */ /* 0x000fc800078e00ff */
[----:B------:R-:W-:-:S04]  /*5c00*/  IMAD.MOV R10, RZ, RZ, -R10 ;  /* 0x000000ffff0a7224 */ /* 0x000fc800078e0a0a */
[----:B------:R-:W-:Y:S02]  /*5c10*/  IMAD R4, R0, R10, R4 ;  /* 0x0000000a00047224 */ /* 0x000fe400078e0204 */
[----:B------:R-:W-:-:S04]  /*5c20*/  IMAD.HI.U32 R10, R2, R8, RZ ;  /* 0x00000008020a7227 */ /* 0x000fc800078e00ff */
[----:B------:R-:W-:-:S04]  /*5c30*/  IMAD.MOV R10, RZ, RZ, -R10 ;  /* 0x000000ffff0a7224 */ /* 0x000fc800078e0a0a */
[----:B------:R-:W-:Y:S01]  /*5c40*/  IMAD R8, R0, R10, R8 ;  /* 0x0000000a00087224 */ /* 0x000fe200078e0208 */
[----:B--2---:R-:W-:Y:S01]  /*5c50*/  IABS R10, R21 ;  /* 0x00000015000a7213 */ /* 0x004fe20000000000 */
[----:B------:R-:W-:-:S04]  /*5c60*/  IMAD.MOV.U32 R3, RZ, RZ, R14 ;  /* 0x000000ffff037224 */ /* 0x000fc800078e000e */
[----:B------:R-:W-:-:S04]  /*5c70*/  IMAD.HI.U32 R14, R2, R10, RZ ;  /* 0x0000000a020e7227 */ /* 0x000fc800078e00ff */
[----:B------:R-:W-:Y:S02]  /*5c80*/  IMAD.MOV R14, RZ, RZ, -R14 ;  /* 0x000000ffff0e7224 */ /* 0x000fe400078e0a0e */
[----:B------:R-:W-:-:S04]  /*5c90*/  IMAD.HI.U32 R9, R2, R13, RZ ;  /* 0x0000000d02097227 */ /* 0x000fc800078e00ff */
[C---:B------:R-:W-:Y:S02]  /*5ca0*/  IMAD R10, R0.reuse, R14, R10 ;  /* 0x0000000e000a7224 */ /* 0x040fe400078e020a */
[----:B------:R-:W2:Y:S01]  /*5cb0*/  LDL.LU R14, [R1+0xac] ;  /* 0x0000ac00010e7983 */ /* 0x000ea20000300800 */
[----:B------:R-:W-:Y:S01]  /*5cc0*/  IMAD.MOV R9, RZ, RZ, -R9 ;  /* 0x000000ffff097224 */ /* 0x000fe200078e0a09 */
[----:B------:R-:W-:-:S03]  /*5cd0*/  ISETP.GT.U32.AND P1, PT, R0, R6, PT ;  /* 0x000000060000720c */ /* 0x000fc60003f24070 */
[----:B------:R-:W-:-:S05]  /*5ce0*/  IMAD R13, R0, R9, R13 ;  /* 0x00000009000d7224 */ /* 0x000fca00078e020d */
[----:B------:R-:W-:Y:S01]  /*5cf0*/  ISETP.GT.U32.AND P0, PT, R0, R13, PT ;  /* 0x0000000d0000720c */ /* 0x000fe20003f04070 */
[----:B------:R-:W-:-:S04]  /*5d00*/  IMAD.HI.U32 R15, R2, R3, RZ ;  /* 0x00000003020f7227 */ /* 0x000fc800078e00ff */
[----:B------:R-:W-:Y:S02]  /*5d10*/  @!P1 IMAD.IADD R6, R6, 0x1, -R0 ;  /* 0x0000000106069824 */ /* 0x000fe400078e0a00 */
[----:B------:R-:W-:Y:S02]  /*5d20*/  IMAD.MOV R15, RZ, RZ, -R15 ;  /* 0x000000ffff0f7224 */ /* 0x000fe400078e0a0f */
[----:B------:R-:W-:Y:S02]  /*5d30*/  @!P2 IMAD.MOV R6, RZ, RZ, -R6 ;  /* 0x000000ffff06a224 */ /* 0x000fe400078e0a06 */
[C---:B------:R-:W-:Y:S02]  /*5d40*/  IMAD R3, R0.reuse, R15, R3 ;  /* 0x0000000f00037224 */ /* 0x040fe400078e0203 */
[----:B------:R-:W-:Y:S01]  /*5d50*/  @!P0 IMAD.IADD R13, R13, 0x1, -R0 ;  /* 0x000000010d0d8824 */ /* 0x000fe200078e0a00 */
[----:B------:R-:W4:Y:S04]  /*5d60*/  LDL.LU R15, [R1+0xb4] ;  /* 0x0000b400010f7983 */ /* 0x000f280000300800 */
[----:B------:R5:W-:Y:S01]  /*5d70*/  STL [R1+0xc0], R6 ;  /* 0x0000c00601007387 */ /* 0x000be20000100800 */
[----:B------:R-:W-:-:S02]  /*5d80*/  ISETP.GT.U32.AND P6, PT, R0, R4, PT ;  /* 0x000000040000720c */ /* 0x000fc40003fc4070 */
[----:B------:R-:W-:Y:S02]  /*5d90*/  IABS R7, R16 ;  /* 0x0000001000077213 */ /* 0x000fe40000000000 */
[----:B---3--:R-:W-:Y:S01]  /*5da0*/  ISETP.GE.AND P0, PT, R20, RZ, PT ;  /* 0x000000ff1400720c */ /* 0x008fe20003f06270 */
[----:B------:R-:W-:Y:S02]  /*5db0*/  IMAD.MOV.U32 R20, RZ, RZ, R24 ;  /* 0x000000ffff147224 */ /* 0x000fe400078e0018 */
[----:B------:R-:W3:Y:S06]  /*5dc0*/  LDL.LU R24, [R1+0xec] ;  /* 0x0000ec0001187983 */ /* 0x000eec0000300800 */
[----:B------:R-:W-:-:S02]  /*5dd0*/  @!P6 IMAD.IADD R4, R4, 0x1, -R0 ;  /* 0x000000010404e824 */ /* 0x000fc400078e0a00 */
[----:B------:R-:W-:-:S03]  /*5de0*/  IMAD.HI.U32 R9, R2, R7, RZ ;  /* 0x0000000702097227 */ /* 0x000fc600078e00ff */
[C---:B------:R-:W-:Y:S01]  /*5df0*/  ISETP.GT.U32.AND P6, PT, R0.reuse, R4, PT ;  /* 0x000000040000720c */ /* 0x040fe20003fc4070 */
[----:B------:R-:W-:Y:S01]  /*5e00*/  IMAD.MOV R9, RZ, RZ, -R9 ;  /* 0x000000ffff097224 */ /* 0x000fe200078e0a09 */
[----:B------:R-:W-:-:S03]  /*5e10*/  ISETP.GT.U32.AND P4, PT, R0, R11, PT ;  /* 0x0000000b0000720c */ /* 0x000fc60003f84070 */
[C---:B------:R-:W-:Y:S01]  /*5e20*/  IMAD R7, R0.reuse, R9, R7 ;  /* 0x0000000900077224 */ /* 0x040fe200078e0207 */
[----:B------:R-:W-:-:S07]  /*5e30*/  ISETP.GT.U32.AND P1, PT, R0, R8, PT ;  /* 0x000000080000720c */ /* 0x000fce0003f24070 */
[--C-:B------:R-:W-:Y:S01]  /*5e40*/  @!P6 IMAD.IADD R4, R4, 0x1, -R0.reuse ;  /* 0x000000010404e824 */ /* 0x100fe200078e0a00 */
[C---:B------:R-:W-:Y:S01]  /*5e50*/  ISETP.GT.U32.AND P6, PT, R0.reuse, R7, PT ;  /* 0x000000070000720c */ /* 0x040fe20003fc4070 */
[--C-:B------:R-:W-:Y:S01]  /*5e60*/  @!P4 IMAD.IADD R11, R11, 0x1, -R0.reuse ;  /* 0x000000010b0bc824 */ /* 0x100fe200078e0a00 */
[----:B------:R-:W-:Y:S02]  /*5e70*/  ISETP.GT.U32.AND P4, PT, R0, R13, PT ;  /* 0x0000000d0000720c */ /* 0x000fe40003f84070 */
[----:B------:R-:W-:Y:S01]  /*5e80*/  IABS R9, R22 ;  /* 0x0000001600097213 */ /* 0x000fe20000000000 */
[----:B------:R-:W-:Y:S01]  /*5e90*/  @!P1 IMAD.IADD R8, R8, 0x1, -R0 ;  /* 0x0000000108089824 */ /* 0x000fe200078e0a00 */
[----:B------:R-:W-:-:S03]  /*5ea0*/  ISETP.GT.U32.AND P1, PT, R0, R11, PT ;  /* 0x0000000b0000720c */ /* 0x000fc60003f24070 */
[----:B------:R-:W-:-:S04]  /*5eb0*/  IMAD.HI.U32 R12, R2, R9, RZ ;  /* 0x00000009020c7227 */ /* 0x000fc800078e00ff */
[----:B------:R-:W-:Y:S02]  /*5ec0*/  @!P6 IMAD.IADD R7, R7, 0x1, -R0 ;  /* 0x000000010707e824 */ /* 0x000fe400078e0a00 */
[----:B------:R-:W-:Y:S02]  /*5ed0*/  IMAD.MOV R12, RZ, RZ, -R12 ;  /* 0x000000ffff0c7224 */ /* 0x000fe400078e0a0c */
[----:B------:R-:W-:Y:S01]  /*5ee0*/  @!P4 IMAD.IADD R13, R13, 0x1, -R0 ;  /* 0x000000010d0dc824 */ /* 0x000fe200078e0a00 */
[C---:B------:R-:W-:Y:S02]  /*5ef0*/  ISETP.GT.U32.AND P2, PT, R0.reuse, R7, PT ;  /* 0x000000070000720c */ /* 0x040fe40003f44070 */
[C---:B------:R-:W-:Y:S02]  /*5f00*/  ISETP.GT.U32.AND P4, PT, R0.reuse, R10, PT ;  /* 0x0000000a0000720c */ /* 0x040fe40003f84070 */
[C---:B------:R-:W-:Y:S01]  /*5f10*/  ISETP.GT.U32.AND P6, PT, R0.reuse, R8, PT ;  /* 0x000000080000720c */ /* 0x040fe20003fc4070 */
[----:B------:R-:W-:Y:S01]  /*5f20*/  IMAD R9, R0, R12, R9 ;  /* 0x0000000c00097224 */ /* 0x000fe200078e0209 */
[----:B-----5:R-:W-:Y:S01]  /*5f30*/  IABS R6, R25 ;  /* 0x0000001900067213 */ /* 0x020fe20000000000 */
[----:B------:R-:W-:-:S02]  /*5f40*/  IMAD.MOV.U32 R12, RZ, RZ, R4 ;  /* 0x000000ffff0c7224 */ /* 0x000fc400078e0004 */
[----:B------:R-:W-:Y:S01]  /*5f50*/  @!P1 IMAD.IADD R11, R11, 0x1, -R0 ;  /* 0x000000010b0b9824 */ /* 0x000fe200078e0a00 */
[----:B--2---:R-:W-:Y:S01]  /*5f60*/  ISETP.GE.AND P1, PT, R14, RZ, PT ;  /* 0x000000ff0e00720c */ /* 0x004fe20003f26270 */
[----:B------:R-:W-:Y:S02]  /*5f70*/  @!P3 IMAD.MOV R12, RZ, RZ, -R12 ;  /* 0x000000ffff0cb224 */ /* 0x000fe400078e0a0c */
[----:B------:R-:W-:-:S04]  /*5f80*/  IMAD.HI.U32 R14, R2, R6, RZ ;  /* 0x00000006020e7227 */ /* 0x000fc800078e00ff */
[----:B------:R-:W-:Y:S01]  /*5f90*/  @!P5 IMAD.MOV R13, RZ, RZ, -R13 ;  /* 0x000000ffff0dd224 */ /* 0x000fe200078e0a0d */
[----:B------:R-:W-:Y:S01]  /*5fa0*/  STL [R1+0xbc], R12 ;  /* 0x0000bc0c01007387 */ /* 0x000fe20000100800 */
[--C-:B------:R-:W-:Y:S01]  /*5fb0*/  @!P2 IMAD.IADD R7, R7, 0x1, -R0.reuse ;  /* 0x000000010707a824 */ /* 0x100fe200078e0a00 */
[----:B------:R-:W-:Y:S01]  /*5fc0*/  ISETP.GE.AND P2, PT, R16, RZ, PT ;  /* 0x000000ff1000720c */ /* 0x000fe20003f46270 */
[----:B------:R-:W-:Y:S01]  /*5fd0*/  @!P0 IMAD.MOV R11, RZ, RZ, -R11 ;  /* 0x000000ffff0b8224 */ /* 0x000fe200078e0a0b */
[----:B------:R-:W2:Y:S01]  /*5fe0*/  LDL.LU R16, [R1+0xf0] ;  /* 0x0000f00001107983 */ /* 0x000ea20000300800 */
[--C-:B------:R-:W-:Y:S01]  /*5ff0*/  @!P4 IMAD.IADD R10, R10, 0x1, -R0.reuse ;  /* 0x000000010a0ac824 */ /* 0x100fe200078e0a00 */
[----:B------:R-:W-:Y:S01]  /*6000*/  ISETP.GE.AND P4, PT, R21, RZ, PT ;  /* 0x000000ff1500720c */ /* 0x000fe20003f86270 */
[----:B------:R-:W-:Y:S01]  /*6010*/  @!P6 IMAD.IADD R8, R8, 0x1, -R0 ;  /* 0x000000010808e824 */ /* 0x000fe200078e0a00 */
[----:B------:R-:W5:Y:S01]  /*6020*/  LDL.LU R21, [R1+0xf4] ;  /* 0x0000f40001157983 */ /* 0x000f620000300800 */
[----:B------:R-:W-:-:S03]  /*6030*/  IMAD.MOV R14, RZ, RZ, -R14 ;  /* 0x000000ffff0e7224 */ /* 0x000fc600078e0a0e */
[----:B------:R-:W-:Y:S01]  /*6040*/  STL [R1+0xb8], R13 ;  /* 0x0000b80d01007387 */ /* 0x000fe20000100800 */
[----:B------:R-:W-:-:S03]  /*6050*/  IMAD R6, R0, R14, R6 ;  /* 0x0000000e00067224 */ /* 0x000fc600078e0206 */
[----:B------:R0:W-:Y:S02]  /*6060*/  STL [R1+0xb0], R11 ;  /* 0x0000b00b01007387 */ /* 0x0001e40000100800 */
[----:B0-----:R-:W-:-:S04]  /*6070*/  IMAD.MOV.U32 R11, RZ, RZ, R8 ;  /* 0x000000ffff0b7224 */ /* 0x001fc800078e0008 */
[----:B------:R-:W-:Y:S01]  /*6080*/  @!P1 IMAD.MOV R11, RZ, RZ, -R11 ;  /* 0x000000ffff0b9224 */ /* 0x000fe200078e0a0b */
[----:B------:R-:W-:Y:S01]  /*6090*/  ISETP.GT.U32.AND P1, PT, R0, R6, PT ;  /* 0x000000060000720c */ /* 0x000fe20003f24070 */
[----:B------:R-:W-:-:S03]  /*60a0*/  @!P2 IMAD.MOV R7, RZ, RZ, -R7 ;  /* 0x000000ffff07a224 */ /* 0x000fc600078e0a07 */
[----:B------:R0:W-:Y:S04]  /*60b0*/  STL [R1+0xac], R11 ;  /* 0x0000ac0b01007387 */ /* 0x0001e80000100800 */
[----:B------:R-:W-:Y:S05]  /*60c0*/  STL [R1+0xa8], R7 ;  /* 0x0000a80701007387 */ /* 0x000fea0000100800 */
[----:B------:R-:W-:Y:S01]  /*60d0*/  @!P1 IMAD.IADD R6, R6, 0x1, -R0 ;  /* 0x0000000106069824 */ /* 0x000fe200078e0a00 */
[----:B------:R-:W-:-:S02]  /*60e0*/  ISETP.GT.U32.AND P6, PT, R0, R9, PT ;  /* 0x000000090000720c */ /* 0x000fc40003fc4070 */
[----:B------:R-:W-:-:S11]  /*60f0*/  ISETP.GT.U32.AND P0, PT, R0, R10, PT ;  /* 0x0000000a0000720c */ /* 0x000fd60003f04070 */
[----:B------:R-:W-:-:S05]  /*6100*/  @!P6 IMAD.IADD R9, R9, 0x1, -R0 ;  /* 0x000000010909e824 */ /* 0x000fca00078e0a00 */
[----:B------:R-:W-:Y:S01]  /*6110*/  ISETP.GT.U32.AND P6, PT, R0, R9, PT ;  /* 0x000000090000720c */ /* 0x000fe20003fc4070 */
[----:B------:R-:W-:Y:S01]  /*6120*/  @!P0 IMAD.IADD R10, R10, 0x1, -R0 ;  /* 0x000000010a0a8824 */ /* 0x000fe200078e0a00 */
[----:B------:R-:W-:Y:S02]  /*6130*/  ISETP.GE.AND P0, PT, R25, RZ, PT ;  /* 0x000000ff1900720c */ /* 0x000fe40003f06270 */
[----:B----4-:R-:W-:-:S09]  /*6140*/  IABS R4, R19 ;  /* 0x0000001300047213 */ /* 0x010fd20000000000 */
[----:B------:R-:W-:Y:S01]  /*6150*/  @!P6 IMAD.IADD R9, R9, 0x1, -R0 ;  /* 0x000000010909e824 */ /* 0x000fe200078e0a00 */
[----:B------:R-:W-:Y:S02]  /*6160*/  ISETP.GE.AND P6, PT, R19, RZ, PT ;  /* 0x000000ff1300720c */ /* 0x000fe40003fc6270 */
[----:B---3--:R-:W-:Y:S02]  /*6170*/  IABS R8, R24 ;  /* 0x0000001800087213 */ /* 0x008fe40000000000 */
[----:B------:R-:W-:Y:S02]  /*6180*/  ISETP.GE.AND P1, PT, R24, RZ, PT ;  /* 0x000000ff1800720c */ /* 0x000fe40003f26270 */
[----:B------:R-:W3:Y:S04]  /*6190*/  LDL.LU R24, [R1+0xfc] ;  /* 0x0000fc0001187983 */ /* 0x000ee80000300800 */
[----:B------:R-:W4:Y:S04]  /*61a0*/  LDL.LU R25, [R1+0x100] ;  /* 0x0001000001197983 */ /* 0x000f280000300800 */
[----:B------:R-:W4:Y:S01]  /*61b0*/  LDL.LU R19, [R1+0x110] ;  /* 0x0001100001137983 */ /* 0x000f220000300800 */
[----:B------:R-:W-:Y:S01]  /*61c0*/  ISETP.GT.U32.AND P3, PT, R0, R3, PT ;  /* 0x000000030000720c */ /* 0x000fe20003f64070 */
[----:B------:R-:W-:-:S12]  /*61d0*/  IMAD.HI.U32 R12, R2, R4, RZ ;  /* 0x00000004020c7227 */ /* 0x000fd800078e00ff */
[----:B------:R-:W-:-:S05]  /*61e0*/  @!P3 IMAD.IADD R3, R3, 0x1, -R0 ;  /* 0x000000010303b824 */ /* 0x000fca00078e0a00 */
[----:B------:R-:W-:Y:S01]  /*61f0*/  ISETP.GT.U32.AND P5, PT, R0, R3, PT ;  /* 0x000000030000720c */ /* 0x000fe20003fa4070 */
[----:B------:R-:W-:-:S04]  /*6200*/  IMAD.MOV R12, RZ, RZ, -R12 ;  /* 0x000000ffff0c7224 */ /* 0x000fc800078e0a0c */
[----:B------:R-:W-:Y:S01]  /*6210*/  IMAD R4, R0, R12, R4 ;  /* 0x0000000c00047224 */ /* 0x000fe200078e0204 */
[----:B------:R-:W-:-:S07]  /*6220*/  ISETP.GE.AND P3, PT, R15, RZ, PT ;  /* 0x000000ff0f00720c */ /* 0x000fce0003f66270 */
[----:B------:R-:W-:Y:S01]  /*6230*/  @!P5 IMAD.IADD R3, R3, 0x1, -R0 ;  /* 0x000000010303d824 */ /* 0x000fe200078e0a00 */
[----:B------:R-:W-:Y:S01]  /*6240*/  ISETP.GT.U32.AND P5, PT, R0, R4, PT ;  /* 0x000000040000720c */ /* 0x000fe20003fa4070 */
[----:B0-----:R-:W-:-:S04]  /*6250*/  IMAD.HI.U32 R11, R2, R8, RZ ;  /* 0x00000008020b7227 */ /* 0x001fc800078e00ff */
[----:B------:R-:W-:Y:S02]  /*6260*/  IMAD.MOV.U32 R12, RZ, RZ, R3 ;  /* 0x000000ffff0c7224 */ /* 0x000fe400078e0003 */
[----:B------:R-:W-:Y:S02]  /*6270*/  IMAD.MOV R11, RZ, RZ, -R11 ;  /* 0x000000ffff0b7224 */ /* 0x000fe400078e0a0b */
[----:B------:R-:W-:-:S04]  /*6280*/  @!P3 IMAD.MOV R12, RZ, RZ, -R12 ;  /* 0x000000ffff0cb224 */ /* 0x000fc800078e0a0c */
[----:B------:R-:W-:Y:S01]  /*6290*/  @!P5 IMAD.IADD R4, R4, 0x1, -R0 ;  /* 0x000000010404d824 */ /* 0x000fe200078e0a00 */
[----:B------:R0:W-:Y:S01]  /*62a0*/  STL [R1+0xa4], R12 ;  /* 0x0000a40c01007387 */ /* 0x0001e20000100800 */
[C---:B------:R-:W-:Y:S01]  /*62b0*/  ISETP.GT.U32.AND P5, PT, R0.reuse, R6, PT ;  /* 0x000000060000720c */ /* 0x040fe20003fa4070 */
[----:B------:R-:W-:Y:S01]  /*62c0*/  IMAD R8, R0, R11, R8 ;  /* 0x0000000b00087224 */ /* 0x000fe200078e0208 */
[----:B------:R-:W-:Y:S02]  /*62d0*/  ISETP.GE.AND P2, PT, R22, RZ, PT ;  /* 0x000000ff1600720c */ /* 0x000fe40003f46270 */
[----:B------:R-:W-:Y:S01]  /*62e0*/  ISETP.GT.U32.AND P3, PT, R0, R4, PT ;  /* 0x000000040000720c */ /* 0x000fe20003f64070 */
[----:B0-----:R-:W-:Y:S01]  /*62f0*/  IMAD.MOV.U32 R12, RZ, RZ, R10 ;  /* 0x000000ffff0c7224 */ /* 0x001fe200078e000a */
[----:B--2---:R-:W-:-:S03]  /*6300*/  IABS R7, R16 ;  /* 0x0000001000077213 */ /* 0x004fc60000000000 */
[----:B------:R-:W-:Y:S01]  /*6310*/  @!P4 IMAD.MOV R12, RZ, RZ, -R12 ;  /* 0x000000ffff0cc224 */ /* 0x000fe200078e0a0c */
[----:B------:R-:W-:Y:S01]  /*6320*/  ISETP.GT.U32.AND P4, PT, R0, R8, PT ;  /* 0x000000080000720c */ /* 0x000fe20003f84070 */
[----:B------:R-:W-:-:S04]  /*6330*/  IMAD.HI.U32 R3, R2, R7, RZ ;  /* 0x0000000702037227 */ /* 0x000fc800078e00ff */
[--C-:B------:R-:W-:Y:S02]  /*6340*/  @!P5 IMAD.IADD R6, R6, 0x1, -R0.reuse ;  /* 0x000000010606d824 */ /* 0x100fe400078e0a00 */
[----:B------:R-:W-:Y:S02]  /*6350*/  @!P3 IMAD.IADD R4, R4, 0x1, -R0 ;  /* 0x000000010404b824 */ /* 0x000fe400078e0a00 */
[----:B------:R-:W-:Y:S02]  /*6360*/  @!P2 IMAD.MOV R9, RZ, RZ, -R9 ;  /* 0x000000ffff09a224 */ /* 0x000fe400078e0a09 */
[----:B------:R-:W-:Y:S02]  /*6370*/  IMAD.MOV R3, RZ, RZ, -R3 ;  /* 0x000000ffff037224 */ /* 0x000fe400078e0a03 */
[----:B------:R-:W-:Y:S01]  /*6380*/  @!P0 IMAD.MOV R6, RZ, RZ, -R6 ;  /* 0x000000ffff068224 */ /* 0x000fe200078e0a06 */
[----:B------:R-:W-:Y:S01]  /*6390*/  STL [R1+0xa0], R12 ;  /* 0x0000a00c01007387 */ /* 0x000fe20000100800 */
[----:B------:R-:W-:-:S02]  /*63a0*/  @!P6 IMAD.MOV R4, RZ, RZ, -R4 ;  /* 0x000000ffff04e224 */ /* 0x000fc400078e0a04 */
[----:B------:R-:W-:Y:S01]  /*63b0*/  @!P4 IMAD.IADD R8, R8, 0x1, -R0 ;  /* 0x000000010808c824 */ /* 0x000fe200078e0a00 */
[----:B------:R4:W-:Y:S01]  /*63c0*/  STL [R1+0xf8], R9 ;  /* 0x0000f80901007387 */ /* 0x0009e20000100800 */
[C---:B------:R-:W-:Y:S01]  /*63d0*/  IMAD R7, R0.reuse, R3, R7 ;  /* 0x0000000300077224 */ /* 0x040fe200078e0207 */
[----:B-----5:R-:W-:Y:S02]  /*63e0*/  IABS R10, R21 ;  /* 0x00000015000a7213 */ /* 0x020fe40000000000 */
[----:B------:R-:W-:Y:S02]  /*63f0*/  ISETP.GE.AND P3, PT, R21, RZ, PT ;  /* 0x000000ff1500720c */ /* 0x000fe40003f66270 */
[C---:B------:R-:W-:Y:S02]  /*6400*/  ISETP.GT.U32.AND P5, PT, R0.reuse, R7, PT ;  /* 0x000000070000720c */ /* 0x040fe40003fa4070 */
[----:B------:R-:W-:Y:S02]  /*6410*/  ISETP.GT.U32.AND P0, PT, R0, R8, PT ;  /* 0x000000080000720c */ /* 0x000fe40003f04070 */
[----:B------:R-:W-:-:S09]  /*6420*/  ISETP.GE.AND P2, PT, R16, RZ, PT ;  /* 0x000000ff1000720c */ /* 0x000fd20003f46270 */
[----:B------:R-:W-:-:S05]  /*6430*/  @!P5 IMAD.IADD R7, R7, 0x1, -R0 ;  /* 0x000000010707d824 */ /* 0x000fca00078e0a00 */
[----:B------:R-:W-:Y:S01]  /*6440*/  ISETP.GT.U32.AND P5, PT, R0, R7, PT ;  /* 0x000000070000720c */ /* 0x000fe20003fa4070 */
[----:B------:R-:W-:-:S04]  /*6450*/  @!P0 IMAD.IADD R8, R8, 0x1, -R0 ;  /* 0x0000000108088824 */ /* 0x000fc800078e0a00 */
[----:B------:R-:W-:-:S08]  /*6460*/  @!P1 IMAD.MOV R8, RZ, RZ, -R8 ;  /* 0x000000ffff089224 */ /* 0x000fd000078e0a08 */
[----:B------:R-:W-:-:S04]  /*6470*/  @!P5 IMAD.IADD R7, R7, 0x1, -R0 ;  /* 0x000000010707d824 */ /* 0x000fc800078e0a00 */
[----:B------:R-:W-:Y:S01]  /*6480*/  @!P2 IMAD.MOV R7, RZ, RZ, -R7 ;  /* 0x000000ffff07a224 */ /* 0x000fe200078e0a07 */
[----:B------:R-:W-:Y:S02]  /*6490*/  ISETP.GE.AND P2, PT, R20, RZ, PT ;  /* 0x000000ff1400720c */ /* 0x000fe40003f46270 */
[----:B---3--:R-:W-:Y:S02]  /*64a0*/  IABS R14, R24 ;  /* 0x00000018000e7213 */ /* 0x008fe40000000000 */
[----:B------:R-:W-:Y:S02]  /*64b0*/  ISETP.GE.AND P4, PT, R24, RZ, PT ;  /* 0x000000ff1800720c */ /* 0x000fe40003f86270 */
[----:B------:R-:W2:Y:S04]  /*64c0*/  LDL.LU R24, [R1+0x1a4] ;  /* 0x0001a40001187983 */ /* 0x000ea80000300800 */
[----:B------:R-:W-:Y:S04]  /*64d0*/  STL [R1+0x108], R6 ;  /* 0x0001080601007387 */ /* 0x000fe80000100800 */
[----:B------:R-:W-:Y:S04]  /*64e0*/  STL [R1+0xfc], R4 ;  /* 0x0000fc0401007387 */ /* 0x000fe80000100800 */
[----:B------:R-:W3:Y:S04]  /*64f0*/  LDL.LU R21, [R1+0x190] ;  /* 0x0001900001157983 */ /* 0x000ee80000300800 */
[----:B------:R-:W5:Y:S04]  /*6500*/  LDL.LU R15, [R1+0x1b4] ;  /* 0x0001b400010f7983 */ /* 0x000f680000300800 */
[----:B------:R-:W5:Y:S01]  /*6510*/  LDL.LU R16, [R1+0x1b8] ;  /* 0x0001b80001107983 */ /* 0x000f620000300800 */
[----:B----4-:R-:W-:-:S02]  /*6520*/  IABS R9, R19 ;  /* 0x0000001300097213 */ /* 0x010fc40000000000 */
[----:B------:R-:W-:Y:S01]  /*6530*/  ISETP.GE.AND P1, PT, R19, RZ, PT ;  /* 0x000000ff1300720c */ /* 0x000fe20003f26270 */
[----:B------:R0:W-:Y:S04]  /*6540*/  STL [R1+0xf0], R8 ;  /* 0x0000f00801007387 */ /* 0x0001e80000100800 */
[----:B------:R1:W-:Y:S04]  /*6550*/  STL [R1+0xf4], R7 ;  /* 0x0000f40701007387 */ /* 0x0003e80000100800 */
[----:B------:R-:W4:Y:S01]  /*6560*/  LDL.LU R19, [R1+0x1c8] ;  /* 0x0001c80001137983 */ /* 0x000f220000300800 */
[----:B0-----:R-:W-:-:S03]  /*6570*/  IABS R8, R20 ;  /* 0x0000001400087213 */ /* 0x001fc60000000000 */
[----:B------:R-:W4:Y:S01]  /*6580*/  LDL.LU R20, [R1+0x1d0] ;  /* 0x0001d00001147983 */ /* 0x000f220000300800 */
[----:B------:R-:W-:-:S04]  /*6590*/  IMAD.HI.U32 R3, R2, R10, RZ ;  /* 0x0000000a02037227 */ /* 0x000fc800078e00ff */
[----:B------:R-:W-:-:S04]  /*65a0*/  IMAD.MOV R3, RZ, RZ, -R3 ;  /* 0x000000ffff037224 */ /* 0x000fc800078e0a03 */
[----:B------:R-:W-:-:S05]  /*65b0*/  IMAD R10, R0, R3, R10 ;  /* 0x00000003000a7224 */ /* 0x000fca00078e020a */
[----:B------:R-:W-:-:S13]  /*65c0*/  ISETP.GT.U32.AND P6, PT, R0, R10, PT ;  /* 0x0000000a0000720c */ /* 0x000fda0003fc4070 */
[----:B------:R-:W-:-:S05]  /*65d0*/  @!P6 IMAD.IADD R10, R10, 0x1, -R0 ;  /* 0x000000010a0ae824 */ /* 0x000fca00078e0a00 */
[----:B------:R-:W-:Y:S01]  /*65e0*/  ISETP.GT.U32.AND P6, PT, R0, R10, PT ;  /* 0x0000000a0000720c */ /* 0x000fe20003fc4070 */
[----:B------:R-:W-:Y:S01]  /*65f0*/  IMAD.HI.U32 R3, R2, R14, RZ ;  /* 0x0000000e02037227 */ /* 0x000fe200078e00ff */
[----:B------:R-:W-:-:S11]  /*6600*/  IABS R6, R25 ;  /* 0x0000001900067213 */ /* 0x000fd60000000000 */
[----:B------:R-:W-:-:S04]  /*6610*/  @!P6 IMAD.IADD R10, R10, 0x1, -R0 ;  /* 0x000000010a0ae824 */ /* 0x000fc800078e0a00 */
[----:B------:R-:W-:Y:S02]  /*6620*/  IMAD.MOV.U32 R11, RZ, RZ, R10 ;  /* 0x000000ffff0b7224 */ /* 0x000fe400078e000a */
[----:B------:R-:W-:Y:S02]  /*6630*/  IMAD.MOV R3, RZ, RZ, -R3 ;  /* 0x000000ffff037224 */ /* 0x000fe400078e0a03 */
[----:B------:R-:W-:Y:S02]  /*6640*/  @!P3 IMAD.MOV R11, RZ, RZ, -R11 ;  /* 0x000000ffff0bb224 */ /* 0x000fe400078e0a0b */
[----:B------:R-:W-:-:S03]  /*6650*/  IMAD.HI.U32 R4, R2, R6, RZ ;  /* 0x0000000602047227 */ /* 0x000fc600078e00ff */
[----:B------:R-:W-:Y:S01]  /*6660*/  STL [R1+0xe8], R11 ;  /* 0x0000e80b01007387 */ /* 0x000fe20000100800 */
[----:B------:R-:W-:Y:S02]  /*6670*/  IMAD R14, R0, R3, R14 ;  /* 0x00000003000e7224 */ /* 0x000fe400078e020e */
[----:B------:R-:W-:Y:S01]  /*6680*/  IMAD.HI.U32 R3, R2, R9, RZ ;  /* 0x0000000902037227 */ /* 0x000fe200078e00ff */
[----:B------:R-:W4:Y:S03]  /*6690*/  LDL.LU R22, [R1+0x1dc] ;  /* 0x0001dc0001167983 */ /* 0x000f260000300800 */
[----:B------:R-:W-:Y:S02]  /*66a0*/  IMAD.MOV R4, RZ, RZ, -R4 ;  /* 0x000000ffff047224 */ /* 0x000fe400078e0a04 */
[----:B------:R-:W-:Y:S02]  /*66b0*/  IMAD.MOV R3, RZ, RZ, -R3 ;  /* 0x000000ffff037224 */ /* 0x000fe400078e0a03 */
[C---:B------:R-:W-:Y:S01]  /*66c0*/  IMAD R6, R0.reuse, R4, R6 ;  /* 0x0000000400067224 */ /* 0x040fe200078e0206 */
[C---:B------:R-:W-:Y:S01]  /*66d0*/  ISETP.GT.U32.AND P5, PT, R0.reuse, R14, PT ;  /* 0x0000000e0000720c */ /* 0x040fe20003fa4070 */
[----:B------:R-:W-:-:S03]  /*66e0*/  IMAD R9, R0, R3, R9 ;  /* 0x0000000300097224 */ /* 0x000fc600078e0209 */
[C---:B------:R-:W-:Y:S02]  /*66f0*/  ISETP.GT.U32.AND P6, PT, R0.reuse, R6, PT ;  /* 0x000000060000720c */ /* 0x040fe40003fc4070 */
[----:B------:R-:W-:Y:S01]  /*6700*/  ISETP.GT.U32.AND P3, PT, R0, R9, PT ;  /* 0x000000090000720c */ /* 0x000fe20003f64070 */
[----:B------:R-:W-:Y:S01]  /*6710*/  IMAD.HI.U32 R4, R2, R8, RZ ;  /* 0x0000000802047227 */ /* 0x000fe200078e00ff */
[----:B------:R-:W-:Y:S02]  /*6720*/  ISETP.GE.AND P0, PT, R25, RZ, PT ;  /* 0x000000ff1900720c */ /* 0x000fe40003f06270 */
[----:B------:R-:W4:Y:S03]  /*6730*/  LDL.LU R25, [R1+0x1e0] ;  /* 0x0001e00001197983 */ /* 0x000f260000300800 */
[----:B------:R-:W-:-:S04]  /*6740*/  @!P5 IMAD.IADD R14, R14, 0x1, -R0 ;  /* 0x000000010e0ed824 */ /* 0x000fc800078e0a00 */
[--C-:B------:R-:W-:Y:S01]  /*6750*/  @!P6 IMAD.IADD R6, R6, 0x1, -R0.reuse ;  /* 0x000000010606e824 */ /* 0x100fe200078e0a00 */
[C---:B------:R-:W-:Y:S01]  /*6760*/  ISETP.GT.U32.AND P5, PT, R0.reuse, R14, PT ;  /* 0x0000000e0000720c */ /* 0x040fe20003fa4070 */
[----:B------:R-:W-:Y:S02]  /*6770*/  @!P3 IMAD.IADD R9, R9, 0x1, -R0 ;  /* 0x000000010909b824 */ /* 0x000fe400078e0a00 */
[----:B------:R-:W-:Y:S01]  /*6780*/  IMAD.MOV R4, RZ, RZ, -R4 ;  /* 0x000000ffff047224 */ /* 0x000fe200078e0a04 */
[----:B------:R-:W-:-:S03]  /*6790*/  ISETP.GT.U32.AND P3, PT, R0, R6, PT ;  /* 0x000000060000720c */ /* 0x000fc60003f64070 */
[----:B------:R-:W-:-:S05]  /*67a0*/  IMAD R8, R0, R4, R8 ;  /* 0x0000000400087224 */ /* 0x000fca00078e0208 */
[----:B------:R-:W-:Y:S01]  /*67b0*/  ISETP.GT.U32.AND P6, PT, R0, R8, PT ;  /* 0x000000080000720c */ /* 0x000fe20003fc4070 */
[----:B------:R-:W-:-:S04]  /*67c0*/  @!P5 IMAD.IADD R14, R14, 0x1, -R0 ;  /* 0x000000010e0ed824 */ /* 0x000fc800078e0a00 */
[----:B------:R-:W-:Y:S02]  /*67d0*/  @!P3 IMAD.IADD R6, R6, 0x1, -R0 ;  /* 0x000000010606b824 */ /* 0x000fe400078e0a00 */
[----:B------:R-:W-:Y:S01]  /*67e0*/  @!P4 IMAD.MOV R14, RZ, RZ, -R14 ;  /* 0x000000ffff0ec224 */ /* 0x000fe200078e0a0e */
[----:B------:R-:W-:-:S05]  /*67f0*/  ISETP.GT.U32.AND P4, PT, R0, R9, PT ;  /* 0x000000090000720c */ /* 0x000fca0003f84070 */
[----:B------:R-:W-:Y:S01]  /*6800*/  @!P6 IMAD.IADD R8, R8, 0x1, -R0 ;  /* 0x000000010808e824 */ /* 0x000fe200078e0a00 */
[----:B------:R-:W-:Y:S04]  /*6810*/  STL [R1+0x9c], R14 ;  /* 0x00009c0e01007387 */ /* 0x000fe80000100800 */
[----:B------:R-:W-:-:S03]  /*6820*/  ISETP.GT.U32.AND P6, PT, R0, R8, PT ;  /* 0x000000080000720c */ /* 0x000fc60003fc4070 */
[----:B------:R-:W-:-:S10]  /*6830*/  @!P4 IMAD.IADD R9, R9, 0x1, -R0 ;  /* 0x000000010909c824 */ /* 0x000fd400078e0a00 */
[----:B------:R-:W-:Y:S02]  /*6840*/  @!P6 IMAD.IADD R8, R8, 0x1, -R0 ;  /* 0x000000010808e824 */ /* 0x000fe400078e0a00 */
[----:B------:R-:W-:Y:S01]  /*6850*/  @!P1 IMAD.MOV R9, RZ, RZ, -R9 ;  /* 0x000000ffff099224 */ /* 0x000fe200078e0a09 */
[----:B--2---:R-:W-:Y:S02]  /*6860*/  IABS R13, R24 ;  /* 0x00000018000d7213 */ /* 0x004fe40000000000 */
[----:B---3--:R-:W-:-:S05]  /*6870*/  IABS R3, R21 ;  /* 0x0000001500037213 */ /* 0x008fca0000000000 */
[----:B-1----:R-:W-:-:S04]  /*6880*/  IMAD.HI.U32 R7, R2, R3, RZ ;  /* 0x0000000302077227 */ /* 0x002fc800078e00ff */
[----:B------:R-:W-:Y:S01]  /*6890*/  IMAD.MOV R7, RZ, RZ, -R7 ;  /* 0x000000ffff077224 */ /* 0x000fe200078e0a07 */
[----:B-----5:R-:W-:-:S03]  /*68a0*/  IABS R12, R15 ;  /* 0x0000000f000c7213 */ /* 0x020fc60000000000 */
[----:B------:R-:W-:Y:S02]  /*68b0*/  IMAD R3, R0, R7, R3 ;  /* 0x0000000700037224 */ /* 0x000fe400078e0203 */
[----:B------:R-:W-:-:S03]  /*68c0*/  IMAD.HI.U32 R10, R2, R13, RZ ;  /* 0x0000000d020a7227 */ /* 0x000fc600078e00ff */
[----:B------:R-:W-:Y:S01]  /*68d0*/  ISETP.GT.U32.AND P3, PT, R0, R3, PT ;  /* 0x000000030000720c */ /* 0x000fe20003f64070 */
[----:B------:R-:W-:Y:S01]  /*68e0*/  IMAD.HI.U32 R4, R2, R12, RZ ;  /* 0x0000000c02047227 */ /* 0x000fe200078e00ff */
[----:B------:R-:W-:-:S03]  /*68f0*/  ISETP.GE.AND P5, PT, R21, RZ, PT ;  /* 0x000000ff1500720c */ /* 0x000fc60003fa6270 */
[----:B------:R-:W-:Y:S02]  /*6900*/  IMAD.MOV R10, RZ, RZ, -R10 ;  /* 0x000000ffff0a7224 */ /* 0x000fe400078e0a0a */
[----:B------:R-:W-:Y:S02]  /*6910*/  IMAD.MOV.U32 R21, RZ, RZ, R6 ;  /* 0x000000ffff157224 */ /* 0x000fe400078e0006 */
[----:B------:R-:W-:Y:S02]  /*6920*/  IMAD.MOV R4, RZ, RZ, -R4 ;  /* 0x000000ffff047224 */ /* 0x000fe400078e0a04 */
[C---:B------:R-:W-:Y:S02]  /*6930*/  IMAD R13, R0.reuse, R10, R13 ;  /* 0x0000000a000d7224 */ /* 0x040fe400078e020d */
[----:B------:R-:W-:Y:S01]  /*6940*/  @!P0 IMAD.MOV R21, RZ, RZ, -R21 ;  /* 0x000000ffff158224 */ /* 0x000fe200078e0a15 */
[----:B------:R-:W-:Y:S01]  /*6950*/  IABS R7, R16 ;  /* 0x0000001000077213 */ /* 0x000fe20000000000 */
[C---:B------:R-:W-:Y:S01]  /*6960*/  IMAD R12, R0.reuse, R4, R12 ;  /* 0x00000004000c7224 */ /* 0x040fe200078e020c */
[----:B------:R-:W-:Y:S01]  /*6970*/  ISETP.GT.U32.AND P0, PT, R0, R13, PT ;  /* 0x0000000d0000720c */ /* 0x000fe20003f04070 */
[----:B------:R-:W-:Y:S01]  /*6980*/  @!P3 IMAD.IADD R3, R3, 0x1, -R0 ;  /* 0x000000010303b824 */ /* 0x000fe200078e0a00 */
[----:B------:R0:W-:Y:S01]  /*6990*/  STL [R1+0x98], R21 ;  /* 0x0000981501007387 */ /* 0x0001e20000100800 */
[----:B------:R-:W-:Y:S01]  /*69a0*/  ISETP.GE.AND P3, PT, R24, RZ, PT ;  /* 0x000000ff1800720c */ /* 0x000fe20003f66270 */
[----:B------:R-:W-:Y:S01]  /*69b0*/  IMAD.HI.U32 R10, R2, R7, RZ ;  /* 0x00000007020a7227 */ /* 0x000fe200078e00ff */
[----:B------:R-:W-:Y:S01]  /*69c0*/  ISETP.GT.U32.AND P4, PT, R0, R12, PT ;  /* 0x0000000c0000720c */ /* 0x000fe20003f84070 */
[----:B0-----:R-:W2:Y:S04]  /*69d0*/  LDL.LU R21, [R1+0x1e8] ;  /* 0x0001e80001157983 */ /* 0x001ea80000300800 */
[----:B------:R-:W3:Y:S01]  /*69e0*/  LDL.LU R24, [R1+0x1ec] ;  /* 0x0001ec0001187983 */ /* 0x000ee20000300800 */
[----:B------:R-:W-:Y:S01]  /*69f0*/  IMAD.MOV R10, RZ, RZ, -R10 ;  /* 0x000000ffff0a7224 */ /* 0x000fe200078e0a0a */
[----:B----4-:R-:W-:Y:S01]  /*6a00*/  IABS R11, R20 ;  /* 0x00000014000b7213 */ /* 0x010fe20000000000 */
[----:B------:R-:W-:-:S02]  /*6a10*/  @!P0 IMAD.IADD R13, R13, 0x1, -R0 ;  /* 0x000000010d0d8824 */ /* 0x000fc400078e0a00 */
[----:B------:R-:W-:Y:S01]  /*6a20*/  IMAD R7, R0, R10, R7 ;  /* 0x0000000a00077224 */ /* 0x000fe200078e0207 */
[----:B------:R-:W-:Y:S02]  /*6a30*/  IABS R4, R19 ;  /* 0x0000001300047213 */ /* 0x000fe40000000000 */
[----:B------:R-:W-:Y:S01]  /*6a40*/  @!P4 IMAD.IADD R12, R12, 0x1, -R0 ;  /* 0x000000010c0cc824 */ /* 0x000fe200078e0a00 */
[C---:B------:R-:W-:Y:S02]  /*6a50*/  ISETP.GT.U32.AND P4, PT, R0.reuse, R13, PT ;  /* 0x0000000d0000720c */ /* 0x040fe40003f84070 */
[----:B------:R-:W-:Y:S01]  /*6a60*/  ISETP.GT.U32.AND P6, PT, R0, R7, PT ;  /* 0x000000070000720c */ /* 0x000fe20003fc4070 */
[----:B------:R-:W-:Y:S01]  /*6a70*/  IMAD.HI.U32 R6, R2, R11, RZ ;  /* 0x0000000b02067227 */ /* 0x000fe200078e00ff */
[----:B------:R-:W-:-:S03]  /*6a80*/  ISETP.GT.U32.AND P0, PT, R0, R3, PT ;  /* 0x000000030000720c */ /* 0x000fc60003f04070 */
[----:B------:R-:W-:-:S04]  /*6a90*/  IMAD.HI.U32 R14, R2, R4, RZ ;  /* 0x00000004020e7227 */ /* 0x000fc800078e00ff */
[----:B------:R-:W-:Y:S02]  /*6aa0*/  IMAD.MOV R6, RZ, RZ, -R6 ;  /* 0x000000ffff067224 */ /* 0x000fe400078e0a06 */
[----:B------:R-:W-:Y:S01]  /*6ab0*/  IMAD.MOV R14, RZ, RZ, -R14 ;  /* 0x000000ffff0e7224 */ /* 0x000fe200078e0a0e */
[----:B------:R0:W-:Y:S01]  /*6ac0*/  STL [R1+0x94], R9 ;  /* 0x0000940901007387 */ /* 0x0001e20000100800 */
[C---:B------:R-:W-:Y:S02]  /*6ad0*/  IMAD R11, R0.reuse, R6, R11 ;  /* 0x00000006000b7224 */ /* 0x040fe400078e020b */
[C---:B------:R-:W-:Y:S02]  /*6ae0*/  IMAD R4, R0.reuse, R14, R4 ;  /* 0x0000000e00047224 */ /* 0x040fe400078e0204 */
[--C-:B------:R-:W-:Y:S01]  /*6af0*/  @!P6 IMAD.IADD R7, R7, 0x1, -R0.reuse ;  /* 0x000000010707e824 */ /* 0x100fe200078e0a00 */
[----:B------:R-:W-:Y:S01]  /*6b00*/  ISETP.GT.U32.AND P6, PT, R0, R12, PT ;  /* 0x0000000c0000720c */ /* 0x000fe20003fc4070 */
[----:B------:R-:W-:-:S02]  /*6b10*/  @!P4 IMAD.IADD R13, R13, 0x1, -R0 ;  /* 0x000000010d0dc824 */ /* 0x000fc400078e0a00 */
[----:B0-----:R-:W-:Y:S01]  /*6b20*/  IMAD.MOV.U32 R9, RZ, RZ, R8 ;  /* 0x000000ffff097224 */ /* 0x001fe200078e0008 */
[C---:B------:R-:W-:Y:S01]  /*6b30*/  ISETP.GT.U32.AND P4, PT, R0.reuse, R11, PT ;  /* 0x0000000b0000720c */ /* 0x040fe20003f84070 */
[--C-:B------:R-:W-:Y:S02]  /*6b40*/  @!P0 IMAD.IADD R3, R3, 0x1, -R0.reuse ;  /* 0x0000000103038824 */ /* 0x100fe400078e0a00 */
[----:B------:R-:W-:Y:S01]  /*6b50*/  @!P2 IMAD.MOV R9, RZ, RZ, -R9 ;  /* 0x000000ffff09a224 */ /* 0x000fe200078e0a09 */
[----:B------:R-:W-:Y:S02]  /*6b60*/  ISETP.GT.U32.AND P2, PT, R0, R4, PT ;  /* 0x000000040000720c */ /* 0x000fe40003f44070 */
[----:B------:R-:W-:Y:S01]  /*6b70*/  ISETP.GE.AND P0, PT, R15, RZ, PT ;  /* 0x000000ff0f00720c */ /* 0x000fe20003f06270 */
[----:B------:R-:W-:Y:S01]  /*6b80*/  IMAD.MOV.U32 R15, RZ, RZ, R3 ;  /* 0x000000ffff0f7224 */ /* 0x000fe200078e0003 */
[----:B------:R-:W-:Y:S01]  /*6b90*/  STL [R1+0x90], R9 ;  /* 0x0000900901007387 */ /* 0x000fe20000100800 */
[----:B------:R-:W-:-:S02]  /*6ba0*/  @!P6 IMAD.IADD R12, R12, 0x1, -R0 ;  /* 0x000000010c0ce824 */ /* 0x000fc400078e0a00 */
[----:B------:R-:W-:Y:S01]  /*6bb0*/  @!P5 IMAD.MOV R15, RZ, RZ, -R15 ;  /* 0x000000ffff0fd224 */ /* 0x000fe200078e0a0f */
[----:B------:R-:W-:Y:S01]  /*6bc0*/  ISETP.GE.AND P6, PT, R16, RZ, PT ;  /* 0x000000ff1000720c */ /* 0x000fe20003fc6270 */
[--C-:B------:R-:W-:Y:S01]  /*6bd0*/  @!P4 IMAD.IADD R11, R11, 0x1, -R0.reuse ;  /* 0x000000010b0bc824 */ /* 0x100fe200078e0a00 */
[----:B------:R-:W4:Y:S01]  /*6be0*/  LDL.LU R16, [R1+0x1f4] ;  /* 0x0001f40001107983 */ /* 0x000f220000300800 */
[----:B------:R-:W-:Y:S02]  /*6bf0*/  ISETP.GE.AND P4, PT, R20, RZ, PT ;  /* 0x000000ff1400720c */ /* 0x000fe40003f86270 */
[----:B------:R-:W-:Y:S01]  /*6c00*/  @!P2 IMAD.IADD R4, R4, 0x1, -R0 ;  /* 0x000000010404a824 */ /* 0x000fe200078e0a00 */
[----:B------:R-:W5:Y:S01]  /*6c10*/  LDL.LU R20, [R1+0x200] ;  /* 0x0002000001147983 */ /* 0x000f620000300800 */
[----:B------:R-:W-:-:S03]  /*6c20*/  ISETP.GE.AND P2, PT, R19, RZ, PT ;  /* 0x000000ff1300720c */ /* 0x000fc60003f46270 */
[----:B------:R-:W-:Y:S04]  /*6c30*/  STL [R1+0x8c], R15 ;  /* 0x00008c0f01007387 */ /* 0x000fe80000100800 */
[----:B------:R-:W4:Y:S01]  /*6c40*/  LDL.LU R19, [R1+0x1f8] ;  /* 0x0001f80001137983 */ /* 0x000f220000300800 */
[----:B------:R-:W-:Y:S02]  /*6c50*/  IABS R10, R22 ;  /* 0x00000016000a7213 */ /* 0x000fe40000000000 */
[----:B------:R-:W-:-:S03]  /*6c60*/  ISETP.GT.U32.AND P1, PT, R0, R7, PT ;  /* 0x000000070000720c */ /* 0x000fc60003f24070 */
[----:B------:R-:W-:-:S04]  /*6c70*/  IMAD.HI.U32 R6, R2, R10, RZ ;  /* 0x0000000a02067227 */ /* 0x000fc800078e00ff */
[----:B------:R-:W-:-:S04]  /*6c80*/  IMAD.MOV R6, RZ, RZ, -R6 ;  /* 0x000000ffff067224 */ /* 0x000fc800078e0a06 */
[----:B------:R-:W-:Y:S02]  /*6c90*/  IMAD R10, R0, R6, R10 ;  /* 0x00000006000a7224 */ /* 0x000fe400078e020a */
[----:B------:R-:W-:-:S03]  /*6ca0*/  @!P1 IMAD.IADD R7, R7, 0x1, -R0 ;  /* 0x0000000107079824 */ /* 0x000fc600078e0a00 */
[----:B------:R-:W-:Y:S02]  /*6cb0*/  ISETP.GT.U32.AND P1, PT, R0, R10, PT ;  /* 0x0000000a0000720c */ /* 0x000fe40003f24070 */
[----:B------:R-:W-:-:S05]  /*6cc0*/  IABS R8, R25 ;  /* 0x0000001900087213 */ /* 0x000fca0000000000 */
[----:B------:R-:W-:-:S06]  /*6cd0*/  IMAD.HI.U32 R14, R2, R8, RZ ;  /* 0x00000008020e7227 */ /* 0x000fcc00078e00ff */
[----:B------:R-:W-:Y:S01]  /*6ce0*/  @!P1 IMAD.IADD R10, R10, 0x1, -R0 ;  /* 0x000000010a0a9824 */ /* 0x000fe200078e0a00 */
[C---:B------:R-:W-:Y:S01]  /*6cf0*/  ISETP.GT.U32.AND P1, PT, R0.reuse, R4, PT ;  /* 0x000000040000720c */ /* 0x040fe20003f24070 */
[----:B------:R-:W-:Y:S02]  /*6d00*/  IMAD.MOV R14, RZ, RZ, -R14 ;  /* 0x000000ffff0e7224 */ /* 0x000fe400078e0a0e */
[----:B------:R-:W-:Y:S02]  /*6d10*/  @!P3 IMAD.MOV R13, RZ, RZ, -R13 ;  /* 0x000000ffff0db224 */ /* 0x000fe400078e0a0d */
[C---:B------:R-:W-:Y:S02]  /*6d20*/  IMAD R8, R0.reuse, R14, R8 ;  /* 0x0000000e00087224 */ /* 0x040fe400078e0208 */
[----:B------:R-:W-:Y:S02]  /*6d30*/  @!P0 IMAD.MOV R12, RZ, RZ, -R12 ;  /* 0x000000ffff0c8224 */ /* 0x000fe400078e0a0c */
[----:B------:R-:W-:Y:S01]  /*6d40*/  @!P6 IMAD.MOV R7, RZ, RZ, -R7 ;  /* 0x000000ffff07e224 */ /* 0x000fe200078e0a07 */
[----:B------:R-:W-:Y:S01]  /*6d50*/  ISETP.GT.U32.AND P0, PT, R0, R8, PT ;  /* 0x000000080000720c */ /* 0x000fe20003f04070 */
[----:B------:R-:W-:Y:S02]  /*6d60*/  STL [R1+0x88], R13 ;  /* 0x0000880d01007387 */ /* 0x000fe40000100800 */
[----:B------:R-:W-:Y:S01]  /*6d70*/  @!P1 IMAD.IADD R4, R4, 0x1, -R0 ;  /* 0x0000000104049824 */ /* 0x000fe200078e0a00 */
[----:B------:R-:W-:Y:S01]  /*6d80*/  ISETP.GE.AND P1, PT, R25, RZ, PT ;  /* 0x000000ff1900720c */ /* 0x000fe20003f26270 */
[----:B------:R0:W-:Y:S01]  /*6d90*/  STL [R1+0x80], R12 ;  /* 0x0000800c01007387 */ /* 0x0001e20000100800 */
[----:B------:R-:W-:-:S03]  /*6da0*/  ISETP.GT.U32.AND P3, PT, R0, R10, PT ;  /* 0x0000000a0000720c */ /* 0x000fc60003f64070 */
[----:B------:R1:W-:Y:S04]  /*6db0*/  STL [R1+0x78], R7 ;  /* 0x0000780701007387 */ /* 0x0003e80000100800 */
[----:B------:R-:W5:Y:S01]  /*6dc0*/  LDL.LU R25, [R1+0x208] ;  /* 0x0002080001197983 */ /* 0x000f620000300800 */
[----:B------:R-:W-:Y:S01]  /*6dd0*/  @!P0 IMAD.IADD R8, R8, 0x1, -R0 ;  /* 0x0000000108088824 */ /* 0x000fe200078e0a00 */
[----:B------:R-:W-:-:S04]  /*6de0*/  ISETP.GT.U32.AND P5, PT, R0, R11, PT ;  /* 0x0000000b0000720c */ /* 0x000fc80003fa4070 */
[----:B------:R-:W-:Y:S01]  /*6df0*/  @!P3 IMAD.IADD R10, R10, 0x1, -R0 ;  /* 0x000000010a0ab824 */ /* 0x000fe200078e0a00 */
[----:B------:R-:W-:Y:S01]  /*6e00*/  ISETP.GE.AND P6, PT, R22, RZ, PT ;  /* 0x000000ff1600720c */ /* 0x000fe20003fc6270 */
[----:B0-----:R-:W-:-:S04]  /*6e10*/  IMAD.MOV.U32 R12, RZ, RZ, R4 ;  /* 0x000000ffff0c7224 */ /* 0x001fc800078e0004 */
[----:B------:R-:W-:-:S03]  /*6e20*/  @!P2 IMAD.MOV R12, RZ, RZ, -R12 ;  /* 0x000000ffff0ca224 */ /* 0x000fc600078e0a0c */
[----:B------:R-:W-:-:S04]  /*6e30*/  @!P5 IMAD.IADD R11, R11, 0x1, -R0 ;  /* 0x000000010b0bd824 */ /* 0x000fc800078e0a00 */
[----:B------:R-:W-:Y:S02]  /*6e40*/  @!P4 IMAD.MOV R11, RZ, RZ, -R11 ;  /* 0x000000ffff0bc224 */ /* 0x000fe400078e0a0b */
[----:B------:R-:W-:Y:S01]  /*6e50*/  @!P6 IMAD.MOV R10, RZ, RZ, -R10 ;  /* 0x000000ffff0ae224 */ /* 0x000fe200078e0a0a */
[----:B------:R-:W-:-:S13]  /*6e60*/  ISETP.GT.U32.AND P2, PT, R0, R8, PT ;  /* 0x000000080000720c */ /* 0x000fda0003f44070 */
[----:B------:R-:W-:Y:S01]  /*6e70*/  @!P2 IMAD.IADD R8, R8, 0x1, -R0 ;  /* 0x000000010808a824 */ /* 0x000fe200078e0a00 */
[----:B--2---:R-:W-:Y:S02]  /*6e80*/  IABS R9, R21 ;  /* 0x0000001500097213 */ /* 0x004fe40000000000 */
[----:B---3--:R-:W-:Y:S02]  /*6e90*/  IABS R6, R24 ;  /* 0x0000001800067213 */ /* 0x008fe40000000000 */
[----:B------:R-:W-:Y:S01]  /*6ea0*/  ISETP.GE.AND P0, PT, R24, RZ, PT ;  /* 0x000000ff1800720c */ /* 0x000fe20003f06270 */
[----:B------:R-:W-:Y:S02]  /*6eb0*/  IMAD.MOV.U32 R24, RZ, RZ, R23 ;  /* 0x000000ffff187224 */ /* 0x000fe400078e0017 */
[----:B------:R-:W-:Y:S01]  /*6ec0*/  IMAD.MOV.U32 R23, RZ, RZ, R27 ;  /* 0x000000ffff177224 */ /* 0x000fe200078e001b */
[----:B------:R-:W-:Y:S01]  /*6ed0*/  ISETP.GE.AND P3, PT, R21, RZ, PT ;  /* 0x000000ff1500720c */ /* 0x000fe20003f66270 */
[----:B------:R-:W-:-:S02]  /*6ee0*/  IMAD.MOV.U32 R27, RZ, RZ, R5 ;  /* 0x000000ffff1b7224 */ /* 0x000fc400078e0005 */
[----:B------:R-:W2:Y:S04]  /*6ef0*/  LDL.LU R5, [R1+0x20c] ;  /* 0x00020c0001057983 */ /* 0x000ea80000300800 */
[----:B------:R-:W3:Y:S04]  /*6f00*/  LDL.LU R21, [R1+0x210] ;  /* 0x0002100001157983 */ /* 0x000ee80000300800 */
[----:B------:R-:W2:Y:S01]  /*6f10*/  LDL.LU R15, [R1+0x214] ;  /* 0x00021400010f7983 */ /* 0x000ea20000300800 */
[----:B------:R-:W-:-:S03]  /*6f20*/  IMAD.HI.U32 R3, R2, R9, RZ ;  /* 0x0000000902037227 */ /* 0x000fc600078e00ff */
[----:B------:R-:W-:Y:S01]  /*6f30*/  STL [R1+0x70], R12 ;  /* 0x0000700c01007387 */ /* 0x000fe20000100800 */
[----:B------:R-:W-:-:S03]  /*6f40*/  IMAD.MOV R3, RZ, RZ, -R3 ;  /* 0x000000ffff037224 */ /* 0x000fc600078e0a03 */
[----:B------:R-:W-:Y:S04]  /*6f50*/  STL [R1+0x6c], R11 ;  /* 0x00006c0b01007387 */ /* 0x000fe80000100800 */
[----:B------:R0:W-:Y:S04]  /*6f60*/  STL [R1+0x68], R10 ;  /* 0x0000680a01007387 */ /* 0x0001e80000100800 */
[----:B------:R-:W2:Y:S01]  /*6f70*/  LDL.LU R22, [R1+0x218] ;  /* 0x0002180001167983 */ /* 0x000ea20000300800 */
[----:B------:R-:W-:-:S05]  /*6f80*/  IMAD R9, R0, R3, R9 ;  /* 0x0000000300097224 */ /* 0x000fca00078e0209 */
[----:B------:R-:W-:Y:S01]  /*6f90*/  ISETP.GT.U32.AND P5, PT, R0, R9, PT ;  /* 0x000000090000720c */ /* 0x000fe20003fa4070 */
[----:B-1----:R-:W-:-:S04]  /*6fa0*/  IMAD.HI.U32 R7, R2, R6, RZ ;  /* 0x0000000602077227 */ /* 0x002fc800078e00ff */
[----:B------:R-:W-:-:S08]  /*6fb0*/  IMAD.MOV R7, RZ, RZ, -R7 ;  /* 0x000000ffff077224 */ /* 0x000fd000078e0a07 */
[----:B------:R-:W-:Y:S01]  /*6fc0*/  @!P5 IMAD.IADD R9, R9, 0x1, -R0 ;  /* 0x000000010909d824 */ /* 0x000fe200078e0a00 */
[----:B----4-:R-:W-:Y:S02]  /*6fd0*/  IABS R14, R19 ;  /* 0x00000013000e7213 */ /* 0x010fe40000000000 */
[----:B------:R-:W-:Y:S02]  /*6fe0*/  ISETP.GE.AND P2, PT, R19, RZ, PT ;  /* 0x000000ff1300720c */ /* 0x000fe40003f46270 */
[----:B------:R-:W4:Y:S01]  /*6ff0*/  LDL.LU R19, [R1+0x21c] ;  /* 0x00021c0001137983 */ /* 0x000f220000300800 */
[C---:B------:R-:W-:Y:S01]  /*7000*/  ISETP.GT.U32.AND P5, PT, R0.reuse, R9, PT ;  /* 0x000000090000720c */ /* 0x040fe20003fa4070 */
[----:B------:R-:W-:Y:S01]  /*7010*/  IMAD R6, R0, R7, R6 ;  /* 0x0000000700067224 */ /* 0x000fe200078e0206 */
[----:B------:R-:W-:-:S04]  /*7020*/  IABS R3, R16 ;  /* 0x0000001000037213 */ /* 0x000fc80000000000 */
[----:B------:R-:W-:Y:S02]  /*7030*/  ISETP.GT.U32.AND P4, PT, R0, R6, PT ;  /* 0x000000060000720c */ /* 0x000fe40003f84070 */
[----:B------:R-:W-:Y:S01]  /*7040*/  ISETP.GE.AND P6, PT, R16, RZ, PT ;  /* 0x000000ff1000720c */ /* 0x000fe20003fc6270 */
[----:B------:R-:W-:-:S04]  /*7050*/  IMAD.MOV.U32 R16, RZ, RZ, R8 ;  /* 0x000000ffff107224 */ /* 0x000fc800078e0008 */
[----:B------:R-:W-:Y:S02]  /*7060*/  @!P5 IMAD.IADD R9, R9, 0x1, -R0 ;  /* 0x000000010909d824 */ /* 0x000fe400078e0a00 */
[----:B------:R-:W-:Y:S02]  /*7070*/  @!P1 IMAD.MOV R16, RZ, RZ, -R16 ;  /* 0x000000ffff109224 */ /* 0x000fe400078e0a10 */
[----:B------:R-:W-:Y:S01]  /*7080*/  @!P3 IMAD.MOV R9, RZ, RZ, -R9 ;  /* 0x000000ffff09b224 */ /* 0x000fe200078e0a09 */
[----:B-----5:R-:W-:Y:S01]  /*7090*/  IABS R7, R20 ;  /* 0x0000001400077213 */ /* 0x020fe20000000000 */
[----:B------:R-:W-:Y:S01]  /*70a0*/  @!P4 IMAD.IADD R6, R6, 0x1, -R0 ;  /* 0x000000010606c824 */ /* 0x000fe200078e0a00 */
[----:B------:R-:W-:Y:S01]  /*70b0*/  STL [R1+0x60], R16 ;  /* 0x0000601001007387 */ /* 0x000fe20000100800 */
[----:B------:R-:W-:-:S03]  /*70c0*/  ISETP.GE.AND P4, PT, R20, RZ, PT ;  /* 0x000000ff1400720c */ /* 0x000fc60003f86270 */
[----:B------:R1:W-:Y:S04]  /*70d0*/  STL [R1+0x5c], R9 ;  /* 0x00005c0901007387 */ /* 0x0003e80000100800 */
[----:B------:R-:W5:Y:S01]  /*70e0*/  LDL.LU R20, [R1+0x220] ;  /* 0x0002200001147983 */ /* 0x000f620000300800 */
[----:B------:R-:W-:-:S04]  /*70f0*/  IMAD.HI.U32 R4, R2, R3, RZ ;  /* 0x0000000302047227 */ /* 0x000fc800078e00ff */
[----:B------:R-:W-:-:S04]  /*7100*/  IMAD.MOV R4, RZ, RZ, -R4 ;  /* 0x000000ffff047224 */ /* 0x000fc800078e0a04 */
[----:B------:R-:W-:-:S05]  /*7110*/  IMAD R3, R0, R4, R3 ;  /* 0x0000000400037224 */ /* 0x000fca00078e0203 */
[----:B------:R-:W-:Y:S01]  /*7120*/  ISETP.GT.U32.AND P5, PT, R0, R3, PT ;  /* 0x000000030000720c */ /* 0x000fe20003fa4070 */
[----:B0-----:R-:W-:-:S04]  /*7130*/  IMAD.HI.U32 R10, R2, R7, RZ ;  /* 0x00000007020a7227 */ /* 0x001fc800078e00ff */
[----:B------:R-:W-:Y:S01]  /*7140*/  IMAD.HI.U32 R11, R2, R14, RZ ;  /* 0x0000000e020b7227 */ /* 0x000fe200078e00ff */
[----:B------:R-:W-:-:S07]  /*7150*/  IABS R4, R25 ;  /* 0x0000001900047213 */ /* 0x000fce0000000000 */
[----:B------:R-:W-:Y:S01]  /*7160*/  @!P5 IMAD.IADD R3, R3, 0x1, -R0 ;  /* 0x000000010303d824 */ /* 0x000fe200078e0a00 */
[----:B------:R-:W-:Y:S01]  /*7170*/  ISETP.GT.U32.AND P5, PT, R0, R6, PT ;  /* 0x000000060000720c */ /* 0x000fe20003fa4070 */
[----:B------:R-:W-:Y:S02]  /*7180*/  IMAD.MOV R10, RZ, RZ, -R10 ;  /* 0x000000ffff0a7224 */ /* 0x000fe400078e0a0a */
[----:B------:R-:W-:Y:S01]  /*7190*/  IMAD.HI.U32 R8, R2, R4, RZ ;  /* 0x0000000402087227 */ /* 0x000fe200078e00ff */
[----:B------:R-:W-:-:S03]  /*71a0*/  ISETP.GT.U32.AND P1, PT, R0, R3, PT ;  /* 0x000000030000720c */ /* 0x000fc60003f24070 */
[----:B------:R-:W-:Y:S02]  /*71b0*/  IMAD.MOV R11, RZ, RZ, -R11 ;  /* 0x000000ffff0b7224 */ /* 0x000fe400078e0a0b */
[C---:B------:R-:W-:Y:S02]  /*71c0*/  IMAD R7, R0.reuse, R10, R7 ;  /* 0x0000000a00077224 */ /* 0x040fe400078e0207 */
[----:B------:R-:W-:Y:S02]  /*71d0*/  IMAD.MOV R8, RZ, RZ, -R8 ;  /* 0x000000ffff087224 */ /* 0x000fe400078e0a08 */
[C---:B------:R-:W-:Y:S02]  /*71e0*/  IMAD R14, R0.reuse, R11, R14 ;  /* 0x0000000b000e7224 */ /* 0x040fe400078e020e */
[----:B------:R-:W-:Y:S02]  /*71f0*/  IMAD R4, R0, R8, R4 ;  /* 0x0000000800047224 */ /* 0x000fe400078e0204 */
[----:B------:R-:W-:Y:S01]  /*7200*/  @!P5 IMAD.IADD R6, R6, 0x1, -R0 ;  /* 0x000000010606d824 */ /* 0x000fe200078e0a00 */
[----:B------:R-:W-:-:S02]  /*7210*/  ISETP.GT.U32.AND P5, PT, R0, R7, PT ;  /* 0x000000070000720c */ /* 0x000fc40003fa4070 */
[C---:B------:R-:W-:Y:S01]  /*7220*/  ISETP.GT.U32.AND P3, PT, R0.reuse, R14, PT ;  /* 0x0000000e0000720c */ /* 0x040fe20003f64070 */
[----:B------:R-:W-:Y:S01]  /*7230*/  @!P1 IMAD.IADD R3, R3, 0x1, -R0 ;  /* 0x0000000103039824 */ /* 0x000fe200078e0a00 */
[----:B------:R-:W-:Y:S01]  /*7240*/  ISETP.GT.U32.AND P1, PT, R0, R4, PT ;  /* 0x000000040000720c */ /* 0x000fe20003f24070 */
[----:B------:R-:W-:-:S08]  /*7250*/  @!P0 IMAD.MOV R6, RZ, RZ, -R6 ;  /* 0x000000ffff068224 */ /* 0x000fd000078e0a06 */
[--C-:B------:R-:W-:Y:S02]  /*7260*/  @!P5 IMAD.IADD R7, R7, 0x1, -R0.reuse ;  /* 0x000000010707d824 */ /* 0x100fe400078e0a00 */
[--C-:B------:R-:W-:Y:S02]  /*7270*/  @!P3 IMAD.IADD R14, R14, 0x1, -R0.reuse ;  /* 0x000000010e0eb824 */ /* 0x100fe400078e0a00 */
[----:B------:R-:W-:Y:S01]  /*7280*/  @!P1 IMAD.IADD R4, R4, 0x1, -R0 ;  /* 0x0000000104049824 */ /* 0x000fe200078e0a00 */
[C---:B------:R-:W-:Y:S02]  /*7290*/  ISETP.GT.U32.AND P1, PT, R0.reuse, R7, PT ;  /* 0x000000070000720c */ /* 0x040fe40003f24070 */
[C---:B------:R-:W-:Y:S01]  /*72a0*/  ISETP.GT.U32.AND P5, PT, R0.reuse, R14, PT ;  /* 0x0000000e0000720c */ /* 0x040fe20003fa4070 */
[----:B------:R4:W-:Y:S01]  /*72b0*/  STL [R1+0x54], R6 ;  /* 0x0000540601007387 */ /* 0x0009e20000100800 */
[----:B------:R-:W-:-:S09]  /*72c0*/  ISETP.GT.U32.AND P0, PT, R0, R4, PT ;  /* 0x000000040000720c */ /* 0x000fd20003f04070 */
[--C-:B------:R-:W-:Y:S02]  /*72d0*/  @!P1 IMAD.IADD R7, R7, 0x1, -R0.reuse ;  /* 0x0000000107079824 */ /* 0x100fe400078e0a00 */
[--C-:B------:R-:W-:Y:S01]  /*72e0*/  @!P5 IMAD.IADD R14, R14, 0x1, -R0.reuse ;  /* 0x000000010e0ed824 */ /* 0x100fe200078e0a00 */
[----:B------:R-:W-:Y:S01]  /*72f0*/  ISETP.GE.AND P3, PT, R25, RZ, PT ;  /* 0x000000ff1900720c */ /* 0x000fe20003f66270 */
[----:B------:R-:W-:Y:S02]  /*7300*/  @!P0 IMAD.IADD R4, R4, 0x1, -R0 ;  /* 0x0000000104048824 */ /* 0x000fe400078e0a00 */
[----:B------:R-:W-:Y:S02]  /*7310*/  @!P4 IMAD.MOV R7, RZ, RZ, -R7 ;  /* 0x000000ffff07c224 */ /* 0x000fe400078e0a07 */
[----:B------:R-:W-:-:S08]  /*7320*/  @!P2 IMAD.MOV R14, RZ, RZ, -R14 ;  /* 0x000000ffff0ea224 */ /* 0x000fd000078e0a0e */
[----:B------:R-:W-:Y:S01]  /*7330*/  @!P3 IMAD.MOV R4, RZ, RZ, -R4 ;  /* 0x000000ffff04b224 */ /* 0x000fe200078e0a04 */
[----:B---3--:R-:W-:Y:S02]  /*7340*/  IABS R12, R21 ;  /* 0x00000015000c7213 */ /* 0x008fe40000000000 */
[----:B--2---:R-:W-:-:S03]  /*7350*/  IABS R13, R5 ;  /* 0x00000005000d7213 */ /* 0x004fc60000000000 */
[----:B-1----:R-:W-:Y:S01]  /*7360*/  IMAD.HI.U32 R9, R2, R12, RZ ;  /* 0x0000000c02097227 */ /* 0x002fe200078e00ff */
[----:B------:R-:W-:-:S03]  /*7370*/  IABS R11, R15 ;  /* 0x0000000f000b7213 */ /* 0x000fc60000000000 */
[----:B------:R-:W-:Y:S02]  /*7380*/  IMAD.MOV R9, RZ, RZ, -R9 ;  /* 0x000000ffff097224 */ /* 0x000fe400078e0a09 */
[----:B------:R-:W-:-:S04]  /*7390*/  IMAD.HI.U32 R10, R2, R13, RZ ;  /* 0x0000000d020a7227 */ /* 0x000fc800078e00ff */
[----:B------:R-:W-:-:S04]  /*73a0*/  IMAD.HI.U32 R8, R2, R11, RZ ;  /* 0x0000000b02087227 */ /* 0x000fc800078e00ff */
[C---:B------:R-:W-:Y:S02]  /*73b0*/  IMAD R12, R0.reuse, R9, R12 ;  /* 0x00000009000c7224 */ /* 0x040fe400078e020c */
[----:B------:R-:W-:Y:S02]  /*73c0*/  IMAD.MOV.U32 R9, RZ, RZ, R3 ;  /* 0x000000ffff097224 */ /* 0x000fe400078e0003 */
[----:B------:R-:W-:Y:S02]  /*73d0*/  IMAD.MOV R10, RZ, RZ, -R10 ;  /* 0x000000ffff0a7224 */ /* 0x000fe400078e0a0a */
[----:B------:R-:W-:Y:S02]  /*73e0*/  IMAD.MOV R8, RZ, RZ, -R8 ;  /* 0x000000ffff087224 */ /* 0x000fe400078e0a08 */
[----:B------:R-:W-:Y:S02]  /*73f0*/  @!P6 IMAD.MOV R9, RZ, RZ, -R9 ;  /* 0x000000ffff09e224 */ /* 0x000fe400078e0a09 */
[----:B------:R-:W-:-:S02]  /*7400*/  IMAD R13, R0, R10, R13 ;  /* 0x0000000a000d7224 */ /* 0x000fc400078e020d */
[C---:B------:R-:W-:Y:S01]  /*7410*/  IMAD R11, R0.reuse, R8, R11 ;  /* 0x00000008000b7224 */ /* 0x040fe200078e020b */
[----:B------:R-:W-:Y:S01]  /*7420*/  IABS R8, R22 ;  /* 0x0000001600087213 */ /* 0x000fe20000000000 */
[----:B------:R0:W-:Y:S01]  /*7430*/  STL [R1+0x50], R9 ;  /* 0x0000500901007387 */ /* 0x0001e20000100800 */
[----:B------:R-:W-:-:S03]  /*7440*/  ISETP.GT.U32.AND P6, PT, R0, R13, PT ;  /* 0x0000000d0000720c */ /* 0x000fc60003fc4070 */
[----:B------:R-:W2:Y:S01]  /*7450*/  LDL.LU R16, [R1+0x224] ;  /* 0x0002240001107983 */ /* 0x000ea20000300800 */
[----:B------:R-:W-:Y:S01]  /*7460*/  IMAD.HI.U32 R3, R2, R8, RZ ;  /* 0x0000000802037227 */ /* 0x000fe200078e00ff */
[C---:B------:R-:W-:Y:S02]  /*7470*/  ISETP.GT.U32.AND P1, PT, R0.reuse, R11, PT ;  /* 0x0000000b0000720c */ /* 0x040fe40003f24070 */
[C---:B------:R-:W-:Y:S01]  /*7480*/  ISETP.GT.U32.AND P5, PT, R0.reuse, R12, PT ;  /* 0x0000000c0000720c */ /* 0x040fe20003fa4070 */
[----:B------:R-:W-:Y:S01]  /*7490*/  IMAD.MOV R3, RZ, RZ, -R3 ;  /* 0x000000ffff037224 */ /* 0x000fe200078e0a03 */
[----:B------:R-:W3:Y:S03]  /*74a0*/  LDL.LU R25, [R1+0x228] ;  /* 0x0002280001197983 */ /* 0x000ee60000300800 */
[----:B------:R-:W-:Y:S02]  /*74b0*/  IMAD R8, R0, R3, R8 ;  /* 0x0000000300087224 */ /* 0x000fe400078e0208 */
[----:B------:R-:W-:Y:S01]  /*74c0*/  @!P6 IMAD.IADD R13, R13, 0x1, -R0 ;  /* 0x000000010d0de824 */ /* 0x000fe200078e0a00 */
[----:B----4-:R-:W-:-:S02]  /*74d0*/  IABS R6, R19 ;  /* 0x0000001300067213 */ /* 0x010fc40000000000 */
[----:B------:R-:W-:Y:S01]  /*74e0*/  ISETP.GT.U32.AND P6, PT, R0, R8, PT ;  /* 0x000000080000720c */ /* 0x000fe20003fc4070 */
[--C-:B------:R-:W-:Y:S01]  /*74f0*/  @!P1 IMAD.IADD R11, R11, 0x1, -R0.reuse ;  /* 0x000000010b0b9824 */ /* 0x100fe200078e0a00 */
[----:B------:R-:W-:Y:S01]  /*7500*/  ISETP.GE.AND P0, PT, R5, RZ, PT ;  /* 0x000000ff0500720c */ /* 0x000fe20003f06270 */
[----:B------:R-:W-:Y:S01]  /*7510*/  @!P5 IMAD.IADD R12, R12, 0x1, -R0 ;  /* 0x000000010c0cd824 */ /* 0x000fe200078e0a00 */
[----:B------:R-:W-:Y:S01]  /*7520*/  ISETP.GT.U32.AND P1, PT, R0, R13, PT ;  /* 0x0000000d0000720c */ /* 0x000fe20003f24070 */
[----:B0-----:R-:W-:Y:S01]  /*7530*/  IMAD.HI.U32 R9, R2, R6, RZ ;  /* 0x0000000602097227 */ /* 0x001fe200078e00ff */
[----:B------:R-:W4:Y:S01]  /*7540*/  LDL.LU R5, [R1+0x2150] ;  /* 0x0021500001057983 */ /* 0x000f220000300800 */
[----:B------:R-:W-:-:S03]  /*7550*/  ISETP.GE.AND P5, PT, R21, RZ, PT ;  /* 0x000000ff1500720c */ /* 0x000fc60003fa6270 */
[----:B------:R-:W3:Y:S01]  /*7560*/  LDL.LU R21, [R1+0x22c] ;  /* 0x00022c0001157983 */ /* 0x000ee20000300800 */
[----:B------:R-:W-:Y:S02]  /*7570*/  IMAD.MOV R9, RZ, RZ, -R9 ;  /* 0x000000ffff097224 */ /* 0x000fe400078e0a09 */
[----:B------:R-:W-:Y:S02]  /*7580*/  @!P6 IMAD.IADD R8, R8, 0x1, -R0 ;  /* 0x000000010808e824 */ /* 0x000fe400078e0a00 */
[C---:B------:R-:W-:Y:S02]  /*7590*/  IMAD R6, R0.reuse, R9, R6 ;  /* 0x0000000900067224 */ /* 0x040fe400078e0206 */
[----:B------:R-:W-:Y:S01]  /*75a0*/  @!P1 IMAD.IADD R13, R13, 0x1, -R0 ;  /* 0x000000010d0d9824 */ /* 0x000fe200078e0a00 */
[C---:B------:R-:W-:Y:S02]  /*75b0*/  ISETP.GT.U32.AND P4, PT, R0.reuse, R8, PT ;  /* 0x000000080000720c */ /* 0x040fe40003f84070 */
[----:B------:R-:W-:Y:S01]  /*75c0*/  ISETP.GT.U32.AND P1, PT, R0, R6, PT ;  /* 0x000000060000720c */ /* 0x000fe20003f24070 */
[----:B------:R-:W-:Y:S04]  /*75d0*/  STL [R1+0x4c], R14 ;  /* 0x00004c0e01007387 */ /* 0x000fe80000100800 */
[----:B------:R-:W-:Y:S01]  /*75e0*/  STL [R1+0x48], R7 ;  /* 0x0000480701007387 */ /* 0x000fe20000100800 */
[----:B-----5:R-:W-:-:S03]  /*75f0*/  IABS R10, R20 ;  /* 0x00000014000a7213 */ /* 0x020fc60000000000 */
[----:B------:R-:W-:Y:S02]  /*7600*/  STL [R1+0x44], R4 ;  /* 0x0000440401007387 */ /* 0x000fe40000100800 */
[--C-:B------:R-:W-:Y:S01]  /*7610*/  @!P4 IMAD.IADD R8, R8, 0x1, -R0.reuse ;  /* 0x000000010808c824 */ /* 0x100fe200078e0a00 */
[----:B------:R-:W-:Y:S01]  /*7620*/  ISETP.GE.AND P4, PT, R19, RZ, PT ;  /* 0x000000ff1300720c */ /* 0x000fe20003f86270 */
[----:B------:R-:W-:Y:S01]  /*7630*/  @!P1 IMAD.IADD R6, R6, 0x1, -R0 ;  /* 0x0000000106069824 */ /* 0x000fe200078e0a00 */
[----:B------:R-:W5:Y:S01]  /*7640*/  LDL.LU R19, [R1+0x230] ;  /* 0x0002300001137983 */ /* 0x000f620000300800 */
[----:B------:R-:W-:-:S03]  /*7650*/  ISETP.GE.AND P1, PT, R20, RZ, PT ;  /* 0x000000ff1400720c */ /* 0x000fc60003f26270 */
[----:B------:R-:W4:Y:S01]  /*7660*/  LDL.LU R20, [R1+0x234] ;  /* 0x0002340001147983 */ /* 0x000f220000300800 */
[----:B------:R-:W-:Y:S01]  /*7670*/  ISETP.GT.U32.AND P6, PT, R0, R11, PT ;  /* 0x0000000b0000720c */ /* 0x000fe20003fc4070 */
[----:B------:R-:W-:-:S04]  /*7680*/  IMAD.HI.U32 R3, R2, R10, RZ ;  /* 0x0000000a02037227 */ /* 0x000fc800078e00ff */
[----:B------:R-:W-:-:S04]  /*7690*/  IMAD.MOV R3, RZ, RZ, -R3 ;  /* 0x000000ffff037224 */ /* 0x000fc800078e0a03 */
[C---:B------:R-:W-:Y:S01]  /*76a0*/  IMAD R10, R0.reuse, R3, R10 ;  /* 0x00000003000a7224 */ /* 0x040fe200078e020a */
[----:B------:R-:W-:-:S03]  /*76b0*/  ISETP.GT.U32.AND P2, PT, R0, R12, PT ;  /* 0x0000000c0000720c */ /* 0x000fc60003f44070 */
[----:B------:R-:W-:Y:S01]  /*76c0*/  @!P6 IMAD.IADD R11, R11, 0x1, -R0 ;  /* 0x000000010b0be824 */ /* 0x000fe200078e0a00 */
[----:B------:R-:W-:Y:S02]  /*76d0*/  ISETP.GT.U32.AND P6, PT, R0, R10, PT ;  /* 0x0000000a0000720c */ /* 0x000fe40003fc4070 */
[----:B------:R-:W-:-:S07]  /*76e0*/  ISETP.GE.AND P3, PT, R15, RZ, PT ;  /* 0x000000ff0f00720c */ /* 0x000fce0003f66270 */
[----:B------:R-:W-:Y:S01]  /*76f0*/  @!P2 IMAD.IADD R12, R12, 0x1, -R0 ;  /* 0x000000010c0ca824 */ /* 0x000fe200078e0a00 */
[----:B------:R-:W-:-:S03]  /*7700*/  ISETP.GE.AND P2, PT, R22, RZ, PT ;  /* 0x000000ff1600720c */ /* 0x000fc60003f46270 */
[----:B------:R-:W-:Y:S02]  /*7710*/  @!P6 IMAD.IADD R10, R10, 0x1, -R0 ;  /* 0x000000010a0ae824 */ /* 0x000fe400078e0a00 */
[----:B------:R-:W-:-:S03]  /*7720*/  @!P5 IMAD.MOV R12, RZ, RZ, -R12 ;  /* 0x000000ffff0cd224 */ /* 0x000fc600078e0a0c */
[C---:B------:R-:W-:Y:S01]  /*7730*/  ISETP.GT.U32.AND P5, PT, R0.reuse, R10, PT ;  /* 0x0000000a0000720c */ /* 0x040fe20003fa4070 */
[----:B------:R-:W-:Y:S02]  /*7740*/  @!P0 IMAD.MOV R13, RZ, RZ, -R13 ;  /* 0x000000ffff0d8224 */ /* 0x000fe400078e0a0d */
[----:B------:R-:W-:Y:S02]  /*7750*/  @!P3 IMAD.MOV R11, RZ, RZ, -R11 ;  /* 0x000000ffff0bb224 */ /* 0x000fe400078e0a0b */
[----:B------:R-:W-:Y:S01]  /*7760*/  @!P2 IMAD.MOV R8, RZ, RZ, -R8 ;  /* 0x000000ffff08a224 */ /* 0x000fe200078e0a08 */
[----:B------:R-:W-:Y:S01]  /*7770*/  STL [R1+0x40], R13 ;  /* 0x0000400d01007387 */ /* 0x000fe20000100800 */
[----:B------:R-:W-:-:S03]  /*7780*/  ISETP.GT.U32.AND P0, PT, R0, R6, PT ;  /* 0x000000060000720c */ /* 0x000fc60003f04070 */
[----:B------:R0:W-:Y:S03]  /*7790*/  STL [R1+0x3c], R12 ;  /* 0x00003c0c01007387 */ /* 0x0001e60000100800 */
[--C-:B------:R-:W-:Y:S01]  /*77a0*/  @!P5 IMAD.IADD R10, R10, 0x1, -R0.reuse ;  /* 0x000000010a0ad824 */ /* 0x100fe200078e0a00 */
[----:B------:R1:W-:Y:S04]  /*77b0*/  STL [R1+0x38], R11 ;  /* 0x0000380b01007387 */ /* 0x0003e80000100800 */
[----:B------:R5:W-:Y:S02]  /*77c0*/  STL [R1+0x34], R8 ;  /* 0x0000340801007387 */ /* 0x000be40000100800 */
[----:B------:R-:W-:-:S04]  /*77d0*/  @!P0 IMAD.IADD R6, R6, 0x1, -R0 ;  /* 0x0000000106068824 */ /* 0x000fc800078e0a00 */
[----:B0-----:R-:W-:Y:S02]  /*77e0*/  IMAD.MOV.U32 R12, RZ, RZ, R6 ;  /* 0x000000ffff0c7224 */ /* 0x001fe400078e0006 */
[----:B------:R-:W-:Y:S02]  /*77f0*/  @!P1 IMAD.MOV R10, RZ, RZ, -R10 ;  /* 0x000000ffff0a9224 */ /* 0x000fe400078e0a0a */
[----:B------:R-:W-:Y:S01]  /*7800*/  @!P4 IMAD.MOV R12, RZ, RZ, -R12 ;  /* 0x000000ffff0cc224 */ /* 0x000fe200078e0a0c */
[----:B--2---:R-:W-:-:S05]  /*7810*/  IABS R9, R16 ;  /* 0x0000001000097213 */ /* 0x004fca0000000000 */
[----:B------:R-:W-:-:S04]  /*7820*/  IMAD.HI.U32 R14, R2, R9, RZ ;  /* 0x00000009020e7227 */ /* 0x000fc800078e00ff */
[----:B------:R-:W-:-:S04]  /*7830*/  IMAD.MOV R14, RZ, RZ, -R14 ;  /* 0x000000ffff0e7224 */ /* 0x000fc800078e0a0e */
[----:B------:R-:W-:-:S05]  /*7840*/  IMAD R9, R0, R14, R9 ;  /* 0x0000000e00097224 */ /* 0x000fca00078e0209 */
[----:B------:R-:W-:Y:S02]  /*7850*/  ISETP.GT.U32.AND P6, PT, R0, R9, PT ;  /* 0x000000090000720c */ /* 0x000fe40003fc4070 */
[----:B---3--:R-:W-:Y:S02]  /*7860*/  IABS R7, R21 ;  /* 0x0000001500077213 */ /* 0x008fe40000000000 */
[----:B------:R-:W-:Y:S02]  /*7870*/  ISETP.GE.AND P5, PT, R21, RZ, PT ;  /* 0x000000ff1500720c */ /* 0x000fe40003fa6270 */
[----:B------:R-:W2:Y:S07]  /*7880*/  LDL.LU R21, [R1+0x238] ;  /* 0x0002380001157983 */ /* 0x000eae0000300800 */
[----:B------:R-:W-:Y:S01]  /*7890*/  @!P6 IMAD.IADD R9, R9, 0x1, -R0 ;  /* 0x000000010909e824 */ /* 0x000fe200078e0a00 */
[----:B------:R-:W-:-:S04]  /*78a0*/  IABS R4, R25 ;  /* 0x0000001900047213 */ /* 0x000fc80000000000 */
[----:B------:R-:W-:Y:S01]  /*78b0*/  ISETP.GT.U32.AND P6, PT, R0, R9, PT ;  /* 0x000000090000720c */ /* 0x000fe20003fc4070 */
[----:B------:R-:W-:-:S04]  /*78c0*/  IMAD.HI.U32 R3, R2, R4, RZ ;  /* 0x0000000402037227 */ /* 0x000fc800078e00ff */
[----:B------:R-:W-:Y:S01]  /*78d0*/  IMAD.MOV R3, RZ, RZ, -R3 ;  /* 0x000000ffff037224 */ /* 0x000fe200078e0a03 */
[----:B------:R-:W-:Y:S03]  /*78e0*/  STL [R1+0x30], R12 ;  /* 0x0000300c01007387 */ /* 0x000fe60000100800 */
[----:B------:R-:W-:Y:S01]  /*78f0*/  IMAD R4, R0, R3, R4 ;  /* 0x0000000300047224 */ /* 0x000fe200078e0204 */
[----:B------:R0:W-:Y:S03]  /*7900*/  STL [R1+0x2c], R10 ;  /* 0x00002c0a01007387 */ /* 0x0001e60000100800 */
[----:B------:R-:W-:Y:S01]  /*7910*/  @!P6 IMAD.IADD R9, R9, 0x1, -R0 ;  /* 0x000000010909e824 */ /* 0x000fe200078e0a00 */
[----:B----4-:R-:W-:Y:S02]  /*7920*/  IABS R3, R20 ;  /* 0x0000001400037213 */ /* 0x010fe40000000000 */
[----:B------:R-:W-:-:S02]  /*7930*/  ISETP.GE.AND P6, PT, R20, RZ, PT ;  /* 0x000000ff1400720c */ /* 0x000fc40003fc6270 */
[----:B------:R-:W3:Y:S01]  /*7940*/  LDL.LU R20, [R1+0x240] ;  /* 0x0002400001147983 */ /* 0x000ee20000300800 */
[----:B------:R-:W-:Y:S01]  /*7950*/  ISETP.GT.U32.AND P0, PT, R0, R4, PT ;  /* 0x000000040000720c */ /* 0x000fe20003f04070 */
[----:B-1----:R-:W-:-:S04]  /*7960*/  IMAD.HI.U32 R11, R2, R7, RZ ;  /* 0x00000007020b7227 */ /* 0x002fc800078e00ff */
[----:B------:R-:W-:-:S04]  /*7970*/  IMAD.MOV R11, RZ, RZ, -R11 ;  /* 0x000000ffff0b7224 */ /* 0x000fc800078e0a0b */
[----:B------:R-:W-:Y:S01]  /*7980*/  IMAD R7, R0, R11, R7 ;  /* 0x0000000b00077224 */ /* 0x000fe200078e0207 */
[----:B-----5:R-:W-:-:S03]  /*7990*/  IABS R8, R19 ;  /* 0x0000001300087213 */ /* 0x020fc60000000000 */
[----:B------:R-:W-:Y:S01]  /*79a0*/  @!P0 IMAD.IADD R4, R4, 0x1, -R0 ;  /* 0x0000000104048824 */ /* 0x000fe200078e0a00 */
[----:B------:R-:W-:Y:S01]  /*79b0*/  ISETP.GT.U32.AND P4, PT, R0, R7, PT ;  /* 0x000000070000720c */ /* 0x000fe20003f84070 */
[----:B------:R-:W-:-:S03]  /*79c0*/  IMAD.HI.U32 R6, R2, R8, RZ ;  /* 0x0000000802067227 */ /* 0x000fc600078e00ff */
[----:B------:R-:W-:Y:S01]  /*79d0*/  ISETP.GT.U32.AND P0, PT, R0, R4, PT ;  /* 0x000000040000720c */ /* 0x000fe20003f04070 */
[----:B------:R-:W-:Y:S01]  /*79e0*/  IMAD.MOV R6, RZ, RZ, -R6 ;  /* 0x000000ffff067224 */ /* 0x000fe200078e0a06 */
[----:B------:R-:W-:Y:S01]  /*79f0*/  ISETP.GE.AND P2, PT, R25, RZ, PT ;  /* 0x000000ff1900720c */ /* 0x000fe20003f46270 */
[----:B0-----:R-:W-:-:S04]  /*7a00*/  IMAD.HI.U32 R10, R2, R3, RZ ;  /* 0x00000003020a7227 */ /* 0x001fc800078e00ff */
[----:B------:R-:W-:Y:S02]  /*7a10*/  IMAD R8, R0, R6, R8 ;  /* 0x0000000600087224 */ /* 0x000fe400078e0208 */
[----:B------:R-:W-:Y:S02]  /*7a20*/  @!P4 IMAD.IADD R7, R7, 0x1, -R0 ;  /* 0x000000010707c824 */ /* 0x000fe400078e0a00 */
[----:B------:R-:W-:Y:S02]  /*7a30*/  IMAD.MOV R10, RZ, RZ, -R10 ;  /* 0x000000ffff0a7224 */ /* 0x000fe400078e0a0a */
[----:B------:R-:W-:Y:S01]  /*7a40*/  @!P0 IMAD.IADD R4, R4, 0x1, -R0 ;  /* 0x0000000104048824 */ /* 0x000fe200078e0a00 */
[C---:B------:R-:W-:Y:S01]  /*7a50*/  ISETP.GT.U32.AND P0, PT, R0.reuse, R8, PT ;  /* 0x000000080000720c */ /* 0x040fe20003f04070 */
[C---:B------:R-:W-:Y:S01]  /*7a60*/  IMAD R3, R0.reuse, R10, R3 ;  /* 0x0000000a00037224 */ /* 0x040fe200078e0203 */
[----:B------:R-:W-:Y:S01]  /*7a70*/  ISETP.GT.U32.AND P4, PT, R0, R7, PT ;  /* 0x000000070000720c */ /* 0x000fe20003f84070 */
[----:B------:R-:W-:-:S02]  /*7a80*/  IMAD.MOV.U32 R11, RZ, RZ, R4 ;  /* 0x000000ffff0b7224 */ /* 0x000fc400078e0004 */
[----:B------:R-:W-:Y:S02]  /*7a90*/  IMAD.MOV.U32 R12, RZ, RZ, R9 ;  /* 0x000000ffff0c7224 */ /* 0x000fe400078e0009 */
[----:B------:R-:W-:Y:S01]  /*7aa0*/  @!P2 IMAD.MOV R11, RZ, RZ, -R11 ;  /* 0x000000ffff0ba224 */ /* 0x000fe200078e0a0b */
[----:B------:R-:W-:Y:S02]  /*7ab0*/  ISETP.GT.U32.AND P2, PT, R0, R3, PT ;  /* 0x000000030000720c */ /* 0x000fe40003f44070 */
[----:B------:R-:W-:-:S03]  /*7ac0*/  ISETP.GE.AND P3, PT, R16, RZ, PT ;  /* 0x000000ff1000720c */ /* 0x000fc60003f66270 */
[--C-:B------:R-:W-:Y:S02]  /*7ad0*/  @!P0 IMAD.IADD R8, R8, 0x1, -R0.reuse ;  /* 0x0000000108088824 */ /* 0x100fe400078e0a00 */
[----:B------:R-:W-:-:S03]  /*7ae0*/  @!P4 IMAD.IADD R7, R7, 0x1, -R0 ;  /* 0x000000010707c824 */ /* 0x000fc600078e0a00 */
[----:B------:R-:W-:Y:S01]  /*7af0*/  ISETP.GT.U32.AND P0, PT, R0, R8, PT ;  /* 0x000000080000720c */ /* 0x000fe20003f04070 */
[----:B------:R-:W-:Y:S02]  /*7b00*/  @!P5 IMAD.MOV R7, RZ, RZ, -R7 ;  /* 0x000000ffff07d224 */ /* 0x000fe400078e0a07 */
[----:B------:R-:W-:Y:S01]  /*7b10*/  @!P2 IMAD.IADD R3, R3, 0x1, -R0 ;  /* 0x000000010303a824 */ /* 0x000fe200078e0a00 */
[----:B------:R-:W-:Y:S01]  /*7b20*/  ISETP.GE.AND P1, PT, R19, RZ, PT ;  /* 0x000000ff1300720c */ /* 0x000fe20003f26270 */
[----:B------:R-:W-:-:S03]  /*7b30*/  @!P3 IMAD.MOV R12, RZ, RZ, -R12 ;  /* 0x000000ffff0cb224 */ /* 0x000fc600078e0a0c */
[----:B------:R-:W-:Y:S02]  /*7b40*/  ISETP.GT.U32.AND P2, PT, R0, R3, PT ;  /* 0x000000030000720c */ /* 0x000fe40003f44070 */
[----:B------:R-:W-:Y:S01]  /*7b50*/  IABS R19, R24 ;  /* 0x0000001800137213 */ /* 0x000fe20000000000 */
[----:B------:R-:W-:Y:S02]  /*7b60*/  STL [R1+0x28], R12 ;  /* 0x0000280c01007387 */ /* 0x000fe40000100800 */
[----:B------:R-:W-:Y:S02]  /*7b70*/  @!P0 IMAD.IADD R8, R8, 0x1, -R0 ;  /* 0x0000000108088824 */ /* 0x000fe400078e0a00 */
[----:B------:R-:W-:Y:S01]  /*7b80*/  STL [R1+0x24], R11 ;  /* 0x0000240b01007387 */ /* 0x000fe20000100800 */
[----:B------:R-:W-:Y:S01]  /*7b90*/  ISETP.GE.AND P0, PT, R24, RZ, PT ;  /* 0x000000ff1800720c */ /* 0x000fe20003f06270 */
[----:B------:R-:W-:Y:S02]  /*7ba0*/  @!P1 IMAD.MOV R8, RZ, RZ, -R8 ;  /* 0x000000ffff089224 */ /* 0x000fe400078e0a08 */
[----:B------:R0:W-:Y:S01]  /*7bb0*/  STL [R1+0x20], R7 ;  /* 0x0000200701007387 */ /* 0x0001e20000100800 */
[----:B------:R-:W-:Y:S01]  /*7bc0*/  IABS R24, R27 ;  /* 0x0000001b00187213 */ /* 0x000fe20000000000 */
[----:B------:R-:W-:-:S02]  /*7bd0*/  @!P2 IMAD.IADD R3, R3, 0x1, -R0 ;  /* 0x000000010303a824 */ /* 0x000fc400078e0a00 */
[----:B------:R1:W-:Y:S01]  /*7be0*/  STL [R1+0x1c], R8 ;  /* 0x00001c0801007387 */ /* 0x0003e20000100800 */
[----:B0-----:R-:W-:-:S04]  /*7bf0*/  IMAD.HI.U32 R7, R2, R19, RZ ;  /* 0x0000001302077227 */ /* 0x001fc800078e00ff */
[----:B------:R-:W-:Y:S02]  /*7c00*/  IMAD.MOV R7, RZ, RZ, -R7 ;  /* 0x000000ffff077224 */ /* 0x000fe400078e0a07 */
[----:B-1----:R-:W-:Y:S02]  /*7c10*/  IMAD.MOV.U32 R8, RZ, RZ, R3 ;  /* 0x000000ffff087224 */ /* 0x002fe400078e0003 */
[----:B------:R-:W-:Y:S02]  /*7c20*/  IMAD R19, R0, R7, R19 ;  /* 0x0000000700137224 */ /* 0x000fe400078e0213 */
[----:B------:R-:W-:-:S04]  /*7c30*/  IMAD.HI.U32 R3, R2, R24, RZ ;  /* 0x0000001802037227 */ /* 0x000fc800078e00ff */
[----:B------:R-:W-:Y:S01]  /*7c40*/  @!P6 IMAD.MOV R8, RZ, RZ, -R8 ;  /* 0x000000ffff08e224 */ /* 0x000fe200078e0a08 */
[----:B------:R-:W-:Y:S01]  /*7c50*/  ISETP.GT.U32.AND P6, PT, R0, R19, PT ;  /* 0x000000130000720c */ /* 0x000fe20003fc4070 */
[----:B------:R-:W-:-:S04]  /*7c60*/  IMAD.MOV R3, RZ, RZ, -R3 ;  /* 0x000000ffff037224 */ /* 0x000fc800078e0a03 */
[----:B------:R-:W-:-:S08]  /*7c70*/  IMAD R24, R0, R3, R24 ;  /* 0x0000000300187224 */ /* 0x000fd000078e0218 */
[----:B------:R-:W-:-:S05]  /*7c80*/  @!P6 IMAD.IADD R19, R19, 0x1, -R0 ;  /* 0x000000011313e824 */ /* 0x000fca00078e0a00 */
[----:B------:R-:W-:Y:S01]  /*7c90*/  ISETP.GT.U32.AND P6, PT, R0, R19, PT ;  /* 0x000000130000720c */ /* 0x000fe20003fc4070 */
[----:B------:R-:W-:Y:S01]  /*7ca0*/  STL [R1+0x18], R8 ;  /* 0x0000180801007387 */ /* 0x000fe20000100800 */
[----:B------:R-:W-:-:S11]  /*7cb0*/  IABS R12, R29 ;  /* 0x0000001d000c7213 */ /* 0x000fd60000000000 */
[----:B------:R-:W-:-:S04]  /*7cc0*/  @!P6 IMAD.IADD R19, R19, 0x1, -R0 ;  /* 0x000000011313e824 */ /* 0x000fc800078e0a00 */
[----:B------:R-:W-:Y:S01]  /*7cd0*/  @!P0 IMAD.MOV R19, RZ, RZ, -R19 ;  /* 0x000000ffff138224 */ /* 0x000fe200078e0a13 */
[----:B--2---:R-:W-:-:S05]  /*7ce0*/  IABS R6, R21 ;  /* 0x0000001500067213 */ /* 0x004fca0000000000 */
[----:B------:R-:W-:-:S04]  /*7cf0*/  IMAD.HI.U32 R9, R2, R6, RZ ;  /* 0x0000000602097227 */ /* 0x000fc800078e00ff */
[----:B------:R-:W-:-:S04]  /*7d00*/  IMAD.MOV R9, RZ, RZ, -R9 ;  /* 0x000000ffff097224 */ /* 0x000fc800078e0a09 */
[----:B------:R-:W-:-:S05]  /*7d10*/  IMAD R6, R0, R9, R6 ;  /* 0x0000000900067224 */ /* 0x000fca00078e0206 */
[----:B------:R-:W-:Y:S02]  /*7d20*/  ISETP.GT.U32.AND P5, PT, R0, R6, PT ;  /* 0x000000060000720c */ /* 0x000fe40003fa4070 */
[----:B---3--:R-:W-:-:S11]  /*7d30*/  IABS R4, R20 ;  /* 0x0000001400047213 */ /* 0x008fd60000000000 */
[----:B------:R-:W-:Y:S02]  /*7d40*/  @!P5 IMAD.IADD R6, R6, 0x1, -R0 ;  /* 0x000000010606d824 */ /* 0x000fe400078e0a00 */
[----:B------:R-:W-:-:S03]  /*7d50*/  IMAD.HI.U32 R9, R2, R4, RZ ;  /* 0x0000000402097227 */ /* 0x000fc600078e00ff */
[----:B------:R-:W-:Y:S01]  /*7d60*/  ISETP.GT.U32.AND P1, PT, R0, R6, PT ;  /* 0x000000060000720c */ /* 0x000fe20003f24070 */
[----:B------:R-:W-:Y:S01]  /*7d70*/  IMAD.MOV R9, RZ, RZ, -R9 ;  /* 0x000000ffff097224 */ /* 0x000fe200078e0a09 */
[----:B------:R-:W-:-:S03]  /*7d80*/  ISETP.GE.AND P3, PT, R21, RZ, PT ;  /* 0x000000ff1500720c */ /* 0x000fc60003f66270 */
[----:B------:R-:W-:-:S05]  /*7d90*/  IMAD R4, R0, R9, R4 ;  /* 0x0000000900047224 */ /* 0x000fca00078e0204 */
[----:B------:R-:W-:-:S03]  /*7da0*/  ISETP.GT.U32.AND P2, PT, R0, R4, PT ;  /* 0x000000040000720c */ /* 0x000fc60003f44070 */
[----:B------:R-:W-:-:S04]  /*7db0*/  @!P1 IMAD.IADD R6, R6, 0x1, -R0 ;  /* 0x0000000106069824 */ /* 0x000fc800078e0a00 */
[----:B------:R-:W-:Y:S01]  /*7dc0*/  @!P3 IMAD.MOV R6, RZ, RZ, -R6 ;  /* 0x000000ffff06b224 */ /* 0x000fe200078e0a06 */
[----:B------:R-:W-:-:S05]  /*7dd0*/  ISETP.GT.U32.AND P3, PT, R0, R24, PT ;  /* 0x000000180000720c */ /* 0x000fca0003f64070 */
[----:B------:R-:W-:Y:S01]  /*7de0*/  @!P2 IMAD.IADD R4, R4, 0x1, -R0 ;  /* 0x000000010404a824 */ /* 0x000fe200078e0a00 */
[----:B------:R-:W-:-:S04]  /*7df0*/  ISETP.GE.AND P4, PT, R20, RZ, PT ;  /* 0x000000ff1400720c */ /* 0x000fc80003f86270 */
[----:B------:R-:W-:-:S03]  /*7e00*/  ISETP.GT.U32.AND P2, PT, R0, R4, PT ;  /* 0x000000040000720c */ /* 0x000fc60003f44070 */
[----:B------:R-:W-:-:S05]  /*7e10*/  @!P3 IMAD.IADD R24, R24, 0x1, -R0 ;  /* 0x000000011818b824 */ /* 0x000fca00078e0a00 */
[----:B------:R-:W-:-:S05]  /*7e20*/  ISETP.GT.U32.AND P3, PT, R0, R24, PT ;  /* 0x000000180000720c */ /* 0x000fca0003f64070 */
[----:B------:R-:W-:-:S04]  /*7e30*/  @!P2 IMAD.IADD R4, R4, 0x1, -R0 ;  /* 0x000000010404a824 */ /* 0x000fc800078e0a00 */
[----:B------:R-:W-:Y:S01]  /*7e40*/  @!P4 IMAD.MOV R4, RZ, RZ, -R4 ;  /* 0x000000ffff04c224 */ /* 0x000fe200078e0a04 */
[----:B------:R-:W-:Y:S03]  /*7e50*/  STL [R1+0x10], R6 ;  /* 0x0000100601007387 */ /* 0x000fe60000100800 */
[----:B------:R-:W-:Y:S01]  /*7e60*/  @!P3 IMAD.IADD R24, R24, 0x1, -R0 ;  /* 0x000000011818b824 */ /* 0x000fe200078e0a00 */
[----:B------:R0:W-:Y:S01]  /*7e70*/  STL [R1+0xc], R4 ;  /* 0x00000c0401007387 */ /* 0x0001e20000100800 */
[----:B------:R-:W-:-:S03]  /*7e80*/  ISETP.GE.AND P3, PT, R29, RZ, PT ;  /* 0x000000ff1d00720c */ /* 0x000fc60003f66270 */
[----:B------:R-:W-:Y:S04]  /*7e90*/  STL [R1+0x20bc], R19 ;  /* 0x0020bc1301007387 */ /* 0x000fe80000100800 */
[----:B------:R-:W2:Y:S01]  /*7ea0*/  LDL.LU R29, [R1+0x25c] ;  /* 0x00025c00011d7983 */ /* 0x000ea20000300800 */
[----:B------:R-:W-:Y:S02]  /*7eb0*/  ISETP.GE.AND P5, PT, R27, RZ, PT ;  /* 0x000000ff1b00720c */ /* 0x000fe40003fa6270 */
[----:B------:R-:W-:Y:S02]  /*7ec0*/  IABS R27, R17 ;  /* 0x00000011001b7213 */ /* 0x000fe40000000000 */
[----:B------:R-:W-:Y:S01]  /*7ed0*/  ISETP.GE.AND P1, PT, R17, RZ, PT ;  /* 0x000000ff1100720c */ /* 0x000fe20003f26270 */
[----:B------:R-:W-:Y:S01]  /*7ee0*/  IMAD.MOV.U32 R17, RZ, RZ, R23 ;  /* 0x000000ffff117224 */ /* 0x000fe200078e0017 */
[----:B------:R-:W-:-:S02]  /*7ef0*/  IABS R23, R18 ;  /* 0x0000001200177213 */ /* 0x000fc40000000000 */
[----:B------:R-:W-:Y:S02]  /*7f00*/  ISETP.GE.AND P2, PT, R18, RZ, PT ;  /* 0x000000ff1200720c */ /* 0x000fe40003f46270 */
[----:B------:R-:W3:Y:S01]  /*7f10*/  LDL.LU R18, [R1+0x260] ;  /* 0x0002600001127983 */ /* 0x000ee20000300800 */
[----:B------:R-:W-:-:S04]  /*7f20*/  IMAD.HI.U32 R3, R2, R27, RZ ;  /* 0x0000001b02037227 */ /* 0x000fc800078e00ff */
[----:B------:R-:W-:-:S04]  /*7f30*/  IMAD.MOV R3, RZ, RZ, -R3 ;  /* 0x000000ffff037224 */ /* 0x000fc800078e0a03 */
[----:B------:R-:W-:Y:S02]  /*7f40*/  IMAD R27, R0, R3, R27 ;  /* 0x00000003001b7224 */ /* 0x000fe400078e021b */
[----:B------:R-:W-:-:S04]  /*7f50*/  IMAD.HI.U32 R3, R2, R23, RZ ;  /* 0x0000001702037227 */ /* 0x000fc800078e00ff */
[----:B------:R-:W-:Y:S01]  /*7f60*/  IMAD.MOV R3, RZ, RZ, -R3 ;  /* 0x000000ffff037224 */ /* 0x000fe200078e0a03 */
[----:B------:R-:W-:-:S03]  /*7f70*/  IABS R11, R28 ;  /* 0x0000001c000b7213 */ /* 0x000fc60000000000 */
[C---:B------:R-:W-:Y:S01]  /*7f80*/  IMAD R23, R0.reuse, R3, R23 ;  /* 0x0000000300177224 */ /* 0x040fe200078e0217 */
[----:B------:R-:W-:Y:S01]  /*7f90*/  ISETP.GT.U32.AND P6, PT, R0, R27, PT ;  /* 0x0000001b0000720c */ /* 0x000fe20003fc4070 */
[----:B------:R-:W-:-:S03]  /*7fa0*/  IMAD.HI.U32 R3, R2, R11, RZ ;  /* 0x0000000b02037227 */ /* 0x000fc600078e00ff */
[----:B------:R-:W-:Y:S01]  /*7fb0*/  ISETP.GT.U32.AND P0, PT, R0, R23, PT ;  /* 0x000000170000720c */ /* 0x000fe20003f04070 */
[----:B------:R-:W-:-:S04]  /*7fc0*/  IMAD.MOV R3, RZ, RZ, -R3 ;  /* 0x000000ffff037224 */ /* 0x000fc800078e0a03 */
[C---:B------:R-:W-:Y:S02]  /*7fd0*/  IMAD R11, R0.reuse, R3, R11 ;  /* 0x00000003000b7224 */ /* 0x040fe400078e020b */
[----:B------:R-:W-:Y:S02]  /*7fe0*/  @!P5 IMAD.MOV R24, RZ, RZ, -R24 ;  /* 0x000000ffff18d224 */ /* 0x000fe400078e0a18 */
[----:B------:R-:W-:Y:S01]  /*7ff0*/  @!P6 IMAD.IADD R27, R27, 0x1, -R0 ;  /* 0x000000011b1be824 */ /* 0x000fe200078e0a00 */
[----:B------:R-:W-:-:S03]  /*8000*/  ISETP.GT.U32.AND P5, PT, R0, R11, PT ;  /* 0x0000000b0000720c */ /* 0x000fc60003fa4070 */
[----:B------:R-:W-:Y:S01]  /*8010*/  @!P0 IMAD.IADD R23, R23, 0x1, -R0 ;  /* 0x0000000117178824 */ /* 0x000fe200078e0a00 */
[----:B------:R-:W-:-:S04]  /*8020*/  ISETP.GT.U32.AND P6, PT, R0, R27, PT ;  /* 0x0000001b0000720c */ /* 0x000fc80003fc4070 */
[----:B------:R-:W-:Y:S01]  /*8030*/  ISETP.GT.U32.AND P0, PT, R0, R23, PT ;  /* 0x000000170000720c */ /* 0x000fe20003f04070 */
[----:B0-----:R-:W-:-:S04]  /*8040*/  IMAD.HI.U32 R4, R2, R12, RZ ;  /* 0x0000000c02047227 */ /* 0x001fc800078e00ff */
[----:B------:R-:W-:Y:S01]  /*8050*/  @!P5 IMAD.IADD R11, R11, 0x1, -R0 ;  /* 0x000000010b0bd824 */ /* 0x000fe200078e0a00 */
[----:B------:R-:W-:Y:S01]  /*8060*/  ISETP.GE.AND P4, PT, R28, RZ, PT ;  /* 0x000000ff1c00720c */ /* 0x000fe20003f86270 */
[----:B------:R-:W-:Y:S02]  /*8070*/  IMAD.MOV R4, RZ, RZ, -R4 ;  /* 0x000000ffff047224 */ /* 0x000fe400078e0a04 */
[----:B------:R-:W-:Y:S01]  /*8080*/  @!P6 IMAD.IADD R27, R27, 0x1, -R0 ;  /* 0x000000011b1be824 */ /* 0x000fe200078e0a00 */
[----:B------:R-:W-:Y:S01]  /*8090*/  ISETP.GT.U32.AND P5, PT, R0, R11, PT ;  /* 0x0000000b0000720c */ /* 0x000fe20003fa4070 */
[----:B------:R-:W-:Y:S02]  /*80a0*/  IMAD.MOV.U32 R28, RZ, RZ, R26 ;  /* 0x000000ffff1c7224 */ /* 0x000fe400078e001a */
[----:B------:R-:W-:Y:S02]  /*80b0*/  @!P0 IMAD.IADD R23, R23, 0x1, -R0 ;  /* 0x0000000117178824 */ /* 0x000fe400078e0a00 */
[----:B------:R-:W-:-:S02]  /*80c0*/  @!P1 IMAD.MOV R27, RZ, RZ, -R27 ;  /* 0x000000ffff1b9224 */ /* 0x000fc400078e0a1b */
[----:B------:R-:W-:Y:S02]  /*80d0*/  IMAD R12, R0, R4, R12 ;  /* 0x00000004000c7224 */ /* 0x000fe400078e020c */
[----:B------:R-:W-:Y:S01]  /*80e0*/  @!P2 IMAD.MOV R23, RZ, RZ, -R23 ;  /* 0x000000ffff17a224 */ /* 0x000fe200078e0a17 */
[----:B------:R-:W-:Y:S01]  /*80f0*/  STL [R1+0x20c0], R24 ;  /* 0x0020c01801007387 */ /* 0x000fe20000100800 */
[----:B------:R-:W-:Y:S02]  /*8100*/  ISETP.GE.AND P1, PT, R28, RZ, PT ;  /* 0x000000ff1c00720c */ /* 0x000fe40003f26270 */
[----:B------:R-:W-:Y:S01]  /*8110*/  IABS R13, R28 ;  /* 0x0000001c000d7213 */ /* 0x000fe20000000000 */
[----:B------:R-:W-:Y:S01]  /*8120*/  STL [R1+0x20c4], R27 ;  /* 0x0020c41b01007387 */ /* 0x000fe20000100800 */
[----:B------:R-:W-:-:S03]  /*8130*/  ISETP.GT.U32.AND P0, PT, R0, R12, PT ;  /* 0x0000000c0000720c */ /* 0x000fc60003f04070 */
[----:B------:R-:W4:Y:S04]  /*8140*/  LDL.LU R28, [R1+0x270] ;  /* 0x00027000011c7983 */ /* 0x000f280000300800 */
[----:B------:R-:W-:Y:S04]  /*8150*/  STL [R1+0x20c8], R23 ;  /* 0x0020c81701007387 */ /* 0x000fe80000100800 */
[----:B------:R-:W5:Y:S01]  /*8160*/  LDL.LU R25, [R1+0x268] ;  /* 0x0002680001197983 */ /* 0x000f620000300800 */
[--C-:B------:R-:W-:Y:S02]  /*8170*/  @!P5 IMAD.IADD R11, R11, 0x1, -R0.reuse ;  /* 0x000000010b0bd824 */ /* 0x100fe400078e0a00 */
[----:B------:R-:W-:-:S05]  /*8180*/  @!P0 IMAD.IADD R12, R12, 0x1, -R0 ;  /* 0x000000010c0c8824 */ /* 0x000fca00078e0a00 */
[----:B------:R-:W-:Y:S01]  /*8190*/  ISETP.GT.U32.AND P0, PT, R0, R12, PT ;  /* 0x0000000c0000720c */ /* 0x000fe20003f04070 */
[----:B------:R-:W-:Y:S01]  /*81a0*/  @!P4 IMAD.MOV R11, RZ, RZ, -R11 ;  /* 0x000000ffff0bc224 */ /* 0x000fe200078e0a0b */
[----:B------:R-:W-:Y:S02]  /*81b0*/  IABS R26, R17 ;  /* 0x00000011001a7213 */ /* 0x000fe40000000000 */
[----:B------:R-:W-:-:S09]  /*81c0*/  ISETP.GE.AND P6, PT, R17, RZ, PT ;  /* 0x000000ff1100720c */ /* 0x000fd20003fc6270 */
[----:B------:R-:W-:-:S04]  /*81d0*/  @!P0 IMAD.IADD R12, R12, 0x1, -R0 ;  /* 0x000000010c0c8824 */ /* 0x000fc800078e0a00 */
[----:B------:R-:W-:Y:S01]  /*81e0*/  @!P3 IMAD.MOV R12, RZ, RZ, -R12 ;  /* 0x000000ffff0cb224 */ /* 0x000fe200078e0a0c */
[----:B--2---:R-:W-:Y:S02]  /*81f0*/  IABS R16, R29 ;  /* 0x0000001d00107213 */ /* 0x004fe40000000000 */
[----:B------:R-:W-:Y:S02]  /*8200*/  ISETP.GE.AND P5, PT, R29, RZ, PT ;  /* 0x000000ff1d00720c */ /* 0x000fe40003fa6270 */
[----:B------:R-:W2:Y:S04]  /*8210*/  LDL.LU R29, [R1+0x26c] ;  /* 0x00026c00011d7983 */ /* 0x000ea80000300800 */
[----:B------:R-:W-:Y:S04]  /*8220*/  STL [R1+0x20cc], R11 ;  /* 0x0020cc0b01007387 */ /* 0x000fe80000100800 */
[----:B------:R-:W-:Y:S04]  /*8230*/  STL [R1+0x20d0], R12 ;  /* 0x0020d00c01007387 */ /* 0x000fe80000100800 */
[----:B------:R-:W2:Y:S01]  /*8240*/  LDL.LU R17, [R1+0x274] ;  /* 0x0002740001117983 */ /* 0x000ea20000300800 */
[----:B---3--:R-:W-:-:S02]  /*8250*/  IABS R20, R18 ;  /* 0x0000001200147213 */ /* 0x008fc40000000000 */
[----:B------:R-:W-:Y:S02]  /*8260*/  ISETP.GE.AND P4, PT, R18, RZ, PT ;  /* 0x000000ff1200720c */ /* 0x000fe40003f86270 */
[----:B------:R-:W3:Y:S01]  /*8270*/  LDL.LU R18, [R1+0x278] ;  /* 0x0002780001127983 */ /* 0x000ee20000300800 */
[----:B------:R-:W-:-:S04]  /*8280*/  IMAD.HI.U32 R3, R2, R26, RZ ;  /* 0x0000001a02037227 */ /* 0x000fc800078e00ff */
[----:B------:R-:W-:Y:S02]  /*8290*/  IMAD.MOV R3, RZ, RZ, -R3 ;  /* 0x000000ffff037224 */ /* 0x000fe400078e0a03 */
[----:B------:R-:W-:-:S04]  /*82a0*/  IMAD.HI.U32 R4, R2, R13, RZ ;  /* 0x0000000d02047227 */ /* 0x000fc800078e00ff */
[----:B------:R-:W-:Y:S02]  /*82b0*/  IMAD R26, R0, R3, R26 ;  /* 0x00000003001a7224 */ /* 0x000fe400078e021a */
[----:B------:R-:W-:-:S04]  /*82c0*/  IMAD.HI.U32 R3, R2, R16, RZ ;  /* 0x0000001002037227 */ /* 0x000fc800078e00ff */
[----:B------:R-:W-:Y:S02]  /*82d0*/  IMAD.MOV R4, RZ, RZ, -R4 ;  /* 0x000000ffff047224 */ /* 0x000fe400078e0a04 */
[----:B------:R-:W-:Y:S02]  /*82e0*/  IMAD.MOV R3, RZ, RZ, -R3 ;  /* 0x000000ffff037224 */ /* 0x000fe400078e0a03 */
[C---:B------:R-:W-:Y:S02]  /*82f0*/  IMAD R13, R0.reuse, R4, R13 ;  /* 0x00000004000d7224 */ /* 0x040fe400078e020d */
[C---:B------:R-:W-:Y:S01]  /*8300*/  IMAD R16, R0.reuse, R3, R16 ;  /* 0x0000000300107224 */ /* 0x040fe200078e0210 */
[C---:B------:R-:W-:Y:S02]  /*8310*/  ISETP.GT.U32.AND P2, PT, R0.reuse, R26, PT ;  /* 0x0000001a0000720c */ /* 0x040fe40003f44070 */
[C---:B------:R-:W-:Y:S02]  /*8320*/  ISETP.GT.U32.AND P0, PT, R0.reuse, R13, PT ;  /* 0x0000000d0000720c */ /* 0x040fe40003f04070 */
[----:B------:R-:W-:-:S09]  /*8330*/  ISETP.GT.U32.AND P3, PT, R0, R16, PT ;  /* 0x000000100000720c */ /* 0x000fd20003f64070 */
[--C-:B------:R-:W-:Y:S02]  /*8340*/  @!P2 IMAD.IADD R26, R26, 0x1, -R0.reuse ;  /* 0x000000011a1aa824 */ /* 0x100fe400078e0a00 */
[--C-:B------:R-:W-:Y:S02]  /*8350*/  @!P0 IMAD.IADD R13, R13, 0x1, -R0.reuse ;  /* 0x000000010d0d8824 */ /* 0x100fe400078e0a00 */
[----:B------:R-:W-:Y:S01]  /*8360*/  @!P3 IMAD.IADD R16, R16, 0x1, -R0 ;  /* 0x000000011010b824 */ /* 0x000fe200078e0a00 */
[C---:B------:R-:W-:Y:S02]  /*8370*/  ISETP.GT.U32.AND P2, PT, R0.reuse, R26, PT ;  /* 0x0000001a0000720c */ /* 0x040fe40003f44070 */
[C---:B------:R-:W-:Y:S02]  /*8380*/  ISETP.GT.U32.AND P0, PT, R0.reuse, R13, PT ;  /* 0x0000000d0000720c */ /* 0x040fe40003f04070 */
[----:B------:R-:W-:Y:S01]  /*8390*/  ISETP.GT.U32.AND P3, PT, R0, R16, PT ;  /* 0x000000100000720c */ /* 0x000fe20003f64070 */
[----:B------:R-:W-:-:S04]  /*83a0*/  IMAD.HI.U32 R3, R2, R20, RZ ;  /* 0x0000001402037227 */ /* 0x000fc800078e00ff */
[----:B------:R-:W-:-:S04]  /*83b0*/  IMAD.MOV R3, RZ, RZ, -R3 ;  /* 0x000000ffff037224 */ /* 0x000fc800078e0a03 */
[----:B------:R-:W-:Y:S02]  /*83c0*/  IMAD R20, R0, R3, R20 ;  /* 0x0000000300147224 */ /* 0x000fe400078e0214 */
[--C-:B------:R-:W-:Y:S02]  /*83d0*/  @!P2 IMAD.IADD R26, R26, 0x1, -R0.reuse ;  /* 0x000000011a1aa824 */ /* 0x100fe400078e0a00 */
[--C-:B------:R-:W-:Y:S02]  /*83e0*/  @!P0 IMAD.IADD R13, R13, 0x1, -R0.reuse ;  /* 0x000000010d0d8824 */ /* 0x100fe400078e0a00 */
[----:B------:R-:W-:Y:S01]  /*83f0*/  @!P3 IMAD.IADD R16, R16, 0x1, -R0 ;  /* 0x000000011010b824 */ /* 0x000fe200078e0a00 */
[----:B----4-:R-:W-:Y:S01]  /*8400*/  ISETP.GE.AND P2, PT, R28, RZ, PT ;  /* 0x000000ff1c00720c */ /* 0x010fe20003f46270 */
[----:B------:R-:W-:Y:S01]  /*8410*/  @!P6 IMAD.MOV R26, RZ, RZ, -R26 ;  /* 0x000000ffff1ae224 */ /* 0x000fe200078e0a1a */
[----:B------:R-:W-:Y:S01]  /*8420*/  IABS R21, R28 ;  /* 0x0000001c00157213 */ /* 0x000fe20000000000 */
[----:B------:R-:W-:Y:S01]  /*8430*/  @!P1 IMAD.MOV R13, RZ, RZ, -R13 ;  /* 0x000000ffff0d9224 */ /* 0x000fe200078e0a0d */
[----:B------:R-:W-:Y:S01]  /*8440*/  ISETP.GT.U32.AND P6, PT, R0, R20, PT ;  /* 0x000000140000720c */ /* 0x000fe20003fc4070 */
[----:B------:R-:W-:Y:S01]  /*8450*/  @!P5 IMAD.MOV R16, RZ, RZ, -R16 ;  /* 0x000000ffff10d224 */ /* 0x000fe200078e0a10 */
[----:B-----5:R-:W-:Y:S01]  /*8460*/  IABS R28, R25 ;  /* 0x00000019001c7213 */ /* 0x020fe20000000000 */
[C---:B------:R-:W-:Y:S01]  /*8470*/  IMAD.HI.U32 R4, R2.reuse, R21, RZ ;  /* 0x0000001502047227 */ /* 0x040fe200078e00ff */
[----:B------:R-:W-:Y:S03]  /*8480*/  STL [R1+0x20d4], R26 ;  /* 0x0020d41a01007387 */ /* 0x000fe60000100800 */
[----:B------:R-:W-:Y:S01]  /*8490*/  IMAD.HI.U32 R3, R2, R28, RZ ;  /* 0x0000001c02037227 */ /* 0x000fe200078e00ff */
[----:B------:R-:W-:Y:S04]  /*84a0*/  STL [R1+0x20d8], R13 ;  /* 0x0020d80d01007387 */ /* 0x000fe80000100800 */
[----:B------:R0:W-:Y:S01]  /*84b0*/  STL [R1+0x20dc], R16 ;  /* 0x0020dc1001007387 */ /* 0x0001e20000100800 */
[----:B------:R-:W-:-:S02]  /*84c0*/  IMAD.MOV R4, RZ, RZ, -R4 ;  /* 0x000000ffff047224 */ /* 0x000fc400078e0a04 */
[----:B------:R-:W-:Y:S02]  /*84d0*/  IMAD.MOV R3, RZ, RZ, -R3 ;  /* 0x000000ffff037224 */ /* 0x000fe400078e0a03 */
[C---:B------:R-:W-:Y:S02]  /*84e0*/  IMAD R21, R0.reuse, R4, R21 ;  /* 0x0000000400157224 */ /* 0x040fe400078e0215 */
[----:B------:R-:W-:Y:S02]  /*84f0*/  IMAD R28, R0, R3, R28 ;  /* 0x00000003001c7224 */ /* 0x000fe400078e021c */
[----:B------:R-:W-:Y:S01]  /*8500*/  @!P6 IMAD.IADD R20, R20, 0x1, -R0 ;  /* 0x000000011414e824 */ /* 0x000fe200078e0a00 */
[C---:B------:R-:W-:Y:S02]  /*8510*/  ISETP.GT.U32.AND P3, PT, R0.reuse, R21, PT ;  /* 0x000000150000720c */ /* 0x040fe40003f64070 */
[C---:B------:R-:W-:Y:S02]  /*8520*/  ISETP.GT.U32.AND P1, PT, R0.reuse, R28, PT ;  /* 0x0000001c0000720c */ /* 0x040fe40003f24070 */
[----:B------:R-:W-:-:S09]  /*8530*/  ISETP.GT.U32.AND P6, PT, R0, R20, PT ;  /* 0x000000140000720c */ /* 0x000fd20003fc4070 */
[--C-:B------:R-:W-:Y:S02]  /*8540*/  @!P3 IMAD.IADD R21, R21, 0x1, -R0.reuse ;  /* 0x000000011515b824 */ /* 0x100fe400078e0a00 */
[--C-:B------:R-:W-:Y:S02]  /*8550*/  @!P1 IMAD.IADD R28, R28, 0x1, -R0.reuse ;  /* 0x000000011c1c9824 */ /* 0x100fe400078e0a00 */
[----:B------:R-:W-:Y:S01]  /*8560*/  @!P6 IMAD.IADD R20, R20, 0x1, -R0 ;  /* 0x000000011414e824 */ /* 0x000fe200078e0a00 */
[C---:B------:R-:W-:Y:S02]  /*8570*/  ISETP.GT.U32.AND P3, PT, R0.reuse, R21, PT ;  /* 0x000000150000720c */ /* 0x040fe40003f64070 */
[----:B------:R-:W-:Y:S01]  /*8580*/  ISETP.GT.U32.AND P1, PT, R0, R28, PT ;  /* 0x0000001c0000720c */ /* 0x000fe20003f24070 */
[----:B------:R-:W-:Y:S01]  /*8590*/  @!P4 IMAD.MOV R20, RZ, RZ, -R20 ;  /* 0x000000ffff14c224 */ /* 0x000fe200078e0a14 */
[----:B------:R-:W-:-:S09]  /*85a0*/  ISETP.GE.AND P0, PT, R25, RZ, PT ;  /* 0x000000ff1900720c */ /* 0x000fd20003f06270 */
[--C-:B------:R-:W-:Y:S02]  /*85b0*/  @!P3 IMAD.IADD R21, R21, 0x1, -R0.reuse ;  /* 0x000000011515b824 */ /* 0x100fe400078e0a00 */
[----:B------:R-:W-:Y:S02]  /*85c0*/  @!P1 IMAD.IADD R28, R28, 0x1, -R0 ;  /* 0x000000011c1c9824 */ /* 0x000fe400078e0a00 */
[----:B------:R-:W-:Y:S02]  /*85d0*/  @!P2 IMAD.MOV R21, RZ, RZ, -R21 ;  /* 0x000000ffff15a224 */ /* 0x000fe400078e0a15 */
[----:B------:R-:W-:Y:S01]  /*85e0*/  @!P0 IMAD.MOV R28, RZ, RZ, -R28 ;  /* 0x000000ffff1c8224 */ /* 0x000fe200078e0a1c */
[----:B--2---:R-:W-:Y:S02]  /*85f0*/  IABS R22, R29 ;  /* 0x0000001d00167213 */ /* 0x004fe40000000000 */
[----:B------:R-:W-:Y:S02]  /*8600*/  ISETP.GE.AND P5, PT, R29, RZ, PT ;  /* 0x000000ff1d00720c */ /* 0x000fe40003fa6270 */
[----:B------:R-:W2:Y:S01]  /*8610*/  LDL.LU R29, [R1+0x280] ;  /* 0x00028000011d7983 */ /* 0x000ea20000300800 */
[----:B------:R-:W-:-:S03]  /*8620*/  IMAD.HI.U32 R3, R2, R22, RZ ;  /* 0x0000001602037227 */ /* 0x000fc600078e00ff */
[----:B------:R-:W4:Y:S01]  /*8630*/  LDL.LU R15, [R1+0x284] ;  /* 0x00028400010f7983 */ /* 0x000f220000300800 */
[----:B------:R-:W-:-:S04]  /*8640*/  IMAD.MOV R3, RZ, RZ, -R3 ;  /* 0x000000ffff037224 */ /* 0x000fc800078e0a03 */
[----:B------:R-:W-:-:S05]  /*8650*/  IMAD R22, R0, R3, R22 ;  /* 0x0000000300167224 */ /* 0x000fca00078e0216 */
[----:B------:R-:W-:Y:S01]  /*8660*/  ISETP.GT.U32.AND P6, PT, R0, R22, PT ;  /* 0x000000160000720c */ /* 0x000fe20003fc4070 */
[----:B------:R-:W-:Y:S01]  /*8670*/  STL [R1+0x20e0], R20 ;  /* 0x0020e01401007387 */ /* 0x000fe20000100800 */
[----:B------:R-:W-:Y:S02]  /*8680*/  IABS R25, R17 ;  /* 0x0000001100197213 */ /* 0x000fe40000000000 */
[----:B------:R-:W-:Y:S02]  /*8690*/  ISETP.GE.AND P4, PT, R17, RZ, PT ;  /* 0x000000ff1100720c */ /* 0x000fe40003f86270 */
[----:B------:R-:W5:Y:S07]  /*86a0*/  LDL.LU R17, [R1+0x288] ;  /* 0x0002880001117983 */ /* 0x000f6e0000300800 */
[----:B------:R-:W-:Y:S01]  /*86b0*/  @!P6 IMAD.IADD R22, R22, 0x1, -R0 ;  /* 0x000000011616e824 */ /* 0x000fe200078e0a00 */
[----:B---3--:R-:W-:-:S04]  /*86c0*/  IABS R14, R18 ;  /* 0x00000012000e7213 */ /* 0x008fc80000000000 */
[----:B------:R-:W-:Y:S02]  /*86d0*/  ISETP.GT.U32.AND P6, PT, R0, R22, PT ;  /* 0x000000160000720c */ /* 0x000fe40003fc4070 */
[----:B------:R-:W-:Y:S02]  /*86e0*/  ISETP.GE.AND P3, PT, R18, RZ, PT ;  /* 0x000000ff1200720c */ /* 0x000fe40003f66270 */
[----:B------:R-:W3:Y:S04]  /*86f0*/  LDL.LU R18, [R1+0x27c] ;  /* 0x00027c0001127983 */ /* 0x000ee80000300800 */
[----:B------:R-:W-:Y:S04]  /*8700*/  STL [R1+0x20e4], R21 ;  /* 0x0020e41501007387 */ /* 0x000fe80000100800 */
[----:B------:R-:W-:Y:S04]  /*8710*/  STL [R1+0x20e8], R28 ;  /* 0x0020e81c01007387 */ /* 0x000fe80000100800 */
[----:B0-----:R-:W3:Y:S01]  /*8720*/  LDL.LU R16, [R1+0x28c] ;  /* 0x00028c0001107983 */ /* 0x001ee20000300800 */
[----:B------:R-:W-:-:S03]  /*8730*/  @!P6 IMAD.IADD R22, R22, 0x1, -R0 ;  /* 0x000000011616e824 */ /* 0x000fc600078e0a00 */
[----:B------:R-:W3:Y:S01]  /*8740*/  LDL.LU R26, [R1+0x290] ;  /* 0x00029000011a7983 */ /* 0x000ee20000300800 */
[----:B------:R-:W-:-:S05]  /*8750*/  @!P5 IMAD.MOV R22, RZ, RZ, -R22 ;  /* 0x000000ffff16d224 */ /* 0x000fca00078e0a16 */
[----:B------:R0:W-:Y:S04]  /*8760*/  STL [R1+0x20ec], R22 ;  /* 0x0020ec1601007387 */ /* 0x0001e80000100800 */
[----:B------:R-:W3:Y:S04]  /*8770*/  LDL.LU R12, [R1+0x294] ;  /* 0x00029400010c7983 */ /* 0x000ee80000300800 */
[----:B------:R-:W3:Y:S04]  /*8780*/  LDL.LU R11, [R1+0x298] ;  /* 0x00029800010b7983 */ /* 0x000ee80000300800 */
[----:B------:R-:W3:Y:S04]  /*8790*/  LDL.LU R23, [R1+0x29c] ;  /* 0x00029c0001177983 */ /* 0x000ee80000300800 */
[----:B------:R-:W3:Y:S04]  /*87a0*/  LDL.LU R27, [R1+0x2a0] ;  /* 0x0002a000011b7983 */ /* 0x000ee80000300800 */
[----:B------:R-:W3:Y:S04]  /*87b0*/  LDL.LU R24, [R1+0x2a4] ;  /* 0x0002a40001187983 */ /* 0x000ee80000300800 */
[----:B------:R-:W3:Y:S01]  /*87c0*/  LDL.LU R19, [R1+0x2a8] ;  /* 0x0002a80001137983 */ /* 0x000ee20000300800 */
[----:B------:R-:W-:-:S04]  /*87d0*/  IMAD.HI.U32 R4, R2, R25, RZ ;  /* 0x0000001902047227 */ /* 0x000fc800078e00ff */
[----:B------:R-:W-:-:S04]  /*87e0*/  IMAD.MOV R4, RZ, RZ, -R4 ;  /* 0x000000ffff047224 */ /* 0x000fc800078e0a04 */
[----:B------:R-:W-:-:S05]  /*87f0*/  IMAD R25, R0, R4, R25 ;  /* 0x0000000400197224 */ /* 0x000fca00078e0219 */
[----:B------:R-:W-:-:S13]  /*8800*/  ISETP.GT.U32.AND P1, PT, R0, R25, PT ;  /* 0x000000190000720c */ /* 0x000fda0003f24070 */
[----:B------:R-:W-:-:S05]  /*8810*/  @!P1 IMAD.IADD R25, R25, 0x1, -R0 ;  /* 0x0000000119199824 */ /* 0x000fca00078e0a00 */
[----:B------:R-:W-:Y:S01]  /*8820*/  ISETP.GT.U32.AND P5, PT, R0, R25, PT ;  /* 0x000000190000720c */ /* 0x000fe20003fa4070 */
[----:B------:R-:W-:-:S12]  /*8830*/  IMAD.HI.U32 R3, R2, R14, RZ ;  /* 0x0000000e02037227 */ /* 0x000fd800078e00ff */
[----:B------:R-:W-:Y:S02]  /*8840*/  @!P5 IMAD.IADD R25, R25, 0x1, -R0 ;  /* 0x000000011919d824 */ /* 0x000fe400078e0a00 */
[----:B------:R-:W-:-:S04]  /*8850*/  IMAD.MOV R3, RZ, RZ, -R3 ;  /* 0x000000ffff037224 */ /* 0x000fc800078e0a03 */
[----:B------:R-:W-:Y:S02]  /*8860*/  IMAD R14, R0, R3, R14 ;  /* 0x00000003000e7224 */ /* 0x000fe400078e020e */
[----:B------:R-:W-:-:S03]  /*8870*/  @!P4 IMAD.MOV R25, RZ, RZ, -R25 ;  /* 0x000000ffff19c224 */ /* 0x000fc600078e0a19 */
[----:B------:R-:W-:-:S13]  /*8880*/  ISETP.GT.U32.AND P0, PT, R0, R14, PT ;  /* 0x0000000e0000720c */ /* 0x000fda0003f04070 */
[----:B------:R-:W-:-:S05]  /*8890*/  @!P0 IMAD.IADD R14, R14, 0x1, -R0 ;  /* 0x000000010e0e8824 */ /* 0x000fca00078e0a00 */
[----:B------:R-:W-:-:S13]  /*88a0*/  ISETP.GT.U32.AND P0, PT, R0, R14, PT ;  /* 0x0000000e0000720c */ /* 0x000fda0003f04070 */
[----:B------:R-:W-:-:S04]  /*88b0*/  @!P0 IMAD.IADD R14, R14, 0x1, -R0 ;  /* 0x000000010e0e8824 */ /* 0x000fc800078e0a00 */
[----:B------:R-:W-:Y:S01]  /*88c0*/  @!P3 IMAD.MOV R14, RZ, RZ, -R14 ;  /* 0x000000ffff0eb224 */ /* 0x000fe200078e0a0e */
[----:B------:R-:W-:Y:S01]  /*88d0*/  STL [R1+0x20f0], R25 ;  /* 0x0020f01901007387 */ /* 0x000fe20000100800 */
[----:B--2---:R-:W-:Y:S02]  /*88e0*/  ISETP.GE.AND P2, PT, R29, RZ, PT ;  /* 0x000000ff1d00720c */ /* 0x004fe40003f46270 */
[----:B------:R-:W-:-:S05]  /*88f0*/  IABS R29, R29 ;  /* 0x0000001d001d7213 */ /* 0x000fca0000000000 */
[----:B------:R-:W-:-:S04]  /*8900*/  IMAD.HI.U32 R6, R2, R29, RZ ;  /* 0x0000001d02067227 */ /* 0x000fc800078e00ff */
[----:B------:R-:W-:Y:S01]  /*8910*/  IMAD.MOV R6, RZ, RZ, -R6 ;  /* 0x000000ffff067224 */ /* 0x000fe200078e0a06 */
[----:B----4-:R-:W-:-:S03]  /*8920*/  IABS R4, R15 ;  /* 0x0000000f00047213 */ /* 0x010fc60000000000 */
[----:B------:R-:W-:Y:S02]  /*8930*/  IMAD R29, R0, R6, R29 ;  /* 0x00000006001d7224 */ /* 0x000fe400078e021d */
[----:B------:R-:W-:-:S03]  /*8940*/  IMAD.HI.U32 R10, R2, R4, RZ ;  /* 0x00000004020a7227 */ /* 0x000fc600078e00ff */
[----:B------:R-:W-:Y:S01]  /*8950*/  ISETP.GT.U32.AND P5, PT, R0, R29, PT ;  /* 0x0000001d0000720c */ /* 0x000fe20003fa4070 */
[----:B------:R-:W-:-:S04]  /*8960*/  IMAD.MOV R10, RZ, RZ, -R10 ;  /* 0x000000ffff0a7224 */ /* 0x000fc800078e0a0a */
[----:B------:R-:W-:Y:S01]  /*8970*/  IMAD R10, R0, R10, R4 ;  /* 0x0000000a000a7224 */ /* 0x000fe200078e0204 */
[----:B-----5:R-:W-:-:S07]  /*8980*/  IABS R3, R17 ;  /* 0x0000001100037213 */ /* 0x020fce0000000000 */
[----:B------:R-:W-:Y:S01]  /*8990*/  @!P5 IMAD.IADD R29, R29, 0x1, -R0 ;  /* 0x000000011d1dd824 */ /* 0x000fe200078e0a00 */
[----:B------:R-:W-:Y:S01]  /*89a0*/  ISETP.GT.U32.AND P5, PT, R0, R10, PT ;  /* 0x0000000a0000720c */ /* 0x000fe20003fa4070 */
[----:B------:R-:W-:-:S03]  /*89b0*/  IMAD.MOV.U32 R7, RZ, RZ, R3 ;  /* 0x000000ffff077224 */ /* 0x000fc600078e0003 */
[----:B------:R-:W-:Y:S01]  /*89c0*/  ISETP.GT.U32.AND P4, PT, R0, R29, PT ;  /* 0x0000001d0000720c */ /* 0x000fe20003f84070 */
[----:B------:R-:W-:Y:S01]  /*89d0*/  IMAD.HI.U32 R9, R2, R7, RZ ;  /* 0x0000000702097227 */ /* 0x000fe200078e00ff */
[----:B---3--:R-:W-:-:S03]  /*89e0*/  IABS R8, R18 ;  /* 0x0000001200087213 */ /* 0x008fc60000000000 */
[----:B------:R-:W-:-:S04]  /*89f0*/  IMAD.MOV R9, RZ, RZ, -R9 ;  /* 0x000000ffff097224 */ /* 0x000fc800078e0a09 */
[--C-:B------:R-:W-:Y:S02]  /*8a00*/  @!P5 IMAD.IADD R10, R10, 0x1, -R0.reuse ;  /* 0x000000010a0ad824 */ /* 0x100fe400078e0a00 */
[----:B------:R-:W-:Y:S01]  /*8a10*/  IMAD R9, R0, R9, R7 ;  /* 0x0000000900097224 */ /* 0x000fe200078e0207 */
[----:B------:R-:W-:Y:S01]  /*8a20*/  IABS R7, R16 ;  /* 0x0000001000077213 */ /* 0x000fe20000000000 */
[----:B------:R-:W-:Y:S01]  /*8a30*/  IMAD.HI.U32 R3, R2, R8, RZ ;  /* 0x0000000802037227 */ /* 0x000fe200078e00ff */
[C---:B------:R-:W-:Y:S02]  /*8a40*/  ISETP.GT.U32.AND P5, PT, R0.reuse, R10, PT ;  /* 0x0000000a0000720c */ /* 0x040fe40003fa4070 */
[----:B------:R-:W-:Y:S01]  /*8a50*/  ISETP.GE.AND P1, PT, R17, RZ, PT ;  /* 0x000000ff1100720c */ /* 0x000fe20003f26270 */
[----:B------:R-:W-:Y:S01]  /*8a60*/  @!P4 IMAD.IADD R29, R29, 0x1, -R0 ;  /* 0x000000011d1dc824 */ /* 0x000fe200078e0a00 */
[----:B------:R-:W-:Y:S01]  /*8a70*/  ISETP.GT.U32.AND P4, PT, R0, R9, PT ;  /* 0x000000090000720c */ /* 0x000fe20003f84070 */
[----:B------:R-:W-:-:S02]  /*8a80*/  IMAD.MOV R3, RZ, RZ, -R3 ;  /* 0x000000ffff037224 */ /* 0x000fc400078e0a03 */
[----:B------:R-:W-:Y:S01]  /*8a90*/  IMAD.HI.U32 R17, R2, R7, RZ ;  /* 0x0000000702117227 */ /* 0x000fe200078e00ff */
[----:B------:R-:W-:-:S03]  /*8aa0*/  IABS R6, R26 ;  /* 0x0000001a00067213 */ /* 0x000fc60000000000 */
[----:B------:R-:W-:Y:S02]  /*8ab0*/  IMAD R8, R0, R3, R8 ;  /* 0x0000000300087224 */ /* 0x000fe400078e0208 */
[----:B------:R-:W-:Y:S01]  /*8ac0*/  IMAD.MOV R17, RZ, RZ, -R17 ;  /* 0x000000ffff117224 */ /* 0x000fe200078e0a11 */
[----:B------:R-:W-:Y:S01]  /*8ad0*/  ISETP.GE.AND P6, PT, R15, RZ, PT ;  /* 0x000000ff0f00720c */ /* 0x000fe20003fc6270 */
[----:B------:R-:W-:Y:S01]  /*8ae0*/  @!P5 IMAD.IADD R10, R10, 0x1, -R0 ;  /* 0x000000010a0ad824 */ /* 0x000fe200078e0a00 */
[C---:B------:R-:W-:Y:S01]  /*8af0*/  ISETP.GT.U32.AND P5, PT, R0.reuse, R8, PT ;  /* 0x000000080000720c */ /* 0x040fe20003fa4070 */
[----:B------:R-:W-:Y:S01]  /*8b00*/  IMAD R7, R0, R17, R7 ;  /* 0x0000001100077224 */ /* 0x000fe200078e0207 */
[----:B------:R-:W-:Y:S01]  /*8b10*/  IABS R4, R12 ;  /* 0x0000000c00047213 */ /* 0x000fe20000000000 */
[----:B------:R-:W-:-:S04]  /*8b20*/  IMAD.HI.U32 R15, R2, R6, RZ ;  /* 0x00000006020f7227 */ /* 0x000fc800078e00ff */
[----:B------:R-:W-:Y:S01]  /*8b30*/  @!P4 IMAD.IADD R9, R9, 0x1, -R0 ;  /* 0x000000010909c824 */ /* 0x000fe200078e0a00 */
[----:B------:R-:W-:Y:S01]  /*8b40*/  ISETP.GT.U32.AND P4, PT, R0, R7, PT ;  /* 0x000000070000720c */ /* 0x000fe20003f84070 */
[----:B------:R-:W-:Y:S02]  /*8b50*/  IMAD.MOV R15, RZ, RZ, -R15 ;  /* 0x000000ffff0f7224 */ /* 0x000fe400078e0a0f */
[----:B------:R-:W-:-:S04]  /*8b60*/  IMAD.HI.U32 R3, R2, R4, RZ ;  /* 0x0000000402037227 */ /* 0x000fc800078e00ff */
[----:B------:R-:W-:Y:S02]  /*8b70*/  IMAD R6, R0, R15, R6 ;  /* 0x0000000f00067224 */ /* 0x000fe400078e0206 */
[----:B------:R-:W-:Y:S02]  /*8b80*/  IMAD.MOV R3, RZ, RZ, -R3 ;  /* 0x000000ffff037224 */ /* 0x000fe400078e0a03 */
[----:B------:R-:W-:Y:S01]  /*8b90*/  @!P5 IMAD.IADD R8, R8, 0x1, -R0 ;  /* 0x000000010808d824 */ /* 0x000fe200078e0a00 */
[C---:B------:R-:W-:Y:S01]  /*8ba0*/  ISETP.GT.U32.AND P5, PT, R0.reuse, R6, PT ;  /* 0x000000060000720c */ /* 0x040fe20003fa4070 */
[C---:B------:R-:W-:Y:S01]  /*8bb0*/  IMAD R4, R0.reuse, R3, R4 ;  /* 0x0000000300047224 */ /* 0x040fe200078e0204 */
[----:B------:R-:W-:Y:S01]  /*8bc0*/  IABS R3, R11 ;  /* 0x0000000b00037213 */ /* 0x000fe20000000000 */
[----:B------:R-:W-:Y:S01]  /*8bd0*/  @!P4 IMAD.IADD R7, R7, 0x1, -R0 ;  /* 0x000000010707c824 */ /* 0x000fe200078e0a00 */
[----:B------:R-:W-:-:S03]  /*8be0*/  ISETP.GT.U32.AND P4, PT, R0, R9, PT ;  /* 0x000000090000720c */ /* 0x000fc60003f84070 */
[----:B0-----:R-:W-:Y:S01]  /*8bf0*/  IMAD.HI.U32 R22, R2, R3, RZ ;  /* 0x0000000302167227 */ /* 0x001fe200078e00ff */
[----:B------:R-:W-:-:S03]  /*8c00*/  IABS R15, R23 ;  /* 0x00000017000f7213 */ /* 0x000fc60000000000 */
[----:B------:R-:W-:Y:S02]  /*8c10*/  IMAD.MOV R22, RZ, RZ, -R22 ;  /* 0x000000ffff167224 */ /* 0x000fe400078e0a16 */
[--C-:B------:R-:W-:Y:S02]  /*8c20*/  @!P5 IMAD.IADD R6, R6, 0x1, -R0.reuse ;  /* 0x000000010606d824 */ /* 0x100fe400078e0a00 */
[----:B------:R-:W-:Y:S01]  /*8c30*/  IMAD R3, R0, R22, R3 ;  /* 0x0000001600037224 */ /* 0x000fe200078e0203 */
[----:B------:R-:W-:Y:S01]  /*8c40*/  ISETP.GE.AND P0, PT, R18, RZ, PT ;  /* 0x000000ff1200720c */ /* 0x000fe20003f06270 */
[----:B------:R-:W-:Y:S01]  /*8c50*/  @!P2 IMAD.MOV R29, RZ, RZ, -R29 ;  /* 0x000000ffff1da224 */ /* 0x000fe200078e0a1d */
[----:B------:R-:W-:Y:S01]  /*8c60*/  IABS R18, R24 ;  /* 0x0000001800127213 */ /* 0x000fe20000000000 */
[----:B------:R-:W-:Y:S01]  /*8c70*/  IMAD.HI.U32 R21, R2, R15, RZ ;  /* 0x0000000f02157227 */ /* 0x000fe200078e00ff */
[C---:B------:R-:W-:Y:S02]  /*8c80*/  ISETP.GT.U32.AND P3, PT, R0.reuse, R8, PT ;  /* 0x000000080000720c */ /* 0x040fe40003f64070 */
[C---:B------:R-:W-:Y:S01]  /*8c90*/  ISETP.GT.U32.AND P2, PT, R0.reuse, R6, PT ;  /* 0x000000060000720c */ /* 0x040fe20003f44070 */
[----:B------:R-:W-:Y:S01]  /*8ca0*/  @!P4 IMAD.IADD R9, R9, 0x1, -R0 ;  /* 0x000000010909c824 */ /* 0x000fe200078e0a00 */
[C---:B------:R-:W-:Y:S01]  /*8cb0*/  ISETP.GT.U32.AND P4, PT, R0.reuse, R3, PT ;  /* 0x000000030000720c */ /* 0x040fe20003f84070 */
[----:B------:R-:W-:Y:S01]  /*8cc0*/  @!P6 IMAD.MOV R10, RZ, RZ, -R10 ;  /* 0x000000ffff0ae224 */ /* 0x000fe200078e0a0a */
[----:B------:R-:W-:Y:S01]  /*8cd0*/  ISETP.GT.U32.AND P6, PT, R0, R4, PT ;  /* 0x000000040000720c */ /* 0x000fe20003fc4070 */
[----:B------:R-:W-:-:S04]  /*8ce0*/  IMAD.HI.U32 R13, R2, R18, RZ ;  /* 0x00000012020d7227 */ /* 0x000fc800078e00ff */
[----:B------:R-:W-:Y:S02]  /*8cf0*/  IMAD.MOV R21, RZ, RZ, -R21 ;  /* 0x000000ffff157224 */ /* 0x000fe400078e0a15 */
[----:B------:R-:W-:Y:S02]  /*8d00*/  IMAD.MOV R13, RZ, RZ, -R13 ;  /* 0x000000ffff0d7224 */ /* 0x000fe400078e0a0d */
[C---:B------:R-:W-:Y:S01]  /*8d10*/  IMAD R15, R0.reuse, R21, R15 ;  /* 0x00000015000f7224 */ /* 0x040fe200078e020f */
[C---:B------:R-:W-:Y:S01]  /*8d20*/  ISETP.GT.U32.AND P5, PT, R0.reuse, R7, PT ;  /* 0x000000070000720c */ /* 0x040fe20003fa4070 */
[----:B------:R-:W-:Y:S02]  /*8d30*/  IMAD R18, R0, R13, R18 ;  /* 0x0000000d00127224 */ /* 0x000fe400078e0212 */
[--C-:B------:R-:W-:Y:S01]  /*8d40*/  @!P3 IMAD.IADD R8, R8, 0x1, -R0.reuse ;  /* 0x000000010808b824 */ /* 0x100fe200078e0a00 */
[----:B------:R-:W-:Y:S01]  /*8d50*/  ISETP.GT.U32.AND P3, PT, R0, R15, PT ;  /* 0x0000000f0000720c */ /* 0x000fe20003f64070 */
[--C-:B------:R-:W-:Y:S01]  /*8d60*/  @!P2 IMAD.IADD R6, R6, 0x1, -R0.reuse ;  /* 0x000000010606a824 */ /* 0x100fe200078e0a00 */
[----:B------:R-:W-:Y:S01]  /*8d70*/  ISETP.GE.AND P2, PT, R16, RZ, PT ;  /* 0x000000ff1000720c */ /* 0x000fe20003f46270 */
[--C-:B------:R-:W-:Y:S01]  /*8d80*/  @!P4 IMAD.IADD R3, R3, 0x1, -R0.reuse ;  /* 0x000000010303c824 */ /* 0x100fe200078e0a00 */
[----:B------:R-:W-:Y:S01]  /*8d90*/  ISETP.GE.AND P4, PT, R26, RZ, PT ;  /* 0x000000ff1a00720c */ /* 0x000fe20003f86270 */
[----:B------:R-:W-:Y:S01]  /*8da0*/  @!P6 IMAD.IADD R4, R4, 0x1, -R0 ;  /* 0x000000010404e824 */ /* 0x000fe200078e0a00 */
[----:B------:R-:W-:-:S02]  /*8db0*/  ISETP.GT.U32.AND P6, PT, R0, R18, PT ;  /* 0x000000120000720c */ /* 0x000fc40003fc4070 */
[----:B------:R-:W-:Y:S02]  /*8dc0*/  IABS R17, R27 ;  /* 0x0000001b00117213 */ /* 0x000fe40000000000 */
[----:B------:R-:W-:Y:S01]  /*8dd0*/  IABS R13, R19 ;  /* 0x00000013000d7213 */ /* 0x000fe20000000000 */
[----:B------:R-:W-:Y:S02]  /*8de0*/  @!P5 IMAD.IADD R7, R7, 0x1, -R0 ;  /* 0x000000010707d824 */ /* 0x000fe400078e0a00 */
[C---:B------:R-:W-:Y:S01]  /*8df0*/  IMAD.HI.U32 R20, R2.reuse, R17, RZ ;  /* 0x0000001102147227 */ /* 0x040fe200078e00ff */
[----:B------:R-:W-:Y:S03]  /*8e00*/  STL [R1+0x20f4], R14 ;  /* 0x0020f40e01007387 */ /* 0x000fe60000100800 */
[----:B------:R-:W-:Y:S01]  /*8e10*/  IMAD.HI.U32 R2, R2, R13, RZ ;  /* 0x0000000d02027227 */ /* 0x000fe200078e00ff */
[----:B------:R-:W-:Y:S03]  /*8e20*/  STL [R1+0x20f8], R29 ;  /* 0x0020f81d01007387 */ /* 0x000fe60000100800 */
[----:B------:R-:W-:-:S02]  /*8e30*/  @!P1 IMAD.MOV R9, RZ, RZ, -R9 ;  /* 0x000000ffff099224 */ /* 0x000fc400078e0a09 */
[----:B------:R-:W-:Y:S02]  /*8e40*/  @!P3 IMAD.IADD R15, R15, 0x1, -R0 ;  /* 0x000000010f0fb824 */ /* 0x000fe400078e0a00 */
[----:B------:R-:W-:Y:S02]  /*8e50*/  @!P0 IMAD.MOV R8, RZ, RZ, -R8 ;  /* 0x000000ffff088224 */ /* 0x000fe400078e0a08 */
[----:B------:R-:W-:Y:S01]  /*8e60*/  @!P2 IMAD.MOV R7, RZ, RZ, -R7 ;  /* 0x000000ffff07a224 */ /* 0x000fe200078e0a07 */
[----:B------:R-:W-:Y:S01]  /*8e70*/  STL [R1+0x20fc], R10 ;  /* 0x0020fc0a01007387 */ /* 0x000fe20000100800 */
[----:B------:R-:W-:Y:S01]  /*8e80*/  @!P4 IMAD.MOV R6, RZ, RZ, -R6 ;  /* 0x000000ffff06c224 */ /* 0x000fe200078e0a06 */
[----:B------:R-:W-:Y:S01]  /*8e90*/  ISETP.GT.U32.AND P1, PT, R0, R4, PT ;  /* 0x000000040000720c */ /* 0x000fe20003f24070 */
[----:B------:R-:W-:Y:S01]  /*8ea0*/  IMAD.MOV R2, RZ, RZ, -R2 ;  /* 0x000000ffff027224 */ /* 0x000fe200078e0a02 */
[----:B------:R-:W-:Y:S01]  /*8eb0*/  STL [R1+0x2100], R9 ;  /* 0x0021000901007387 */ /* 0x000fe20000100800 */
[----:B------:R-:W-:Y:S01]  /*8ec0*/  @!P6 IMAD.IADD R18, R18, 0x1, -R0 ;  /* 0x000000011212e824 */ /* 0x000fe200078e0a00 */
[----:B------:R-:W-:-:S02]  /*8ed0*/  ISETP.GT.U32.AND P0, PT, R0, R3, PT ;  /* 0x000000030000720c */ /* 0x000fc40003f04070 */
[----:B------:R-:W-:Y:S01]  /*8ee0*/  STL [R1+0x2104], R8 ;  /* 0x0021040801007387 */ /* 0x000fe20000100800 */
[C---:B------:R-:W-:Y:S01]  /*8ef0*/  ISETP.GT.U32.AND P6, PT, R0.reuse, R15, PT ;  /* 0x0000000f0000720c */ /* 0x040fe20003fc4070 */
[----:B------:R-:W-:Y:S02]  /*8f00*/  IMAD R2, R0, R2, R13 ;  /* 0x0000000200027224 */ /* 0x000fe400078e020d */
[----:B------:R-:W-:Y:S04]  /*8f10*/  STL [R1+0x2108], R7 ;  /* 0x0021080701007387 */ /* 0x000fe80000100800 */
[----:B------:R-:W-:Y:S04]  /*8f20*/  STL [R1+0x210c], R6 ;  /* 0x00210c0601007387 */ /* 0x000fe80000100800 */
[----:B------:R-:W2:Y:S01]  /*8f30*/  LDL.LU R13, [R1+0x204] ;  /* 0x00020400010d7983 */ /* 0x000ea20000300800 */
[----:B------:R-:W-:-:S03]  /*8f40*/  ISETP.GE.AND P3, PT, R12, RZ, PT ;  /* 0x000000ff0c00720c */ /* 0x000fc60003f66270 */
[----:B------:R-:W3:Y:S01]  /*8f50*/  LDL.LU R26, [R1+0x1fc] ;  /* 0x0001fc00011a7983 */ /* 0x000ee20000300800 */
[----:B------:R-:W-:-:S03]  /*8f60*/  @!P1 IMAD.IADD R4, R4, 0x1, -R0 ;  /* 0x0000000104049824 */ /* 0x000fc600078e0a00 */
[----:B------:R-:W4:Y:S01]  /*8f70*/  LDL.LU R12, [R1+0x1f0] ;  /* 0x0001f000010c7983 */ /* 0x000f220000300800 */
[----:B------:R-:W-:Y:S01]  /*8f80*/  ISETP.GE.AND P1, PT, R11, RZ, PT ;  /* 0x000000ff0b00720c */ /* 0x000fe20003f26270 */
[--C-:B------:R-:W-:Y:S01]  /*8f90*/  @!P0 IMAD.IADD R3, R3, 0x1, -R0.reuse ;  /* 0x0000000103038824 */ /* 0x100fe200078e0a00 */
[----:B------:R-:W-:Y:S01]  /*8fa0*/  ISETP.GE.AND P0, PT, R23, RZ, PT ;  /* 0x000000ff1700720c */ /* 0x000fe20003f06270 */
[----:B------:R-:W-:Y:S01]  /*8fb0*/  @!P6 IMAD.IADD R15, R15, 0x1, -R0 ;  /* 0x000000010f0fe824 */ /* 0x000fe200078e0a00 */
[----:B------:R-:W5:Y:S01]  /*8fc0*/  LDL.LU R11, [R1+0x1e4] ;  /* 0x0001e400010b7983 */ /* 0x000f620000300800 */
[----:B------:R-:W-:-:S03]  /*8fd0*/  ISETP.GE.AND P6, PT, R27, RZ, PT ;  /* 0x000000ff1b00720c */ /* 0x000fc60003fc6270 */
[----:B------:R-:W5:Y:S04]  /*8fe0*/  LDL.LU R23, [R1+0x1d8] ;  /* 0x0001d80001177983 */ /* 0x000f680000300800 */
[----:B------:R-:W5:Y:S01]  /*8ff0*/  LDL.LU R27, [R1+0x1d4] ;  /* 0x0001d400011b7983 */ /* 0x000f620000300800 */
[----:B------:R-:W-:-:S04]  /*9000*/  IMAD.MOV R20, RZ, RZ, -R20 ;  /* 0x000000ffff147224 */ /* 0x000fc800078e0a14 */
[----:B------:R-:W-:-:S05]  /*9010*/  IMAD R17, R0, R20, R17 ;  /* 0x0000001400117224 */ /* 0x000fca00078e0211 */
[----:B------:R-:W-:-:S13]  /*9020*/  ISETP.GT.U32.AND P5, PT, R0, R17, PT ;  /* 0x000000110000720c */ /* 0x000fda0003fa4070 */
[----:B------:R-:W-:Y:S01]  /*9030*/  @!P5 IMAD.IADD R17, R17, 0x1, -R0 ;  /* 0x000000011111d824 */ /* 0x000fe200078e0a00 */
[----:B------:R-:W-:-:S04]  /*9040*/  ISETP.GT.U32.AND P5, PT, R0, R2, PT ;  /* 0x000000020000720c */ /* 0x000fc80003fa4070 */
[----:B------:R-:W-:-:S09]  /*9050*/  ISETP.GT.U32.AND P2, PT, R0, R17, PT ;  /* 0x000000110000720c */ /* 0x000fd20003f44070 */
[----:B------:R-:W-:Y:S01]  /*9060*/  @!P5 IMAD.IADD R2, R2, 0x1, -R0 ;  /* 0x000000010202d824 */ /* 0x000fe200078e0a00 */
[----:B------:R-:W-:-:S04]  /*9070*/  ISETP.GT.U32.AND P5, PT, R0, R18, PT ;  /* 0x000000120000720c */ /* 0x000fc80003fa4070 */
[----:B------:R-:W-:Y:S01]  /*9080*/  ISETP.GT.U32.AND P4, PT, R0, R2, PT ;  /* 0x000000020000720c */ /* 0x000fe20003f84070 */
[----:B------:R-:W-:Y:S01]  /*9090*/  @!P2 IMAD.IADD R17, R17, 0x1, -R0 ;  /* 0x000000011111a824 */ /* 0x000fe200078e0a00 */
[----:B------:R-:W-:Y:S01]  /*90a0*/  ISETP.GE.AND P2, PT, R24, RZ, PT ;  /* 0x000000ff1800720c */ /* 0x000fe20003f46270 */
[----:B------:R-:W-:Y:S01]  /*90b0*/  @!P3 IMAD.MOV R4, RZ, RZ, -R4 ;  /* 0x000000ffff04b224 */ /* 0x000fe200078e0a04 */
[----:B------:R-:W5:Y:S05]  /*90c0*/  LDL.LU R24, [R1+0x1cc] ;  /* 0x0001cc0001187983 */ /* 0x000f6a0000300800 */
[--C-:B------:R-:W-:Y:S01]  /*90d0*/  @!P5 IMAD.IADD R18, R18, 0x1, -R0.reuse ;  /* 0x000000011212d824 */ /* 0x100fe200078e0a00 */
[----:B------:R-:W-:Y:S01]  /*90e0*/  ISETP.GE.AND P5, PT, R19, RZ, PT ;  /* 0x000000ff1300720c */ /* 0x000fe20003fa6270 */
[----:B------:R-:W-:Y:S01]  /*90f0*/  @!P1 IMAD.MOV R3, RZ, RZ, -R3 ;  /* 0x000000ffff039224 */ /* 0x000fe200078e0a03 */
[----:B------:R-:W5:Y:S01]  /*9100*/  LDL.LU R19, [R1+0x1c4] ;  /* 0x0001c40001137983 */ /* 0x000f620000300800 */
[----:B------:R-:W-:Y:S01]  /*9110*/  @!P4 IMAD.IADD R2, R2, 0x1, -R0 ;  /* 0x000000010202c824 */ /* 0x000fe200078e0a00 */
[----:B------:R-:W-:Y:S01]  /*9120*/  ISETP.NE.AND P4, PT, R5, RZ, PT ;  /* 0x000000ff0500720c */ /* 0x000fe20003f85270 */
[----:B------:R-:W-:Y:S01]  /*9130*/  @!P0 IMAD.MOV R15, RZ, RZ, -R15 ;  /* 0x000000ffff0f8224 */ /* 0x000fe200078e0a0f */
[----:B------:R-:W-:Y:S01]  /*9140*/  LOP3.LUT R5, RZ, R5, RZ, 0x33, !PT ;  /* 0x00000005ff057212 */ /* 0x000fe200078e33ff */
[----:B------:R-:W-:Y:S01]  /*9150*/  @!P6 IMAD.MOV R17, RZ, RZ, -R17 ;  /* 0x000000ffff11e224 */ /* 0x000fe200078e0a11 */
[----:B------:R-:W-:Y:S01]  /*9160*/  STL [R1+0x2110], R4 ;  /* 0x0021100401007387 */ /* 0x000fe20000100800 */
[----:B------:R-:W-:-:S03]  /*9170*/  @!P2 IMAD.MOV R18, RZ, RZ, -R18 ;  /* 0x000000ffff12a224 */ /* 0x000fc600078e0a12 */
[----:B------:R-:W-:Y:S01]  /*9180*/  STL [R1+0x2114], R3 ;  /* 0x0021140301007387 */ /* 0x000fe20000100800 */
[----:B------:R-:W-:-:S03]  /*9190*/  @!P5 IMAD.MOV R2, RZ, RZ, -R2 ;  /* 0x000000ffff02d224 */ /* 0x000fc600078e0a02 */
[----:B------:R-:W-:Y:S04]  /*91a0*/  STL [R1+0x2118], R15 ;  /* 0x0021180f01007387 */ /* 0x000fe80000100800 */
[----:B------:R-:W-:Y:S04]  /*91b0*/  STL [R1+0x211c], R17 ;  /* 0x00211c1101007387 */ /* 0x000fe80000100800 */
[----:B------:R-:W-:Y:S04]  /*91c0*/  STL [R1+0x2120], R18 ;  /* 0x0021201201007387 */ /* 0x000fe80000100800 */
[----:B------:R3:W-:Y:S01]  /*91d0*/  STL [R1+0x2124], R2 ;  /* 0x0021240201007387 */ /* 0x0007e20000100800 */
[----:B--2---:R-:W-:-:S02]  /*91e0*/  SEL R0, R5, R13, !P4 ;  /* 0x0000000d05007207 */ /* 0x004fc40006000000 */
[----:B---3--:R-:W-:-:S03]  /*91f0*/  SEL R2, R5, R26, !P4 ;  /* 0x0000001a05027207 */ /* 0x008fc60006000000 */
[----:B------:R4:W-:Y:S04]  /*9200*/  STL [R1+0x2128], R0 ;  /* 0x0021280001007387 */ /* 0x0009e80000100800 */
[----:B------:R0:W-:Y:S01]  /*9210*/  STL [R1+0x14], R2 ;  /* 0x0000140201007387 */ /* 0x0001e20000100800 */
[C---:B----4-:R-:W-:Y:S02]  /*9220*/  SEL R0, R5.reuse, R12, !P4 ;  /* 0x0000000c05007207 */ /* 0x050fe40006000000 */
[C---:B-----5:R-:W-:Y:S02]  /*9230*/  SEL R3, R5.reuse, R11, !P4 ;  /* 0x0000000b05037207 */ /* 0x060fe40006000000 */
[C---:B0-----:R-:W-:Y:S01]  /*9240*/  SEL R2, R5.reuse, R23, !P4 ;  /* 0x0000001705027207 */ /* 0x041fe20006000000 */
[----:B------:R0:W-:Y:S04]  /*9250*/  STL [R1+0x8], R0 ;  /* 0x0000080001007387 */ /* 0x0001e80000100800 */
[----:B------:R-:W-:Y:S01]  /*9260*/  STL [R1+0x4], R3 ;  /* 0x0000040301007387 */ /* 0x000fe20000100800 */
[----:B0-----:R-:W-:-:S03]  /*9270*/  SEL R0, R5, R27, !P4 ;  /* 0x0000001b05007207 */ /* 0x001fc60006000000 */
[----:B------:R-:W-:Y:S04]  /*9280*/  STL [R1], R2 ;  /* 0x0000000201007387 */ /* 0x000fe80000100800 */
[----:B------:R0:W-:Y:S04]  /*9290*/  STL [R1+0x58], R0 ;  /* 0x0000580001007387 */ /* 0x0001e80000100800 */
[----:B0-----:R-:W2:Y:S01]  /*92a0*/  LDL.LU R0, [R1+0x1ac] ;  /* 0x0001ac0001007983 */ /* 0x001ea20000300800 */
[----:B------:R-:W-:-:S05]  /*92b0*/  SEL R3, R5, R24, !P4 ;  /* 0x0000001805037207 */ /* 0x000fca0006000000 */
[----:B------:R-:W-:Y:S01]  /*92c0*/  STL [R1+0x64], R3 ;  /* 0x0000640301007387 */ /* 0x000fe20000100800 */
[----:B------:R-:W-:-:S03]  /*92d0*/  SEL R2, R5, R19, !P4 ;  /* 0x0000001305027207 */ /* 0x000fc60006000000 */
[----:B--2---:R0:W-:Y:S04]  /*92e0*/  STL [R1+0x2144], R0 ;  /* 0x0021440001007387 */ /* 0x0041e80000100800 */
[----:B------:R-:W-:Y:S04]  /*92f0*/  STL [R1+0x74], R2 ;  /* 0x0000740201007387 */ /* 0x000fe80000100800 */
[----:B0-----:R-:W2:Y:S04]  /*9300*/  LDL.LU R0, [R1+0x1b0] ;  /* 0x0001b00001007983 */ /* 0x001ea80000300800 */
[----:B--2---:R0:W-:Y:S04]  /*9310*/  STL [R1+0x2148], R0 ;  /* 0x0021480001007387 */ /* 0x0041e80000100800 */
[----:B0-----:R-:W2:Y:S04]  /*9320*/  LDL.LU R0, [R1+0x1bc] ;  /* 0x0001bc0001007983 */ /* 0x001ea80000300800 */
[----:B--2---:R0:W-:Y:S04]  /*9330*/  STL [R1+0x214c], R0 ;  /* 0x00214c0001007387 */ /* 0x0041e80000100800 */
[----:B0-----:R-:W2:Y:S04]  /*9340*/  LDL.LU R0, [R1+0x1c0] ;  /* 0x0001c00001007983 */ /* 0x001ea80000300800 */
[----:B------:R-:W3:Y:S04]  /*9350*/  LDL.LU R2, [R1+0x1a8] ;  /* 0x0001a80001027983 */ /* 0x000ee80000300800 */
[----:B------:R-:W4:Y:S04]  /*9360*/  LDL.LU R18, [R1+0x1a0] ;  /* 0x0001a00001127983 */ /* 0x000f280000300800 */
[----:B------:R-:W5:Y:S04]  /*9370*/  LDL.LU R17, [R1+0x19c] ;  /* 0x00019c0001117983 */ /* 0x000f680000300800 */
[----:B------:R-:W3:Y:S04]  /*9380*/  LDL.LU R15, [R1+0x198] ;  /* 0x00019800010f7983 */ /* 0x000ee80000300800 */
        /* <DEDUP_REMOVED lines=22> */
[----:B------:R-:W3:Y:S01]  /*94f0*/  LDL.LU R19, [R1+0x138] ;  /* 0x0001380001137983 */ /* 0x000ee20000300800 */
[----:B--2---:R-:W-:-:S05]  /*9500*/  SEL R0, R5, R0, !P4 ;  /* 0x0000000005007207 */ /* 0x004fca0006000000 */
[----:B------:R0:W-:Y:S04]  /*9510*/  STL [R1+0x7c], R0 ;  /* 0x00007c0001007387 */ /* 0x0001e80000100800 */
[----:B0-----:R-:W2:Y:S02]  /*9520*/  LDL.LU R0, [R1+0x214c] ;  /* 0x00214c0001007983 */ /* 0x001ea40000300800 */
[----:B--2---:R-:W-:-:S05]  /*9530*/  SEL R0, R5, R0, !P4 ;  /* 0x0000000005007207 */ /* 0x004fca0006000000 */
[----:B------:R0:W-:Y:S04]  /*9540*/  STL [R1+0x84], R0 ;  /* 0x0000840001007387 */ /* 0x0001e80000100800 */
[----:B0-----:R-:W2:Y:S02]  /*9550*/  LDL.LU R0, [R1+0x2148] ;  /* 0x0021480001007983 */ /* 0x001ea40000300800 */
[----:B--2---:R-:W-:-:S05]  /*9560*/  SEL R0, R5, R0, !P4 ;  /* 0x0000000005007207 */ /* 0x004fca0006000000 */
[----:B------:R0:W-:Y:S04]  /*9570*/  STL [R1+0xb4], R0 ;  /* 0x0000b40001007387 */ /* 0x0001e80000100800 */
[----:B0-----:R-:W2:Y:S01]  /*9580*/  LDL.LU R0, [R1+0x2144] ;  /* 0x0021440001007983 */ /* 0x001ea20000300800 */
[C---:B----4-:R-:W-:Y:S02]  /*9590*/  SEL R18, R5.reuse, R18, !P4 ;  /* 0x0000001205127207 */ /* 0x050fe40006000000 */
[C---:B---3--:R-:W-:Y:S02]  /*95a0*/  SEL R3, R5.reuse, R3, !P4 ;  /* 0x0000000305037207 */ /* 0x048fe40006000000 */
[----:B--2---:R-:W-:-:S05]  /*95b0*/  SEL R0, R5, R0, !P4 ;  /* 0x0000000005007207 */ /* 0x004fca0006000000 */
[----:B------:R0:W-:Y:S02]  /*95c0*/  STL [R1+0xc4], R0 ;  /* 0x0000c40001007387 */ /* 0x0001e40000100800 */
[C---:B0-----:R-:W-:Y:S02]  /*95d0*/  SEL R0, R5.reuse, R2, !P4 ;  /* 0x0000000205007207 */ /* 0x041fe40006000000 */
[----:B-----5:R-:W-:-:S03]  /*95e0*/  SEL R2, R5, R17, !P4 ;  /* 0x0000001105027207 */ /* 0x020fc60006000000 */
[----:B------:R0:W-:Y:S04]  /*95f0*/  STL [R1+0xcc], R0 ;  /* 0x0000cc0001007387 */ /* 0x0001e80000100800 */
[----:B------:R-:W-:Y:S01]  /*9600*/  STL [R1+0xec], R18 ;  /* 0x0000ec1201007387 */ /* 0x000fe20000100800 */
[----:B0-----:R-:W-:-:S03]  /*9610*/  SEL R0, R5, R15, !P4 ;  /* 0x0000000f05007207 */ /* 0x001fc60006000000 */
[----:B------:R0:W-:Y:S04]  /*9620*/  STL [R1+0x100], R2 ;  /* 0x0001000201007387 */ /* 0x0001e80000100800 */
[----:B------:R1:W-:Y:S01]  /*9630*/  STL [R1+0x110], R0 ;  /* 0x0001100001007387 */ /* 0x0003e20000100800 */
[----:B0-----:R-:W-:-:S03]  /*9640*/  SEL R2, R5, R4, !P4 ;  /* 0x0000000405027207 */ /* 0x001fc60006000000 */
[----:B------:R0:W-:Y:S01]  /*9650*/  STL [R1+0x120], R3 ;  /* 0x0001200301007387 */ /* 0x0001e20000100800 */
[----:B-1----:R-:W-:-:S03]  /*9660*/  SEL R0, R5, R6, !P4 ;  /* 0x0000000605007207 */ /* 0x002fc60006000000 */
[----:B------:R1:W-:Y:S04]  /*9670*/  STL [R1+0x14c], R2 ;  /* 0x00014c0201007387 */ /* 0x0003e80000100800 */
[----:B------:R2:W-:Y:S01]  /*9680*/  STL [R1+0x154], R0 ;  /* 0x0001540001007387 */ /* 0x0005e20000100800 */
[C---:B0-----:R-:W-:Y:S02]  /*9690*/  SEL R3, R5.reuse, R7, !P4 ;  /* 0x0000000705037207 */ /* 0x041fe40006000000 */
[----:B-1----:R-:W-:-:S03]  /*96a0*/  SEL R2, R5, R8, !P4 ;  /* 0x0000000805027207 */ /* 0x002fc60006000000 */
[----:B------:R0:W-:Y:S01]  /*96b0*/  STL [R1+0x15c], R3 ;  /* 0x00015c0301007387 */ /* 0x0001e20000100800 */
[----:B--2---:R-:W-:-:S03]  /*96c0*/  SEL R0, R5, R9, !P4 ;  /* 0x0000000905007207 */ /* 0x004fc60006000000 */
        /* <DEDUP_REMOVED lines=28> */
[----:B------:R-:W-:Y:S01]  /*9890*/  STL [R1+0x1e0], R3 ;  /* 0x0001e00301007387 */ /* 0x000fe20000100800 */
[----:B--2---:R-:W-:-:S03]  /*98a0*/  SEL R0, R5, R27, !P4 ;  /* 0x0000001b05007207 */ /* 0x004fc60006000000 */
[----:B------:R-:W-:Y:S04]  /*98b0*/  STL [R1+0x1fc], R2 ;  /* 0x0001fc0201007387 */ /* 0x000fe80000100800 */
[----:B------:R0:W-:Y:S04]  /*98c0*/  STL [R1+0x1f8], R0 ;  /* 0x0001f80001007387 */ /* 0x0001e80000100800 */
[----:B0-----:R-:W2:Y:S01]  /*98d0*/  LDL.LU R0, [R1+0x128] ;  /* 0x0001280001007983 */ /* 0x001ea20000300800 */
[C---:B------:R-:W-:Y:S02]  /*98e0*/  SEL R3, R5.reuse, R24, !P4 ;  /* 0x0000001805037207 */ /* 0x040fe40006000000 */
[----:B------:R-:W-:-:S03]  /*98f0*/  SEL R2, R5, R19, !P4 ;  /* 0x0000001305027207 */ /* 0x000fc60006000000 */
[----:B------:R-:W-:Y:S04]  /*9900*/  STL [R1+0x1f4], R3 ;  /* 0x0001f40301007387 */ /* 0x000fe80000100800 */
        /* <DEDUP_REMOVED lines=142> */
[C---:B---3--:R-:W-:Y:S02]  /*a1f0*/  SEL R2, R5.reuse, R2, !P4 ;  /* 0x0000000205027207 */ /* 0x048fe40006000000 */
[C---:B----4-:R-:W-:Y:S02]  /*a200*/  SEL R18, R5.reuse, R18, !P4 ;  /* 0x0000001205127207 */ /* 0x050fe40006000000 */
[C---:B-----5:R-:W-:Y:S02]  /*a210*/  SEL R17, R5.reuse, R17, !P4 ;  /* 0x0000001105117207 */ /* 0x060fe40006000000 */
[----:B------:R-:W-:-:S02]  /*a220*/  SEL R15, R5, R15, !P4 ;  /* 0x0000000f050f7207 */ /* 0x000fc40006000000 */
[C---:B------:R-:W-:Y:S02]  /*a230*/  SEL R3, R5.reuse, R3, !P4 ;  /* 0x0000000305037207 */ /* 0x040fe40006000000 */
[C---:B------:R-:W-:Y:S02]  /*a240*/  SEL R4, R5.reuse, R4, !P4 ;  /* 0x0000000405047207 */ /* 0x040fe40006000000 */
[C---:B------:R-:W-:Y:S02]  /*a250*/  SEL R6, R5.reuse, R6, !P4 ;  /* 0x0000000605067207 */ /* 0x040fe40006000000 */
[C---:B------:R-:W-:Y:S02]  /*a260*/  SEL R7, R5.reuse, R7, !P4 ;  /* 0x0000000705077207 */ /* 0x040fe40006000000 */
[C---:B------:R-:W-:Y:S02]  /*a270*/  SEL R8, R5.reuse, R8, !P4 ;  /* 0x0000000805087207 */ /* 0x040fe40006000000 */
        /* <DEDUP_REMOVED lines=18> */
[----:B--2---:R-:W-:-:S05]  /*a3a0*/  SEL R0, R5, R0, !P4 ;  /* 0x0000000005007207 */ /* 0x004fca0006000000 */
[----:B------:R0:W-:Y:S04]  /*a3b0*/  STL [R1+0x118], R0 ;  /* 0x0001180001007387 */ /* 0x0001e80000100800 */
[----:B0-----:R-:W2:Y:S04]  /*a3c0*/  LDL.LU R0, [R1+0x2128] ;  /* 0x0021280001007983 */ /* 0x001ea80000300800 */
[----:B------:R0:W-:Y:S04]  /*a3d0*/  STL [R1+0x114], R2 ;  /* 0x0001140201007387 */ /* 0x0001e80000100800 */
[----:B0-----:R-:W3:Y:S04]  /*a3e0*/  LDL.LU R2, [R1+0x2124] ;  /* 0x0021240001027983 */ /* 0x001ee80000300800 */
[----:B------:R0:W-:Y:S04]  /*a3f0*/  STL [R1+0x10c], R18 ;  /* 0x00010c1201007387 */ /* 0x0001e80000100800 */
[----:B0-----:R-:W4:Y:S04]  /*a400*/  LDL.LU R18, [R1+0x2120] ;  /* 0x0021200001127983 */ /* 0x001f280000300800 */
[----:B------:R0:W-:Y:S04]  /*a410*/  STL [R1+0x108], R17 ;  /* 0x0001081101007387 */ /* 0x0001e80000100800 */
[----:B0-----:R-:W5:Y:S04]  /*a420*/  LDL.LU R17, [R1+0x211c] ;  /* 0x00211c0001117983 */ /* 0x001f680000300800 */
[----:B------:R0:W-:Y:S04]  /*a430*/  STL [R1+0x104], R15 ;  /* 0x0001040f01007387 */ /* 0x0001e80000100800 */
[----:B0-----:R-:W2:Y:S04]  /*a440*/  LDL.LU R15, [R1+0x2118] ;  /* 0x00211800010f7983 */ /* 0x001ea80000300800 */
        /* <DEDUP_REMOVED lines=41> */
[----:B0-----:R-:W3:Y:S04]  /*a6e0*/  LDL.LU R27, [R1+0x20c4] ;  /* 0x0020c400011b7983 */ /* 0x001ee80000300800 */
[----:B------:R0:W-:Y:S04]  /*a6f0*/  STL [R1+0x2c], R24 ;  /* 0x00002c1801007387 */ /* 0x0001e80000100800 */
[----:B0-----:R-:W3:Y:S04]  /*a700*/  LDL.LU R24, [R1+0x20c0] ;  /* 0x0020c00001187983 */ /* 0x001ee80000300800 */
[----:B------:R0:W-:Y:S04]  /*a710*/  STL [R1+0x28], R19 ;  /* 0x0000281301007387 */ /* 0x0001e80000100800 */
[----:B0-----:R-:W3:Y:S01]  /*a720*/  LDL.LU R19, [R1+0x20bc] ;  /* 0x0020bc0001137983 */ /* 0x001ee20000300800 */
[----:B--2---:R-:W-:-:S02]  /*a730*/  SEL R23, R5, R23, !P4 ;  /* 0x0000001705177207 */ /* 0x004fc40006000000 */
[----:B---3--:R-:W-:-:S05]  /*a740*/  SEL R19, R5, R19, !P4 ;  /* 0x0000001305137207 */ /* 0x008fca0006000000 */
[----:B------:R0:W-:Y:S02]  /*a750*/  STL [R1+0x24], R19 ;  /* 0x0000241301007387 */ /* 0x0001e40000100800 */
[C---:B0-----:R-:W-:Y:S02]  /*a760*/  SEL R19, R5.reuse, R24, !P4 ;  /* 0x0000001805137207 */ /* 0x041fe40006000000 */
[----:B------:R-:W-:-:S03]  /*a770*/  SEL R24, R5, R27, !P4 ;  /* 0x0000001b05187207 */ /* 0x000fc60006000000 */
[----:B------:R0:W-:Y:S01]  /*a780*/  STL [R1+0x20], R19 ;  /* 0x0000201301007387 */ /* 0x0001e20000100800 */
[C---:B------:R-:W-:Y:S02]  /*a790*/  SEL R27, R5.reuse, R26, !P4 ;  /* 0x0000001a051b7207 */ /* 0x040fe40006000000 */
[C---:B------:R-:W-:Y:S01]  /*a7a0*/  SEL R26, R5.reuse, R13, !P4 ;  /* 0x0000000d051a7207 */ /* 0x040fe20006000000 */
[----:B------:R1:W-:Y:S01]  /*a7b0*/  STL [R1+0x1c], R24 ;  /* 0x00001c1801007387 */ /* 0x0003e20000100800 */
[C---:B0-----:R-:W-:Y:S02]  /*a7c0*/  SEL R19, R5.reuse, R11, !P4 ;  /* 0x0000000b05137207 */ /* 0x041fe40006000000 */
[C---:B------:R-:W-:Y:S01]  /*a7d0*/  SEL R11, R5.reuse, R12, !P4 ;  /* 0x0000000c050b7207 */ /* 0x040fe20006000000 */
[----:B------:R0:W-:Y:S01]  /*a7e0*/  STL [R1+0x18], R23 ;  /* 0x0000181701007387 */ /* 0x0001e20000100800 */
[----:B-1----:R-:W-:-:S03]  /*a7f0*/  SEL R24, R5, R16, !P4 ;  /* 0x0000001005187207 */ /* 0x002fc60006000000 */
[----:B------:R-:W-:Y:S04]  /*a800*/  STL [R1+0x10], R19 ;  /* 0x0000101301007387 */ /* 0x000fe80000100800 */
[----:B------:R1:W-:Y:S01]  /*a810*/  STL [R1+0x2040], R27 ;  /* 0x0020401b01007387 */ /* 0x0003e20000100800 */
[----:B0-----:R-:W-:-:S03]  /*a820*/  SEL R23, R5, R20, !P4 ;  /* 0x0000001405177207 */ /* 0x001fc60006000000 */
[----:B------:R-:W-:Y:S04]  /*a830*/  STL [R1+0xc], R11 ;  /* 0x00000c0b01007387 */ /* 0x000fe80000100800 */
[----:B------:R0:W-:Y:S04]  /*a840*/  STL [R1+0x2044], R26 ;  /* 0x0020441a01007387 */ /* 0x0001e80000100800 */
[----:B------:R2:W-:Y:S01]  /*a850*/  STL [R1+0x2048], R24 ;  /* 0x0020481801007387 */ /* 0x0005e20000100800 */
[C---:B------:R-:W-:Y:S02]  /*a860*/  SEL R21, R5.reuse, R21, !P4 ;  /* 0x0000001505157207 */ /* 0x040fe40006000000 */
[C---:B------:R-:W-:Y:S01]  /*a870*/  SEL R28, R5.reuse, R28, !P4 ;  /* 0x0000001c051c7207 */ /* 0x040fe20006000000 */
[----:B-1----:R-:W1:Y:S01]  /*a880*/  S2R R27, SR_TID.X ;  /* 0x00000000001b7919 */ /* 0x002e620000002100 */
[C---:B------:R-:W-:Y:S01]  /*a890*/  SEL R22, R5.reuse, R22, !P4 ;  /* 0x0000001605167207 */ /* 0x040fe20006000000 */
[----:B0-----:R-:W0:Y:S01]  /*a8a0*/  LDC R26, c[0x0][0x3ac] ;  /* 0x0000eb00ff1a7b82 */ /* 0x001e220000000800 */
[----:B--2---:R-:W2:Y:S04]  /*a8b0*/  LDL.LU R24, [R1+0x2ac] ;  /* 0x0002ac0001187983 */ /* 0x004ea80000300800 */
[----:B------:R3:W-:Y:S04]  /*a8c0*/  STL [R1+0x204c], R23 ;  /* 0x00204c1701007387 */ /* 0x0007e80000100800 */
[----:B---3--:R-:W3:Y:S01]  /*a8d0*/  LDL.LU R23, [R1+0x2b0] ;  /* 0x0002b00001177983 */ /* 0x008ee20000300800 */
[----:B------:R-:W-:-:S02]  /*a8e0*/  SEL R25, R5, R25, !P4 ;  /* 0x0000001905197207 */ /* 0x000fc40006000000 */
[C---:B------:R-:W-:Y:S01]  /*a8f0*/  SEL R14, R5.reuse, R14, !P4 ;  /* 0x0000000e050e7207 */ /* 0x040fe20006000000 */
[----:B------:R-:W-:Y:S01]  /*a900*/  STL [R1+0x2050], R21 ;  /* 0x0020501501007387 */ /* 0x000fe20000100800 */
[C---:B------:R-:W-:Y:S02]  /*a910*/  SEL R29, R5.reuse, R29, !P4 ;  /* 0x0000001d051d7207 */ /* 0x040fe40006000000 */
[C---:B------:R-:W-:Y:S01]  /*a920*/  SEL R10, R5.reuse, R10, !P4 ;  /* 0x0000000a050a7207 */ /* 0x040fe20006000000 */
[----:B------:R-:W-:Y:S01]  /*a930*/  STL [R1+0x2054], R28 ;  /* 0x0020541c01007387 */ /* 0x000fe20000100800 */
[C---:B------:R-:W-:Y:S02]  /*a940*/  SEL R11, R5.reuse, R9, !P4 ;  /* 0x00000009050b7207 */ /* 0x040fe40006000000 */
[C---:B------:R-:W-:Y:S01]  /*a950*/  SEL R12, R5.reuse, R8, !P4 ;  /* 0x00000008050c7207 */ /* 0x040fe20006000000 */
[----:B------:R-:W-:Y:S01]  /*a960*/  STL [R1+0x2058], R22 ;  /* 0x0020581601007387 */ /* 0x000fe20000100800 */
[----:B------:R-:W-:-:S03]  /*a970*/  SEL R13, R5, R7, !P4 ;  /* 0x00000007050d7207 */ /* 0x000fc60006000000 */
        /* <DEDUP_REMOVED lines=9> */
[----:B-----5:R-:W-:-:S03]  /*aa10*/  SEL R17, R5, R17, !P4 ;  /* 0x0000001105117207 */ /* 0x020fc60006000000 */
[----:B------:R-:W-:Y:S01]  /*aa20*/  STL [R1+0x2070], R12 ;  /* 0x0020700c01007387 */ /* 0x000fe20000100800 */
[----:B----4-:R-:W-:-:S03]  /*aa30*/  SEL R18, R5, R18, !P4 ;  /* 0x0000001205127207 */ /* 0x010fc60006000000 */
[----:B------:R-:W-:Y:S01]  /*aa40*/  STL [R1+0x2074], R13 ;  /* 0x0020740d01007387 */ /* 0x000fe20000100800 */
[----:B------:R-:W-:-:S03]  /*aa50*/  SEL R2, R5, R2, !P4 ;  /* 0x0000000205027207 */ /* 0x000fc60006000000 */
[----:B------:R-:W-:Y:S04]  /*aa60*/  STL [R1+0x2078], R16 ;  /* 0x0020781001007387 */ /* 0x000fe80000100800 */
[----:B------:R4:W-:Y:S04]  /*aa70*/  STL [R1+0x207c], R19 ;  /* 0x00207c1301007387 */ /* 0x0009e80000100800 */
[----:B------:R-:W-:Y:S04]  /*aa80*/  STL [R1+0x2080], R20 ;  /* 0x0020801401007387 */ /* 0x000fe80000100800 */
[----:B------:R-:W-:Y:S04]  /*aa90*/  STL [R1+0x2084], R15 ;  /* 0x0020840f01007387 */ /* 0x000fe80000100800 */
[----:B------:R-:W-:Y:S04]  /*aaa0*/  STL [R1+0x2088], R17 ;  /* 0x0020881101007387 */ /* 0x000fe80000100800 */
[----:B------:R-:W-:Y:S04]  /*aab0*/  STL [R1+0x208c], R18 ;  /* 0x00208c1201007387 */ /* 0x000fe80000100800 */
[----:B------:R5:W-:Y:S04]  /*aac0*/  STL [R1+0x2090], R2 ;  /* 0x0020900201007387 */ /* 0x000be80000100800 */
[----:B----4-:R-:W4:Y:S04]  /*aad0*/  LDL.LU R19, [R1+0x14] ;  /* 0x0000140001137983 */ /* 0x010f280000300800 */
[----:B------:R-:W4:Y:S04]  /*aae0*/  LDL.LU R16, [R1+0x8] ;  /* 0x0000080001107983 */ /* 0x000f280000300800 */
[----:B------:R-:W4:Y:S04]  /*aaf0*/  LDL.LU R13, [R1+0x4] ;  /* 0x00000400010d7983 */ /* 0x000f280000300800 */
[----:B------:R-:W4:Y:S04]  /*ab00*/  LDL.LU R12, [R1] ;  /* 0x00000000010c7983 */ /* 0x000f280000300800 */
[----:B------:R-:W4:Y:S04]  /*ab10*/  LDL.LU R11, [R1+0x58] ;  /* 0x00005800010b7983 */ /* 0x000f280000300800 */
[----:B------:R-:W4:Y:S01]  /*ab20*/  LDL.LU R9, [R1+0x64] ;  /* 0x0000640001097983 */ /* 0x000f220000300800 */
[----:B-1----:R-:W-:-:S03]  /*ab30*/  LOP3.LUT R27, R27, 0x3f, RZ, 0xc0, !PT ;  /* 0x0000003f1b1b7812 */ /* 0x002fc600078ec0ff */
[----:B------:R-:W4:Y:S04]  /*ab40*/  LDL.LU R10, [R1+0x74] ;  /* 0x00007400010a7983 */ /* 0x000f280000300800 */
[----:B------:R-:W4:Y:S01]  /*ab50*/  LDL.LU R29, [R1+0x7c] ;  /* 0x00007c00011d7983 */ /* 0x000f220000300800 */
[----:B0-----:R-:W-:-:S03]  /*ab60*/  IMAD R27, R27, R26, RZ ;  /* 0x0000001a1b1b7224 */ /* 0x001fc600078e02ff */
[----:B------:R-:W4:Y:S04]  /*ab70*/  LDL.LU R14, [R1+0x84] ;  /* 0x00008400010e7983 */ /* 0x000f280000300800 */
[----:B------:R-:W4:Y:S04]  /*ab80*/  LDL.LU R25, [R1+0xb4] ;  /* 0x0000b40001197983 */ /* 0x000f280000300800 */
[----:B------:R-:W4:Y:S01]  /*ab90*/  LDL.LU R22, [R1+0xc4] ;  /* 0x0000c40001167983 */ /* 0x000f220000300800 */
[----:B------:R-:W-:-:S03]  /*aba0*/  IADD3 R5, P2, PT, R27, UR26, RZ ;  /* 0x0000001a1b057c10 */ /* 0x000fc6000ff5e0ff */
[----:B------:R-:W4:Y:S01]  /*abb0*/  LDL.LU R28, [R1+0xcc] ;  /* 0x0000cc00011c7983 */ /* 0x000f220000300800 */
[----:B------:R-:W-:-:S03]  /*abc0*/  IMAD R8, R26, 0x40, R27 ;  /* 0x000000401a087824 */ /* 0x000fc600078e021b */
[----:B------:R-:W4:Y:S02]  /*abd0*/  LDL.LU R21, [R1+0xec] ;  /* 0x0000ec0001157983 */ /* 0x000f240000300800 */
[----:B------:R-:W-:Y:S01]  /*abe0*/  IADD3 R4, P3, PT, R8, UR26, RZ ;  /* 0x0000001a08047c10 */ /* 0x000fe2000ff7e0ff */
[----:B------:R-:W-:Y:S01]  /*abf0*/  UIMAD UR76, UR69, 0x7f, URZ ;  /* 0x0000007f454c78a4 */ /* 0x000fe2000f8e02ff */
[----:B------:R0:W-:Y:S01]  /*ac00*/  STL [R1+0x2018], R5 ;  /* 0x0020180501007387 */ /* 0x0001e20000100800 */
[----:B------:R-:W-:Y:S01]  /*ac10*/  LEA.HI.X.SX32 R7, R27, UR27, 0x1, P2 ;  /* 0x0000001b1b077c11 */ /* 0x000fe200090f0eff */
[----:B------:R-:W-:Y:S01]  /*ac20*/  UIMAD UR74, UR69, 0x7d, URZ ;  /* 0x0000007d454a78a4 */ /* 0x000fe2000f8e02ff */
[----:B--2---:R-:W-:Y:S01]  /*ac30*/  IMAD R3, R24, UR70, RZ ;  /* 0x0000004618037c24 */ /* 0x004fe2000f8e02ff */
[----:B------:R-:W-:Y:S02]  /*ac40*/  UIMAD UR77, UR69, 0x7c, URZ ;  /* 0x0000007c454d78a4 */ /* 0x000fe4000f8e02ff */
[----:B------:R-:W-:-:S02]  /*ac50*/  UIMAD UR45, UR45, 0x3b, URZ ;  /* 0x0000003b2d2d78a4 */ /* 0x000fc4000f8e02ff */
[----:B-----5:R-:W-:Y:S01]  /*ac60*/  IADD3 R2, P1, PT, R3, UR24, RZ ;  /* 0x0000001803027c10 */ /* 0x020fe2000ff3e0ff */
[----:B------:R-:W-:Y:S01]  /*ac70*/  UIMAD UR11, UR11, 0x3a, URZ ;  /* 0x0000003a0b0b78a4 */ /* 0x000fe2000f8e02ff */
[----:B---3--:R-:W-:Y:S01]  /*ac80*/  IMAD R6, R23, UR70, RZ ;  /* 0x0000004617067c24 */ /* 0x008fe2000f8e02ff */
[----:B------:R-:W-:Y:S01]  /*ac90*/  LEA.HI.X.SX32 R8, R8, UR27, 0x1, P3 ;  /* 0x0000001b08087c11 */ /* 0x000fe200098f0eff */
[----:B------:R-:W-:Y:S02]  /*aca0*/  USHF.R.S32.HI UR75, URZ, 0x1f, UR76 ;  /* 0x0000001fff4b7899 */ /* 0x000fe4000801144c */
[----:B------:R-:W-:Y:S01]  /*acb0*/  UIMAD UR63, UR63, 0x39, URZ ;  /* 0x000000393f3f78a4 */ /* 0x000fe2000f8e02ff */
[----:B0-----:R-:W-:Y:S01]  /*acc0*/  IADD3 R5, P0, PT, R6, UR24, RZ ;  /* 0x0000001806057c10 */ /* 0x001fe2000ff1e0ff */
[----:B------:R-:W-:Y:S02]  /*acd0*/  UIMAD UR56, UR56, 0x38, URZ ;  /* 0x00000038383878a4 */ /* 0x000fe4000f8e02ff */
[----:B------:R-:W-:-:S02]  /*ace0*/  UIMAD UR49, UR49, 0x37, URZ ;  /* 0x00000037313178a4 */ /* 0x000fc4000f8e02ff */
[----:B------:R-:W-:Y:S01]  /*acf0*/  STL [R1+0x854], R5 ;  /* 0x0008540501007387 */ /* 0x000fe20000100800 */
[----:B------:R-:W-:Y:S02]  /*ad00*/  UIMAD UR39, UR39, 0x36, URZ ;  /* 0x00000036272778a4 */ /* 0x000fe4000f8e02ff */
[----:B------:R-:W-:Y:S01]  /*ad10*/  UIMAD UR32, UR32, 0x35, URZ ;  /* 0x00000035202078a4 */ /* 0x000fe2000f8e02ff */
[----:B------:R0:W-:Y:S01]  /*ad20*/  STL [R1+0x201c], R4 ;  /* 0x00201c0401007387 */ /* 0x0001e20000100800 */
[----:B------:R-:W-:Y:S02]  /*ad30*/  UIMAD UR21, UR21, 0x34, URZ ;  /* 0x00000034151578a4 */ /* 0x000fe4000f8e02ff */
[----:B------:R-:W-:Y:S01]  /*ad40*/  UIMAD UR14, UR14, 0x33, URZ ;  /* 0x000000330e0e78a4 */ /* 0x000fe2000f8e02ff */
[----:B------:R1:W-:Y:S01]  /*ad50*/  STL [R1+0x85c], R2 ;  /* 0x00085c0201007387 */ /* 0x0003e20000100800 */
[----:B------:R-:W-:Y:S02]  /*ad60*/  UIMAD UR7, UR7, 0x32, URZ ;  /* 0x00000032070778a4 */ /* 0x000fe4000f8e02ff */
[----:B------:R-:W-:Y:S01]  /*ad70*/  UIMAD UR65, UR65, 0x31, URZ ;  /* 0x00000031414178a4 */ /* 0x000fe2000f8e02ff */
[----:B------:R-:W-:Y:S01]  /*ad80*/  STL [R1+0x2010], R7 ;  /* 0x0020100701007387 */ /* 0x000fe20000100800 */
[----:B------:R-:W-:Y:S01]  /*ad90*/  UIMAD UR61, UR61, 0x30, URZ ;  /* 0x000000303d3d78a4 */ /* 0x000fe2000f8e02ff */
[----:B0-----:R-:W-:Y:S01]  /*ada0*/  LEA.HI.X.SX32 R4, R6, UR25, 0x1, P0 ;  /* 0x0000001906047c11 */ /* 0x001fe200080f0eff */
[----:B------:R-:W-:Y:S01]  /*adb0*/  UIMAD UR58, UR58, 0x2f, URZ ;  /* 0x0000002f3a3a78a4 */ /* 0x000fe2000f8e02ff */
[----:B------:R-:W2:Y:S01]  /*adc0*/  LDL.LU R23, [R1+0x100] ;  /* 0x0001000001177983 */ /* 0x000ea20000300800 */
[----:B------:R-:W-:Y:S01]  /*add0*/  UIMAD UR54, UR54, 0x2e, URZ ;  /* 0x0000002e363678a4 */ /* 0x000fe2000f8e02ff */
[----:B-1----:R-:W-:Y:S01]  /*ade0*/  LEA.HI.X.SX32 R2, R3, UR25, 0x1, P1 ;  /* 0x0000001903027c11 */ /* 0x002fe200088f0eff */
[----:B------:R-:W-:Y:S01]  /*adf0*/  UIMAD UR24, UR69, 0x7b, URZ ;  /* 0x0000007b451878a4 */ /* 0x000fe2000f8e02ff */
[----:B------:R-:W-:Y:S01]  /*ae00*/  STL [R1+0x850], R4 ;  /* 0x0008500401007387 */ /* 0x000fe20000100800 */
[----:B------:R-:W-:-:S02]  /*ae10*/  UIMAD UR27, UR69, 0x7a, URZ ;  /* 0x0000007a451b78a4 */ /* 0x000fc4000f8e02ff */
[----:B------:R-:W-:Y:S01]  /*ae20*/  UIMAD UR51, UR51, 0x2d, URZ ;  /* 0x0000002d333378a4 */ /* 0x000fe2000f8e02ff */
[----:B------:R-:W3:Y:S01]  /*ae30*/  LDL.LU R24, [R1+0x110] ;  /* 0x0001100001187983 */ /* 0x000ee20000300800 */
[----:B------:R-:W-:Y:S02]  /*ae40*/  UIMAD UR47, UR47, 0x2c, URZ ;  /* 0x0000002c2f2f78a4 */ /* 0x000fe4000f8e02ff */
[----:B------:R-:W-:Y:S01]  /*ae50*/  UIMAD UR41, UR41, 0x2b, URZ ;  /* 0x0000002b292978a4 */ /* 0x000fe2000f8e02ff */
[----:B------:R-:W-:Y:S01]  /*ae60*/  STL [R1+0x858], R2 ;  /* 0x0008580201007387 */ /* 0x000fe20000100800 */
[----:B------:R-:W-:Y:S02]  /*ae70*/  UIMAD UR37, UR37, 0x2a, URZ ;  /* 0x0000002a252578a4 */ /* 0x000fe4000f8e02ff */
[----:B------:R-:W-:Y:S01]  /*ae80*/  UIMAD UR34, UR34, 0x29, URZ ;  /* 0x00000029222278a4 */ /* 0x000fe2000f8e02ff */
[----:B------:R-:W5:Y:S01]  /*ae90*/  LDL.LU R26, [R1+0x120] ;  /* 0x00012000011a7983 */ /* 0x000f620000300800 */
[----:B------:R-:W-:-:S02]  /*aea0*/  UIMAD UR30, UR30, 0x28, URZ ;  /* 0x000000281e1e78a4 */ /* 0x000fc4000f8e02ff */
[----:B------:R-:W-:Y:S01]  /*aeb0*/  UIMAD UR23, UR23, 0x27, URZ ;  /* 0x00000027171778a4 */ /* 0x000fe2000f8e02ff */
[----:B------:R-:W5:Y:S01]  /*aec0*/  LDL.LU R27, [R1+0x14c] ;  /* 0x00014c00011b7983 */ /* 0x000f620000300800 */
[----:B------:R-:W-:Y:S02]  /*aed0*/  UIMAD UR19, UR19, 0x26, URZ ;  /* 0x00000026131378a4 */ /* 0x000fe4000f8e02ff */
[----:B------:R-:W-:Y:S01]  /*aee0*/  UIMAD UR16, UR16, 0x25, URZ ;  /* 0x00000025101078a4 */ /* 0x000fe2000f8e02ff */
[----:B------:R0:W-:Y:S01]  /*aef0*/  STL [R1+0x2014], R8 ;  /* 0x0020140801007387 */ /* 0x0001e20000100800 */
[----:B------:R-:W-:Y:S02]  /*af00*/  UIMAD UR13, UR13, 0x24, URZ ;  /* 0x000000240d0d78a4 */ /* 0x000fe4000f8e02ff */
[----:B------:R-:W-:Y:S02]  /*af10*/  UIMAD UR9, UR9, 0x23, URZ ;  /* 0x00000023090978a4 */ /* 0x000fe4000f8e02ff */
[----:B------:R-:W-:-:S02]  /*af20*/  UIMAD UR6, UR6, 0x22, URZ ;  /* 0x00000022060678a4 */ /* 0x000fc4000f8e02ff */
[----:B------:R-:W-:Y:S02]  /*af30*/  UIMAD UR5, UR5, 0x21, URZ ;  /* 0x00000021050578a4 */ /* 0x000fe4000f8e02ff */
[----:B------:R-:W-:Y:S01]  /*af40*/  USHF.L.U32 UR4, UR4, 0x5, URZ ;  /* 0x0000000504047899 */ /* 0x000fe200080006ff */
[----:B0-----:R-:W-:Y:S01]  /*af50*/  IMAD R8, R0, UR73, RZ ;  /* 0x0000004900087c24 */ /* 0x001fe2000f8e02ff */
[----:B------:R-:W-:Y:S02]  /*af60*/  UIMAD UR68, UR68, 0x1f, URZ ;  /* 0x0000001f444478a4 */ /* 0x000fe4000f8e02ff */
[----:B------:R-:W-:Y:S02]  /*af70*/  UIMAD UR66, UR66, 0x1e, URZ ;  /* 0x0000001e424278a4 */ /* 0x000fe4000f8e02ff */
[----:B------:R-:W-:Y:S01]  /*af80*/  STL [R1+0x2094], R8 ;  /* 0x0020940801007387 */ /* 0x000fe20000100800 */
[----:B------:R-:W-:Y:S02]  /*af90*/  UIMAD UR64, UR64, 0x1d, URZ ;  /* 0x0000001d404078a4 */ /* 0x000fe4000f8e02ff */
[----:B------:R-:W-:-:S02]  /*afa0*/  UIMAD UR62, UR62, 0x1c, URZ ;  /* 0x0000001c3e3e78a4 */ /* 0x000fc4000f8e02ff */
[----:B------:R-:W-:Y:S01]  /*afb0*/  UIMAD UR60, UR60, 0x1b, URZ ;  /* 0x0000001b3c3c78a4 */ /* 0x000fe2000f8e02ff */
[----:B----4-:R-:W-:Y:S01]  /*afc0*/  IMAD R7, R19, UR73, RZ ;  /* 0x0000004913077c24 */ /* 0x010fe2000f8e02ff */
[----:B------:R-:W-:Y:S02]  /*afd0*/  UIMAD UR59, UR59, 0x1a, URZ ;  /* 0x0000001a3b3b78a4 */ /* 0x000fe4000f8e02ff */
[----:B------:R-:W-:Y:S01]  /*afe0*/  UIMAD UR57, UR57, 0x19, URZ ;  /* 0x00000019393978a4 */ /* 0x000fe2000f8e02ff */
[----:B------:R-:W-:Y:S01]  /*aff0*/  IMAD R0, R16, UR73, RZ ;  /* 0x0000004910007c24 */ /* 0x000fe2000f8e02ff */
[----:B------:R-:W-:Y:S01]  /*b000*/  STL [R1+0x2098], R7 ;  /* 0x0020980701007387 */ /* 0x000fe20000100800 */
[----:B------:R-:W-:Y:S01]  /*b010*/  UIMAD UR55, UR55, 0x18, URZ ;  /* 0x00000018373778a4 */ /* 0x000fe2000f8e02ff */
[----:B------:R-:W-:Y:S02]  /*b020*/  IMAD R3, R13, UR73, RZ ;  /* 0x000000490d037c24 */ /* 0x000fe4000f8e02ff */
[----:B------:R0:W-:Y:S01]  /*b030*/  STL [R1+0xa8], R0 ;  /* 0x0000a80001007387 */ /* 0x0001e20000100800 */
[----:B------:R-:W-:Y:S01]  /*b040*/  UIMAD UR53, UR53, 0x17, URZ ;  /* 0x00000017353578a4 */ /* 0x000fe2000f8e02ff */
[----:B------:R-:W-:-:S02]  /*b050*/  IMAD R2, R12, UR73, RZ ;  /* 0x000000490c027c24 */ /* 0x000fc4000f8e02ff */
[----:B------:R1:W-:Y:S01]  /*b060*/  STL [R1+0xa4], R3 ;  /* 0x0000a40301007387 */ /* 0x0003e20000100800 */
[----:B------:R-:W-:Y:S02]  /*b070*/  UIMAD UR52, UR52, 0x16, URZ ;  /* 0x00000016343478a4 */ /* 0x000fe4000f8e02ff */
[----:B------:R-:W-:Y:S02]  /*b080*/  UIMAD UR50, UR50, 0x15, URZ ;  /* 0x00000015323278a4 */ /* 0x000fe4000f8e02ff */
[----:B------:R-:W-:Y:S01]  /*b090*/  UIMAD UR48, UR48, 0x14, URZ ;  /* 0x00000014303078a4 */ /* 0x000fe2000f8e02ff */
[----:B0-----:R-:W-:Y:S01]  /*b0a0*/  IMAD R0, R11, UR73, RZ ;  /* 0x000000490b007c24 */ /* 0x001fe2000f8e02ff */
[----:B------:R0:W-:Y:S01]  /*b0b0*/  STL [R1+0xa0], R2 ;  /* 0x0000a00201007387 */ /* 0x0001e20000100800 */
[----:B------:R-:W-:Y:S01]  /*b0c0*/  UIMAD UR46, UR46, 0x13, URZ ;  /* 0x000000132e2e78a4 */ /* 0x000fe2000f8e02ff */
[----:B-1----:R-:W-:Y:S02]  /*b0d0*/  IMAD R3, R9, UR73, RZ ;  /* 0x0000004909037c24 */ /* 0x002fe4000f8e02ff */
[----:B------:R1:W-:Y:S01]  /*b0e0*/  STL [R1+0x9c], R0 ;  /* 0x00009c0001007387 */ /* 0x0003e20000100800 */
[----:B------:R-:W-:-:S02]  /*b0f0*/  UIMAD UR44, UR44, 0x12, URZ ;  /* 0x000000122c2c78a4 */ /* 0x000fc4000f8e02ff */
[----:B------:R-:W-:Y:S02]  /*b100*/  UIMAD UR40, UR40, 0x11, URZ ;  /* 0x00000011282878a4 */ /* 0x000fe4000f8e02ff */
[----:B------:R-:W-:Y:S01]  /*b110*/  USHF.L.U32 UR38, UR38, 0x4, URZ ;  /* 0x0000000426267899 */ /* 0x000fe200080006ff */
[----:B0-----:R-:W-:Y:S01]  /*b120*/  IMAD R2, R10, UR73, RZ ;  /* 0x000000490a027c24 */ /* 0x001fe2000f8e02ff */
[----:B------:R0:W-:Y:S01]  /*b130*/  STL [R1+0x98], R3 ;  /* 0x0000980301007387 */ /* 0x0001e20000100800 */
[----:B------:R-:W-:Y:S01]  /*b140*/  UIMAD UR36, UR36, 0xf, URZ ;  /* 0x0000000f242478a4 */ /* 0x000fe2000f8e02ff */
[----:B-1----:R-:W-:Y:S02]  /*b150*/  IMAD R0, R29, UR73, RZ ;  /* 0x000000491d007c24 */ /* 0x002fe4000f8e02ff */
[----:B------:R1:W-:Y:S01]  /*b160*/  STL [R1+0x94], R2 ;  /* 0x0000940201007387 */ /* 0x0003e20000100800 */
[----:B------:R-:W-:Y:S02]  /*b170*/  UIMAD UR35, UR35, 0xe, URZ ;  /* 0x0000000e232378a4 */ /* 0x000fe4000f8e02ff */
[----:B------:R-:W-:-:S02]  /*b180*/  UIMAD UR33, UR33, 0xd, URZ ;  /* 0x0000000d212178a4 */ /* 0x000fc4000f8e02ff */
[----:B------:R-:W-:Y:S01]  /*b190*/  UIMAD UR31, UR31, 0xc, URZ ;  /* 0x0000000c1f1f78a4 */ /* 0x000fe2000f8e02ff */
[----:B0-----:R-:W-:Y:S01]  /*b1a0*/  IMAD R3, R14, UR73, RZ ;  /* 0x000000490e037c24 */ /* 0x001fe2000f8e02ff */
[----:B------:R0:W-:Y:S01]  /*b1b0*/  STL [R1+0x90], R0 ;  /* 0x0000900001007387 */ /* 0x0001e20000100800 */
[----:B------:R-:W-:Y:S01]  /*b1c0*/  UIMAD UR29, UR29, 0xb, URZ ;  /* 0x0000000b1d1d78a4 */ /* 0x000fe2000f8e02ff */
[----:B-1----:R-:W-:Y:S02]  /*b1d0*/  IMAD R2, R25, UR73, RZ ;  /* 0x0000004919027c24 */ /* 0x002fe4000f8e02ff */
[----:B------:R1:W-:Y:S01]  /*b1e0*/  STL [R1+0x8c], R3 ;  /* 0x00008c0301007387 */ /* 0x0003e20000100800 */
[----:B------:R-:W-:Y:S02]  /*b1f0*/  UIMAD UR28, UR28, 0xa, URZ ;  /* 0x0000000a1c1c78a4 */ /* 0x000fe4000f8e02ff */
[----:B------:R-:W-:Y:S02]  /*b200*/  UIMAD UR22, UR22, 0x9, URZ ;  /* 0x00000009161678a4 */ /* 0x000fe4000f8e02ff */
[----:B------:R-:W-:Y:S01]  /*b210*/  USHF.L.U32 UR20, UR20, 0x3, URZ ;  /* 0x0000000314147899 */ /* 0x000fe200080006ff */
[----:B0-----:R-:W-:Y:S01]  /*b220*/  IMAD R0, R22, UR73, RZ ;  /* 0x0000004916007c24 */ /* 0x001fe2000f8e02ff */
[----:B------:R0:W-:Y:S01]  /*b230*/  STL [R1+0x88], R2 ;  /* 0x0000880201007387 */ /* 0x0001e20000100800 */
[----:B------:R-:W-:Y:S01]  /*b240*/  UIMAD UR18, UR18, 0x7, URZ ;  /* 0x00000007121278a4 */ /* 0x000fe2000f8e02ff */
[----:B-1----:R-:W-:-:S02]  /*b250*/  IMAD R3, R28, UR73, RZ ;  /* 0x000000491c037c24 */ /* 0x002fc4000f8e02ff */
[----:B------:R1:W-:Y:S01]  /*b260*/  STL [R1+0x84], R0 ;  /* 0x0000840001007387 */ /* 0x0003e20000100800 */
[----:B------:R-:W-:Y:S02]  /*b270*/  UIMAD UR17, UR17, 0x6, URZ ;  /* 0x00000006111178a4 */ /* 0x000fe4000f8e02ff */
[----:B------:R-:W-:Y:S02]  /*b280*/  UIMAD UR15, UR15, 0x5, URZ ;  /* 0x000000050f0f78a4 */ /* 0x000fe4000f8e02ff */
[----:B------:R-:W-:Y:S01]  /*b290*/  USHF.L.U32 UR8, UR8, 0x2, URZ ;  /* 0x0000000208087899 */ /* 0x000fe200080006ff */
[----:B0-----:R-:W-:Y:S01]  /*b2a0*/  IMAD R2, R21, UR73, RZ ;  /* 0x0000004915027c24 */ /* 0x001fe2000f8e02ff */
[----:B------:R-:W-:Y:S02]  /*b2b0*/  UIMAD UR12, UR12, 0x3, URZ ;  /* 0x000000030c0c78a4 */ /* 0x000fe4000f8e02ff */
[----:B------:R-:W-:Y:S01]  /*b2c0*/  USHF.L.U32 UR10, UR10, 0x1, URZ ;  /* 0x000000010a0a7899 */ /* 0x000fe200080006ff */
[----:B-1----:R-:W4:Y:S01]  /*b2d0*/  LDL.LU R0, [R1+0x154] ;  /* 0x0001540001007983 */ /* 0x002f220000300800 */
[----:B------:R-:W-:Y:S01]  /*b2e0*/  USHF.R.S32.HI UR67, URZ, 0x1f, UR67 ;  /* 0x0000001fff437899 */ /* 0x000fe20008011443 */
[----:B------:R-:W0:Y:S02]  /*b2f0*/  LDCU UR70, c[0x0][0x3a8] ;  /* 0x00007500ff4677ac */ /* 0x000e240008000800 */
[----:B------:R1:W-:Y:S01]  /*b300*/  STL [R1+0x80], R3 ;  /* 0x0000800301007387 */ /* 0x0003e20000100800 */
[----:B------:R-:W0:Y:S01]  /*b310*/  LDCU UR25, c[0x0][0x3a0] ;  /* 0x00007400ff1977ac */ /* 0x000e220008000800 */
[----:B------:R-:W0:Y:S02]  /*b320*/  LDCU UR26, c[0x0][0x3ac] ;  /* 0x00007580ff1a77ac */ /* 0x000e240008000800 */
[----:B-1----:R-:W4:Y:S04]  /*b330*/  LDL.LU R3, [R1+0x15c] ;  /* 0x00015c0001037983 */ /* 0x002f280000300800 */
[----:B------:R1:W-:Y:S04]  /*b340*/  STL [R1+0x7c], R2 ;  /* 0x00007c0201007387 */ /* 0x0003e80000100800 */
[----:B------:R-:W4:Y:S04]  /*b350*/  LDL.LU R6, [R1+0x168] ;  /* 0x0001680001067983 */ /* 0x000f280000300800 */
[----:B------:R-:W4:Y:S04]  /*b360*/  LDL.LU R4, [R1+0x170] ;  /* 0x0001700001047983 */ /* 0x000f280000300800 */
[----:B------:R-:W4:Y:S04]  /*b370*/  LDL.LU R5, [R1+0x180] ;  /* 0x0001800001057983 */ /* 0x000f280000300800 */
[----:B-1----:R-:W4:Y:S04]  /*b380*/  LDL.LU R2, [R1+0x18c] ;  /* 0x00018c0001027983 */ /* 0x002f280000300800 */
[----:B------:R-:W4:Y:S04]  /*b390*/  LDL.LU R18, [R1+0x194] ;  /* 0x0001940001127983 */ /* 0x000f280000300800 */
[----:B------:R-:W4:Y:S04]  /*b3a0*/  LDL.LU R17, [R1+0x19c] ;  /* 0x00019c0001117983 */ /* 0x000f280000300800 */
[----:B------:R-:W4:Y:S04]  /*b3b0*/  LDL.LU R15, [R1+0x1a4] ;  /* 0x0001a400010f7983 */ /* 0x000f280000300800 */
[----:B------:R-:W4:Y:S04]  /*b3c0*/  LDL.LU R9, [R1+0x1ac] ;  /* 0x0001ac0001097983 */ /* 0x000f280000300800 */
[----:B------:R-:W4:Y:S01]  /*b3d0*/  LDL.LU R20, [R1+0x1b0] ;  /* 0x0001b00001147983 */ /* 0x000f220000300800 */
[----:B--2---:R-:W-:-:S05]  /*b3e0*/  IMAD R8, R23, UR73, RZ ;  /* 0x0000004917087c24 */ /* 0x004fca000f8e02ff */
[----:B------:R5:W-:Y:S01]  /*b3f0*/  STL [R1+0x78], R8 ;  /* 0x0000780801007387 */ /* 0x000be20000100800 */
[----:B---3--:R-:W-:-:S03]  /*b400*/  IMAD R7, R24, UR73, RZ ;  /* 0x0000004918077c24 */ /* 0x008fc6000f8e02ff */
[----:B------:R-:W2:Y:S04]  /*b410*/  LDL.LU R19, [R1+0x1bc] ;  /* 0x0001bc0001137983 */ /* 0x000ea80000300800 */
[----:B------:R1:W-:Y:S01]  /*b420*/  STL [R1+0x74], R7 ;  /* 0x0000740701007387 */ /* 0x0003e20000100800 */
[----:B-----5:R-:W-:-:S03]  /*b430*/  IMAD R8, R26, UR73, RZ ;  /* 0x000000491a087c24 */ /* 0x020fc6000f8e02ff */
[----:B------:R-:W3:Y:S04]  /*b440*/  LDL.LU R16, [R1+0x1c4] ;  /* 0x0001c40001107983 */ /* 0x000ee80000300800 */
[----:B------:R4:W-:Y:S01]  /*b450*/  STL [R1+0x70], R8 ;  /* 0x0000700801007387 */ /* 0x0009e20000100800 */
[----:B-1----:R-:W-:-:S03]  /*b460*/  IMAD R7, R27, UR73, RZ ;  /* 0x000000491b077c24 */ /* 0x002fc6000f8e02ff */
[----:B------:R-:W5:Y:S04]  /*b470*/  LDL.LU R13, [R1+0x1cc] ;  /* 0x0001cc00010d7983 */ /* 0x000f680000300800 */
[----:B------:R-:W5:Y:S04]  /*b480*/  LDL.LU R12, [R1+0x1d4] ;  /* 0x0001d400010c7983 */ /* 0x000f680000300800 */
[----:B------:R1:W-:Y:S04]  /*b490*/  STL [R1+0x6c], R7 ;  /* 0x00006c0701007387 */ /* 0x0003e80000100800 */
[----:B------:R-:W5:Y:S04]  /*b4a0*/  LDL.LU R11, [R1+0x1dc] ;  /* 0x0001dc00010b7983 */ /* 0x000f680000300800 */
        /* <DEDUP_REMOVED lines=10> */
[----:B------:R-:W5:Y:S01]  /*b550*/  LDL.LU R27, [R1+0x1c8] ;  /* 0x0001c800011b7983 */ /* 0x000f620000300800 */
[----:B----4-:R-:W-:-:S05]  /*b560*/  IMAD R8, R0, UR73, RZ ;  /* 0x0000004900087c24 */ /* 0x010fca000f8e02ff */
[----:B------:R-:W-:Y:S01]  /*b570*/  STL [R1+0x68], R8 ;  /* 0x0000680801007387 */ /* 0x000fe20000100800 */
[----:B-1----:R-:W-:Y:S02]  /*b580*/  IMAD R7, R3, UR73, RZ ;  /* 0x0000004903077c24 */ /* 0x002fe4000f8e02ff */
[----:B------:R-:W-:-:S03]  /*b590*/  IMAD R0, R6, UR73, RZ ;  /* 0x0000004906007c24 */ /* 0x000fc6000f8e02ff */
[----:B------:R-:W-:Y:S01]  /*b5a0*/  STL [R1+0x64], R7 ;  /* 0x0000640701007387 */ /* 0x000fe20000100800 */
[----:B------:R-:W-:-:S03]  /*b5b0*/  IMAD R3, R4, UR73, RZ ;  /* 0x0000004904037c24 */ /* 0x000fc6000f8e02ff */
[----:B------:R1:W-:Y:S01]  /*b5c0*/  STL [R1+0x60], R0 ;  /* 0x0000600001007387 */ /* 0x0003e20000100800 */
[----:B------:R-:W-:-:S03]  /*b5d0*/  IMAD R4, R5, UR73, RZ ;  /* 0x0000004905047c24 */ /* 0x000fc6000f8e02ff */
[----:B------:R4:W-:Y:S01]  /*b5e0*/  STL [R1+0x5c], R3 ;  /* 0x00005c0301007387 */ /* 0x0009e20000100800 */
[----:B-1----:R-:W-:-:S03]  /*b5f0*/  IMAD R0, R2, UR73, RZ ;  /* 0x0000004902007c24 */ /* 0x002fc6000f8e02ff */
[----:B------:R-:W-:Y:S01]  /*b600*/  STL [R1+0x58], R4 ;  /* 0x0000580401007387 */ /* 0x000fe20000100800 */
[----:B----4-:R-:W-:-:S03]  /*b610*/  IMAD R3, R18, UR73, RZ ;  /* 0x0000004912037c24 */ /* 0x010fc6000f8e02ff */
[----:B------:R1:W-:Y:S01]  /*b620*/  STL [R1+0x54], R0 ;  /* 0x0000540001007387 */ /* 0x0003e20000100800 */
[----:B------:R-:W-:-:S03]  /*b630*/  IMAD R2, R17, UR73, RZ ;  /* 0x0000004911027c24 */ /* 0x000fc6000f8e02ff */
[----:B------:R-:W-:Y:S01]  /*b640*/  STL [R1+0x50], R3 ;  /* 0x0000500301007387 */ /* 0x000fe20000100800 */
[----:B------:R-:W-:Y:S02]  /*b650*/  IMAD R9, R9, UR73, RZ ;  /* 0x0000004909097c24 */ /* 0x000fe4000f8e02ff */
[----:B-1----:R-:W-:Y:S01]  /*b660*/  IMAD R0, R15, UR73, RZ ;  /* 0x000000490f007c24 */ /* 0x002fe2000f8e02ff */
[----:B------:R-:W-:Y:S04]  /*b670*/  STL [R1+0x4c], R2 ;  /* 0x00004c0201007387 */ /* 0x000fe80000100800 */
[----:B------:R-:W-:Y:S04]  /*b680*/  STL [R1+0x209c], R9 ;  /* 0x00209c0901007387 */ /* 0x000fe80000100800 */
[----:B------:R1:W-:Y:S02]  /*b690*/  STL [R1+0x48], R0 ;  /* 0x0000480001007387 */ /* 0x0003e40000100800 */
[----:B-1----:R-:W-:-:S05]  /*b6a0*/  IMAD R0, R20, UR73, RZ ;  /* 0x0000004914007c24 */ /* 0x002fca000f8e02ff */
[----:B------:R1:W-:Y:S01]  /*b6b0*/  STL [R1+0x20a0], R0 ;  /* 0x0020a00001007387 */ /* 0x0003e20000100800 */
[----:B--2---:R-:W-:-:S05]  /*b6c0*/  IMAD R3, R19, UR73, RZ ;  /* 0x0000004913037c24 */ /* 0x004fca000f8e02ff */
[----:B------:R2:W-:Y:S01]  /*b6d0*/  STL [R1+0x20a4], R3 ;  /* 0x0020a40301007387 */ /* 0x0005e20000100800 */
[----:B---3--:R-:W-:Y:S02]  /*b6e0*/  IMAD R6, R16, UR73, RZ ;  /* 0x0000004910067c24 */ /* 0x008fe4000f8e02ff */
[----:B-----5:R-:W-:-:S03]  /*b6f0*/  IMAD R2, R13, UR73, RZ ;  /* 0x000000490d027c24 */ /* 0x020fc6000f8e02ff */
[----:B------:R-:W-:Y:S01]  /*b700*/  STL [R1+0x20a8], R6 ;  /* 0x0020a80601007387 */ /* 0x000fe20000100800 */
[----:B-1----:R-:W-:-:S03]  /*b710*/  IMAD R0, R12, UR73, RZ ;  /* 0x000000490c007c24 */ /* 0x002fc6000f8e02ff */
[----:B------:R1:W-:Y:S01]  /*b720*/  STL [R1+0xb4], R2 ;  /* 0x0000b40201007387 */ /* 0x0003e20000100800 */
[----:B--2---:R-:W-:-:S03]  /*b730*/  IMAD R3, R11, UR73, RZ ;  /* 0x000000490b037c24 */ /* 0x004fc6000f8e02ff */
[----:B------:R2:W-:Y:S01]  /*b740*/  STL [R1+0xc4], R0 ;  /* 0x0000c40001007387 */ /* 0x0005e20000100800 */
[----:B-1----:R-:W-:-:S03]  /*b750*/  IMAD R2, R10, UR73, RZ ;  /* 0x000000490a027c24 */ /* 0x002fc6000f8e02ff */
[----:B------:R1:W-:Y:S01]  /*b760*/  STL [R1+0xcc], R3 ;  /* 0x0000cc0301007387 */ /* 0x0003e20000100800 */
[----:B--2---:R-:W-:-:S03]  /*b770*/  IMAD R0, R29, UR73, RZ ;  /* 0x000000491d007c24 */ /* 0x004fc6000f8e02ff */
[----:B------:R2:W-:Y:S01]  /*b780*/  STL [R1+0xec], R2 ;  /* 0x0000ec0201007387 */ /* 0x0005e20000100800 */
[----:B-1----:R-:W-:-:S03]  /*b790*/  IMAD R3, R14, UR73, RZ ;  /* 0x000000490e037c24 */ /* 0x002fc6000f8e02ff */
[----:B------:R1:W-:Y:S04]  /*b7a0*/  STL [R1+0x100], R0 ;  /* 0x0001000001007387 */ /* 0x0003e80000100800 */
[----:B------:R3:W-:Y:S01]  /*b7b0*/  STL [R1+0x110], R3 ;  /* 0x0001100301007387 */ /* 0x0007e20000100800 */
[----:B--2---:R-:W-:Y:S02]  /*b7c0*/  IMAD R2, R25, UR73, RZ ;  /* 0x0000004919027c24 */ /* 0x004fe4000f8e02ff */
[----:B-1----:R-:W-:-:S03]  /*b7d0*/  IMAD R0, R22, UR73, RZ ;  /* 0x0000004916007c24 */ /* 0x002fc6000f8e02ff */
[----:B------:R1:W-:Y:S01]  /*b7e0*/  STL [R1+0x120], R2 ;  /* 0x0001200201007387 */ /* 0x0003e20000100800 */
[----:B---3--:R-:W-:-:S03]  /*b7f0*/  IMAD R3, R28, UR73, RZ ;  /* 0x000000491c037c24 */ /* 0x008fc6000f8e02ff */
[----:B------:R2:W-:Y:S04]  /*b800*/  STL [R1+0x14c], R0 ;  /* 0x00014c0001007387 */ /* 0x0005e80000100800 */
[----:B------:R3:W-:Y:S01]  /*b810*/  STL [R1+0x154], R3 ;  /* 0x0001540301007387 */ /* 0x0007e20000100800 */
[----:B-1----:R-:W-:Y:S02]  /*b820*/  IMAD R2, R21, UR73, RZ ;  /* 0x0000004915027c24 */ /* 0x002fe4000f8e02ff */
[----:B--2---:R-:W-:-:S03]  /*b830*/  IMAD R0, R23, UR73, RZ ;  /* 0x0000004917007c24 */ /* 0x004fc6000f8e02ff */
[----:B------:R1:W-:Y:S01]  /*b840*/  STL [R1+0x15c], R2 ;  /* 0x00015c0201007387 */ /* 0x0003e20000100800 */
[----:B---3--:R-:W-:-:S03]  /*b850*/  IMAD R3, R24, UR73, RZ ;  /* 0x0000004918037c24 */ /* 0x008fc6000f8e02ff */
[----:B------:R2:W-:Y:S04]  /*b860*/  STL [R1+0x168], R0 ;  /* 0x0001680001007387 */ /* 0x0005e80000100800 */
[----:B------:R-:W-:Y:S04]  /*b870*/  STL [R1+0x170], R3 ;  /* 0x0001700301007387 */ /* 0x000fe80000100800 */
[----:B------:R-:W3:Y:S01]  /*b880*/  LDL.LU R6, [R1+0x1b4] ;  /* 0x0001b40001067983 */ /* 0x000ee20000300800 */
[----:B-1----:R-:W-:Y:S02]  /*b890*/  IMAD R2, R26, UR73, RZ ;  /* 0x000000491a027c24 */ /* 0x002fe4000f8e02ff */
[----:B--2---:R-:W-:-:S03]  /*b8a0*/  IMAD R0, R27, UR73, RZ ;  /* 0x000000491b007c24 */ /* 0x004fc6000f8e02ff */
[----:B------:R-:W-:Y:S04]  /*b8b0*/  STL [R1+0x180], R2 ;  /* 0x0001800201007387 */ /* 0x000fe80000100800 */
[----:B---3--:R1:W-:Y:S04]  /*b8c0*/  STL [R1+0x20b4], R6 ;  /* 0x0020b40601007387 */ /* 0x0083e80000100800 */
[----:B------:R-:W-:Y:S04]  /*b8d0*/  STL [R1+0x18c], R0 ;  /* 0x00018c0001007387 */ /* 0x000fe80000100800 */
[----:B-1----:R-:W2:Y:S04]  /*b8e0*/  LDL.LU R6, [R1+0x1b8] ;  /* 0x0001b80001067983 */ /* 0x002ea80000300800 */
[----:B--2---:R1:W-:Y:S04]  /*b8f0*/  STL [R1+0x20b8], R6 ;  /* 0x0020b80601007387 */ /* 0x0043e80000100800 */
[----:B-1----:R-:W2:Y:S04]  /*b900*/  LDL.LU R6, [R1+0x1c0] ;  /* 0x0001c00001067983 */ /* 0x002ea80000300800 */
        /* <DEDUP_REMOVED lines=28> */
[----:B--2---:R-:W-:-:S05]  /*bad0*/  IMAD R6, R6, UR73, RZ ;  /* 0x0000004906067c24 */ /* 0x004fca000f8e02ff */
[----:B------:R1:W-:Y:S04]  /*bae0*/  STL [R1+0x194], R6 ;  /* 0x0001940601007387 */ /* 0x0003e80000100800 */
[----:B-1----:R-:W2:Y:S02]  /*baf0*/  LDL.LU R6, [R1+0x20b8] ;  /* 0x0020b80001067983 */ /* 0x002ea40000300800 */
[----:B--2---:R-:W-:-:S05]  /*bb00*/  IMAD R6, R6, UR73, RZ ;  /* 0x0000004906067c24 */ /* 0x004fca000f8e02ff */
[----:B------:R1:W-:Y:S04]  /*bb10*/  STL [R1+0x19c], R6 ;  /* 0x00019c0601007387 */ /* 0x0003e80000100800 */
[----:B-1----:R-:W2:Y:S01]  /*bb20*/  LDL.LU R6, [R1+0x20b4] ;  /* 0x0020b40001067983 */ /* 0x002ea20000300800 */
[----:B---3--:R-:W-:Y:S02]  /*bb30*/  IMAD R4, R4, UR73, RZ ;  /* 0x0000004904047c24 */ /* 0x008fe4000f8e02ff */
[----:B--2---:R-:W-:-:S05]  /*bb40*/  IMAD R6, R6, UR73, RZ ;  /* 0x0000004906067c24 */ /* 0x004fca000f8e02ff */
[----:B------:R1:W-:Y:S02]  /*bb50*/  STL [R1+0x1a4], R6 ;  /* 0x0001a40601007387 */ /* 0x0003e40000100800 */
[----:B-1----:R-:W-:Y:S02]  /*bb60*/  IMAD R6, R3, UR73, RZ ;  /* 0x0000004903067c24 */ /* 0x002fe4000f8e02ff */
[----:B----4-:R-:W-:-:S03]  /*bb70*/  IMAD R3, R0, UR73, RZ ;  /* 0x0000004900037c24 */ /* 0x010fc6000f8e02ff */
[----:B------:R5:W-:Y:S01]  /*bb80*/  STL [R1+0x1a8], R6 ;  /* 0x0001a80601007387 */ /* 0x000be20000100800 */
[----:B------:R-:W-:-:S03]  /*bb90*/  IMAD R0, R7, UR73, RZ ;  /* 0x0000004907007c24 */ /* 0x000fc6000f8e02ff */
[----:B------:R1:W-:Y:S01]  /*bba0*/  STL [R1+0x1a0], R3 ;  /* 0x0001a00301007387 */ /* 0x0003e20000100800 */
[----:B-----5:R-:W-:Y:S02]  /*bbb0*/  IMAD R6, R9, UR73, RZ ;  /* 0x0000004909067c24 */ /* 0x020fe4000f8e02ff */
[----:B-1----:R-:W-:-:S03]  /*bbc0*/  IMAD R3, R8, UR73, RZ ;  /* 0x0000004908037c24 */ /* 0x002fc6000f8e02ff */
[----:B------:R-:W-:Y:S04]  /*bbd0*/  STL [R1+0x198], R6 ;  /* 0x0001980601007387 */ /* 0x000fe80000100800 */
[----:B------:R1:W-:Y:S04]  /*bbe0*/  STL [R1+0x190], R0 ;  /* 0x0001900001007387 */ /* 0x0003e80000100800 */
[----:B------:R2:W-:Y:S01]  /*bbf0*/  STL [R1+0x188], R3 ;  /* 0x0001880301007387 */ /* 0x0005e20000100800 */
[----:B-1----:R-:W-:-:S03]  /*bc00*/  IMAD R0, R5, UR73, RZ ;  /* 0x0000004905007c24 */ /* 0x002fc6000f8e02ff */
[----:B------:R-:W-:Y:S01]  /*bc10*/  STL [R1+0x184], R4 ;  /* 0x0001840401007387 */ /* 0x000fe20000100800 */
[----:B--2---:R-:W-:-:S03]  /*bc20*/  IMAD R3, R2, UR73, RZ ;  /* 0x0000004902037c24 */ /* 0x004fc6000f8e02ff */
[----:B------:R1:W-:Y:S01]  /*bc30*/  STL [R1+0x17c], R0 ;  /* 0x00017c0001007387 */ /* 0x0003e20000100800 */
[----:B------:R-:W-:-:S03]  /*bc40*/  IMAD R2, R18, UR73, RZ ;  /* 0x0000004912027c24 */ /* 0x000fc6000f8e02ff */
[----:B------:R2:W-:Y:S01]  /*bc50*/  STL [R1+0x178], R3 ;  /* 0x0001780301007387 */ /* 0x0005e20000100800 */
[----:B-1----:R-:W-:-:S03]  /*bc60*/  IMAD R0, R17, UR73, RZ ;  /* 0x0000004911007c24 */ /* 0x002fc6000f8e02ff */
[----:B------:R1:W-:Y:S01]  /*bc70*/  STL [R1+0x174], R2 ;  /* 0x0001740201007387 */ /* 0x0003e20000100800 */
[----:B--2---:R-:W-:-:S03]  /*bc80*/  IMAD R3, R15, UR73, RZ ;  /* 0x000000490f037c24 */ /* 0x004fc6000f8e02ff */
[----:B------:R2:W-:Y:S04]  /*bc90*/  STL [R1+0x16c], R0 ;  /* 0x00016c0001007387 */ /* 0x0005e80000100800 */
[----:B------:R3:W-:Y:S01]  /*bca0*/  STL [R1+0x164], R3 ;  /* 0x0001640301007387 */ /* 0x0007e20000100800 */
[----:B-1----:R-:W-:Y:S02]  /*bcb0*/  IMAD R2, R20, UR73, RZ ;  /* 0x0000004914027c24 */ /* 0x002fe4000f8e02ff */
[----:B--2---:R-:W-:-:S03]  /*bcc0*/  IMAD R0, R19, UR73, RZ ;  /* 0x0000004913007c24 */ /* 0x004fc6000f8e02ff */
        /* <DEDUP_REMOVED lines=72> */
[----:B----4-:R-:W-:Y:S02]  /*c150*/  IMAD R0, R0, UR73, RZ ;  /* 0x0000004900007c24 */ /* 0x010fe4000f8e02ff */
[----:B-----5:R-:W-:Y:S02]  /*c160*/  IMAD R9, R9, UR73, RZ ;  /* 0x0000004909097c24 */ /* 0x020fe4000f8e02ff */
[----:B------:R-:W-:-:S02]  /*c170*/  IMAD R7, R7, UR73, RZ ;  /* 0x0000004907077c24 */ /* 0x000fc4000f8e02ff */
[----:B------:R-:W-:Y:S02]  /*c180*/  IMAD R8, R8, UR73, RZ ;  /* 0x0000004908087c24 */ /* 0x000fe4000f8e02ff */
[----:B------:R-:W-:Y:S02]  /*c190*/  IMAD R2, R2, UR73, RZ ;  /* 0x0000004902027c24 */ /* 0x000fe4000f8e02ff */
[----:B------:R-:W-:Y:S02]  /*c1a0*/  IMAD R18, R18, UR73, RZ ;  /* 0x0000004912127c24 */ /* 0x000fe4000f8e02ff */
[----:B------:R-:W-:Y:S02]  /*c1b0*/  IMAD R17, R17, UR73, RZ ;  /* 0x0000004911117c24 */ /* 0x000fe4000f8e02ff */
[----:B------:R-:W-:Y:S02]  /*c1c0*/  IMAD R15, R15, UR73, RZ ;  /* 0x000000490f0f7c24 */ /* 0x000fe4000f8e02ff */
        /* <DEDUP_REMOVED lines=17> */
[----:B--2---:R-:W-:-:S05]  /*c2e0*/  IMAD R6, R6, UR73, RZ ;  /* 0x0000004906067c24 */ /* 0x004fca000f8e02ff */
[----:B------:R1:W-:Y:S04]  /*c2f0*/  STL [R1+0x1ec], R6 ;  /* 0x0001ec0601007387 */ /* 0x0003e80000100800 */
[----:B-1----:R-:W2:Y:S04]  /*c300*/  LDL.LU R6, [R1+0x20a8] ;  /* 0x0020a80001067983 */ /* 0x002ea80000300800 */
[----:B------:R1:W-:Y:S04]  /*c310*/  STL [R1+0x1f0], R3 ;  /* 0x0001f00301007387 */ /* 0x0003e80000100800 */
[----:B-1----:R-:W3:Y:S04]  /*c320*/  LDL.LU R3, [R1+0x20a4] ;  /* 0x0020a40001037983 */ /* 0x002ee80000300800 */
[----:B------:R1:W-:Y:S04]  /*c330*/  STL [R1+0x1f8], R0 ;  /* 0x0001f80001007387 */ /* 0x0003e80000100800 */
[----:B-1----:R-:W4:Y:S04]  /*c340*/  LDL.LU R0, [R1+0x20a0] ;  /* 0x0020a00001007983 */ /* 0x002f280000300800 */
[----:B------:R1:W-:Y:S04]  /*c350*/  STL [R1+0x1fc], R9 ;  /* 0x0001fc0901007387 */ /* 0x0003e80000100800 */
[----:B-1----:R-:W5:Y:S04]  /*c360*/  LDL.LU R9, [R1+0x209c] ;  /* 0x00209c0001097983 */ /* 0x002f680000300800 */
[----:B------:R1:W-:Y:S04]  /*c370*/  STL [R1+0x204], R7 ;  /* 0x0002040701007387 */ /* 0x0003e80000100800 */
[----:B-1----:R-:W2:Y:S04]  /*c380*/  LDL.LU R7, [R1+0x2098] ;  /* 0x0020980001077983 */ /* 0x002ea80000300800 */
        /* <DEDUP_REMOVED lines=29> */
[----:B-1----:R-:W3:Y:S04]  /*c560*/  LDL.LU R25, [R1+0x205c] ;  /* 0x00205c0001197983 */ /* 0x002ee80000300800 */
        /* <DEDUP_REMOVED lines=11> */
[----:B-1----:R-:W4:Y:S04]  /*c620*/  LDL.LU R26, [R1+0x2044] ;  /* 0x00204400011a7983 */ /* 0x002f280000300800 */
[----:B------:R1:W-:Y:S04]  /*c630*/  STL [R1+0x290], R27 ;  /* 0x0002901b01007387 */ /* 0x0003e80000100800 */
[----:B-1----:R-:W5:Y:S01]  /*c640*/  LDL.LU R27, [R1+0x2040] ;  /* 0x00204000011b7983 */ /* 0x002f620000300800 */
[----:B------:R-:W-:-:S02]  /*c650*/  IMAD R4, R4, UR73, RZ ;  /* 0x0000004904047c24 */ /* 0x000fc4000f8e02ff */
[----:B------:R-:W-:-:S03]  /*c660*/  IMAD R5, R5, UR73, RZ ;  /* 0x0000004905057c24 */ /* 0x000fc6000f8e02ff */
[----:B------:R-:W-:Y:S04]  /*c670*/  STL [R1+0x294], R4 ;  /* 0x0002940401007387 */ /* 0x000fe80000100800 */
[----:B------:R4:W-:Y:S01]  /*c680*/  STL [R1+0x29c], R5 ;  /* 0x00029c0501007387 */ /* 0x0009e20000100800 */
[----:B--2---:R-:W-:Y:S02]  /*c690*/  IMAD R14, R14, UR73, RZ ;  /* 0x000000490e0e7c24 */ /* 0x004fe4000f8e02ff */
[----:B---3--:R-:W-:Y:S02]  /*c6a0*/  IMAD R24, R24, UR73, RZ ;  /* 0x0000004918187c24 */ /* 0x008fe4000f8e02ff */
[----:B----4-:R-:W-:Y:S02]  /*c6b0*/  IMAD R5, R26, UR73, RZ ;  /* 0x000000491a057c24 */ /* 0x010fe4000f8e02ff */
[----:B-----5:R-:W-:-:S05]  /*c6c0*/  IMAD R4, R27, UR73, RZ ;  /* 0x000000491b047c24 */ /* 0x020fca000f8e02ff */
        /* <DEDUP_REMOVED lines=9> */
[----:B------:R-:W-:Y:S01]  /*c760*/  STL [R1+0x2c4], R21 ;  /* 0x0002c41501007387 */ /* 0x000fe20000100800 */
[----:B--2---:R-:W-:-:S03]  /*c770*/  IMAD R5, R25, UR73, RZ ;  /* 0x0000004919057c24 */ /* 0x004fc6000f8e02ff */
        /* <DEDUP_REMOVED lines=17> */
[----:B------:R-:W2:Y:S04]  /*c890*/  LDL R19, [R1+0x9c] ;  /* 0x00009c0001137983 */ /* 0x000ea80000100800 */
[----:B------:R-:W3:Y:S01]  /*c8a0*/  LDL R20, [R1+0xa0] ;  /* 0x0000a00001147983 */ /* 0x000ee20000100800 */
[----:B-1----:R-:W-:-:S03]  /*c8b0*/  IMAD R10, R17, UR73, RZ ;  /* 0x00000049110a7c24 */ /* 0x002fc6000f8e02ff */
[----:B------:R1:W-:Y:S04]  /*c8c0*/  STL [R1+0x308], R5 ;  /* 0x0003080501007387 */ /* 0x0003e80000100800 */
[----:B------:R-:W4:Y:S04]  /*c8d0*/  LDL R17, [R1+0xa8] ;  /* 0x0000a80001117983 */ /* 0x000f280000100800 */
[----:B------:R-:W5:Y:S01]  /*c8e0*/  LDL R16, [R1+0x98] ;  /* 0x0000980001107983 */ /* 0x000f620000100800 */
[----:B-1----:R-:W-:-:S03]  /*c8f0*/  IMAD R5, R15, UR73, RZ ;  /* 0x000000490f057c24 */ /* 0x002fc6000f8e02ff */
[----:B------:R-:W2:Y:S04]  /*c900*/  LDL R15, [R1+0xa4] ;  /* 0x0000a400010f7983 */ /* 0x000ea80000100800 */
[----:B------:R-:W5:Y:S04]  /*c910*/  LDL R13, [R1+0x94] ;  /* 0x00009400010d7983 */ /* 0x000f680000100800 */
[----:B------:R-:W5:Y:S04]  /*c920*/  LDL R21, [R1+0x90] ;  /* 0x0000900001157983 */ /* 0x000f680000100800 */
[----:B------:R-:W5:Y:S04]  /*c930*/  LDL R24, [R1+0x8c] ;  /* 0x00008c0001187983 */ /* 0x000f680000100800 */
[----:B------:R1:W-:Y:S04]  /*c940*/  STL [R1+0x314], R10 ;  /* 0x0003140a01007387 */ /* 0x0003e80000100800 */
[----:B------:R-:W5:Y:S04]  /*c950*/  LDL R26, [R1+0x88] ;  /* 0x00008800011a7983 */ /* 0x000f680000100800 */
[----:B------:R-:W5:Y:S04]  /*c960*/  LDL R12, [R1+0x84] ;  /* 0x00008400010c7983 */ /* 0x000f680000100800 */
[----:B------:R-:W5:Y:S04]  /*c970*/  LDL R11, [R1+0x80] ;  /* 0x00008000010b7983 */ /* 0x000f680000100800 */
[----:B-1----:R-:W5:Y:S04]  /*c980*/  LDL R10, [R1+0x7c] ;  /* 0x00007c00010a7983 */ /* 0x002f680000100800 */
[----:B------:R-:W5:Y:S04]  /*c990*/  LDL R29, [R1+0x78] ;  /* 0x00007800011d7983 */ /* 0x000f680000100800 */
[----:B------:R-:W5:Y:S04]  /*c9a0*/  LDL R14, [R1+0x74] ;  /* 0x00007400010e7983 */ /* 0x000f680000100800 */
[----:B------:R-:W5:Y:S04]  /*c9b0*/  LDL R25, [R1+0x70] ;  /* 0x0000700001197983 */ /* 0x000f680000100800 */
[----:B------:R-:W5:Y:S04]  /*c9c0*/  LDL R22, [R1+0x6c] ;  /* 0x00006c0001167983 */ /* 0x000f680000100800 */
[----:B------:R-:W5:Y:S04]  /*c9d0*/  LDL R23, [R1+0x64] ;  /* 0x0000640001177983 */ /* 0x000f680000100800 */
[----:B------:R-:W5:Y:S04]  /*c9e0*/  LDL R28, [R1+0x68] ;  /* 0x00006800011c7983 */ /* 0x000f680000100800 */
[----:B------:R-:W-:Y:S01]  /*c9f0*/  STL [R1+0x304], R4 ;  /* 0x0003040401007387 */ /* 0x000fe20000100800 */
[----:B------:R-:W-:-:S03]  /*ca00*/  IMAD R2, R2, UR73, RZ ;  /* 0x0000004902027c24 */ /* 0x000fc6000f8e02ff */
[----:B------:R1:W-:Y:S04]  /*ca10*/  STL [R1+0x2020], R4 ;  /* 0x0020200401007387 */ /* 0x0003e80000100800 */
[----:B------:R-:W5:Y:S01]  /*ca20*/  LDL R27, [R1+0x60] ;  /* 0x00006000011b7983 */ /* 0x000f620000100800 */
[----:B-1----:R-:W-:-:S05]  /*ca30*/  IMAD R4, R18, UR73, RZ ;  /* 0x0000004912047c24 */ /* 0x002fca000f8e02ff */
[----:B------:R1:W-:Y:S04]  /*ca40*/  STL [R1+0x31c], R4 ;  /* 0x00031c0401007387 */ /* 0x0003e80000100800 */
[----:B------:R-:W-:Y:S04]  /*ca50*/  STL [R1+0x310], R5 ;  /* 0x0003100501007387 */ /* 0x000fe80000100800 */
[----:B------:R0:W-:Y:S01]  /*ca60*/  STL [R1+0x324], R2 ;  /* 0x0003240201007387 */ /* 0x0001e20000100800 */
[----:B-1----:R-:W-:-:S03]  /*ca70*/  SHF.R.S32.HI R4, RZ, 0x1f, R7 ;  /* 0x0000001fff047819 */ /* 0x002fc60000011407 */
[----:B------:R-:W-:Y:S01]  /*ca80*/  STL [R1+0x2024], R5 ;  /* 0x0020240501007387 */ /* 0x000fe20000100800 */
[----:B0-----:R-:W-:-:S05]  /*ca90*/  SHF.R.S32.HI R2, RZ, 0x1f, R8 ;  /* 0x0000001fff027819 */ /* 0x001fca0000011408 */
[----:B------:R-:W-:Y:S04]  /*caa0*/  STL [R1+0x202c], R2 ;  /* 0x00202c0201007387 */ /* 0x000fe80000100800 */
[----:B------:R-:W-:Y:S04]  /*cab0*/  STL [R1+0x2028], R8 ;  /* 0x0020280801007387 */ /* 0x000fe80000100800 */
[----:B------:R-:W-:Y:S04]  /*cac0*/  STL [R1+0x2030], R7 ;  /* 0x0020300701007387 */ /* 0x000fe80000100800 */
[----:B------:R3:W-:Y:S02]  /*cad0*/  STL [R1+0x44], R4 ;  /* 0x0000440401007387 */ /* 0x0007e40000100800 */
[----:B---3--:R-:W-:-:S02]  /*cae0*/  SHF.R.S32.HI R4, RZ, 0x1f, R20 ;  /* 0x0000001fff047819 */ /* 0x008fc40000011414 */
[----:B----4-:R-:W-:-:S05]  /*caf0*/  SHF.R.S32.HI R2, RZ, 0x1f, R17 ;  /* 0x0000001fff027819 */ /* 0x010fca0000011411 */
[----:B------:R0:W-:Y:S01]  /*cb00*/  STL [R1+0x40], R2 ;  /* 0x0000400201007387 */ /* 0x0001e20000100800 */
[----:B--2---:R-:W-:-:S05]  /*cb10*/  SHF.R.S32.HI R5, RZ, 0x1f, R15 ;  /* 0x0000001fff057819 */ /* 0x004fca000001140f */
[----:B------:R5:W-:Y:S01]  /*cb20*/  STL [R1+0x3c], R5 ;  /* 0x00003c0501007387 */ /* 0x000be20000100800 */
[----:B0-----:R-:W-:-:S03]  /*cb30*/  SHF.R.S32.HI R2, RZ, 0x1f, R19 ;  /* 0x0000001fff027819 */ /* 0x001fc60000011413 */
[----:B------:R0:W-:Y:S01]  /*cb40*/  STL [R1+0x38], R4 ;  /* 0x0000380401007387 */ /* 0x0001e20000100800 */
[----:B-----5:R-:W-:-:S03]  /*cb50*/  SHF.R.S32.HI R5, RZ, 0x1f, R16 ;  /* 0x0000001fff057819 */ /* 0x020fc60000011410 */
[----:B------:R1:W-:Y:S01]  /*cb60*/  STL [R1+0x34], R2 ;  /* 0x0000340201007387 */ /* 0x0003e20000100800 */
[----:B0-----:R-:W-:-:S03]  /*cb70*/  SHF.R.S32.HI R4, RZ, 0x1f, R13 ;  /* 0x0000001fff047819 */ /* 0x001fc6000001140d */
[----:B------:R-:W-:Y:S01]  /*cb80*/  STL [R1+0x30], R5 ;  /* 0x0000300501007387 */ /* 0x000fe20000100800 */
[----:B-1----:R-:W-:-:S03]  /*cb90*/  SHF.R.S32.HI R2, RZ, 0x1f, R21 ;  /* 0x0000001fff027819 */ /* 0x002fc60000011415 */
[----:B------:R-:W2:Y:S04]  /*cba0*/  LDL R21, [R1+0x50] ;  /* 0x0000500001157983 */ /* 0x000ea80000100800 */
[----:B------:R0:W-:Y:S04]  /*cbb0*/  STL [R1+0x2c], R4 ;  /* 0x00002c0401007387 */ /* 0x0001e80000100800 */
[----:B------:R1:W-:Y:S01]  /*cbc0*/  STL [R1+0x28], R2 ;  /* 0x0000280201007387 */ /* 0x0003e20000100800 */
[----:B0-----:R-:W-:-:S03]  /*cbd0*/  SHF.R.S32.HI R4, RZ, 0x1f, R24 ;  /* 0x0000001fff047819 */ /* 0x001fc60000011418 */
[----:B------:R-:W3:Y:S01]  /*cbe0*/  LDL R24, [R1+0x4c] ;  /* 0x00004c0001187983 */ /* 0x000ee20000100800 */
[----:B-1----:R-:W-:-:S03]  /*cbf0*/  SHF.R.S32.HI R2, RZ, 0x1f, R26 ;  /* 0x0000001fff027819 */ /* 0x002fc6000001141a */
[----:B------:R0:W-:Y:S04]  /*cc00*/  STL [R1+0x24], R4 ;  /* 0x0000240401007387 */ /* 0x0001e80000100800 */
[----:B------:R-:W4:Y:S04]  /*cc10*/  LDL R26, [R1+0x48] ;  /* 0x00004800011a7983 */ /* 0x000f280000100800 */
[----:B------:R1:W-:Y:S01]  /*cc20*/  STL [R1+0x20], R2 ;  /* 0x0000200201007387 */ /* 0x0003e20000100800 */
[----:B0-----:R-:W-:Y:S02]  /*cc30*/  SHF.R.S32.HI R4, RZ, 0x1f, R12 ;  /* 0x0000001fff047819 */ /* 0x001fe4000001140c */
[----:B------:R-:W-:-:S03]  /*cc40*/  SHF.R.S32.HI R5, RZ, 0x1f, R10 ;  /* 0x0000001fff057819 */ /* 0x000fc6000001140a */
[----:B------:R0:W-:Y:S01]  /*cc50*/  STL [R1+0x1c], R4 ;  /* 0x00001c0401007387 */ /* 0x0001e20000100800 */
[----:B-1----:R-:W-:-:S05]  /*cc60*/  SHF.R.S32.HI R2, RZ, 0x1f, R11 ;  /* 0x0000001fff027819 */ /* 0x002fca000001140b */
[----:B------:R1:W-:Y:S01]  /*cc70*/  STL [R1+0x18], R2 ;  /* 0x0000180201007387 */ /* 0x0003e20000100800 */
[----:B0-----:R-:W-:-:S03]  /*cc80*/  SHF.R.S32.HI R4, RZ, 0x1f, R29 ;  /* 0x0000001fff047819 */ /* 0x001fc6000001141d */
[----:B------:R0:W-:Y:S01]  /*cc90*/  STL [R1+0x14], R5 ;  /* 0x0000140501007387 */ /* 0x0001e20000100800 */
[----:B------:R-:W-:Y:S02]  /*cca0*/  SHF.R.S32.HI R10, RZ, 0x1f, R23 ;  /* 0x0000001fff0a7819 */ /* 0x000fe40000011417 */
[----:B-1----:R-:W-:Y:S01]  /*ccb0*/  SHF.R.S32.HI R2, RZ, 0x1f, R14 ;  /* 0x0000001fff027819 */ /* 0x002fe2000001140e */
[----:B------:R1:W-:Y:S01]  /*ccc0*/  STL [R1+0x10], R4 ;  /* 0x0000100401007387 */ /* 0x0003e20000100800 */
[----:B0-----:R-:W-:-:S03]  /*ccd0*/  SHF.R.S32.HI R5, RZ, 0x1f, R25 ;  /* 0x0000001fff057819 */ /* 0x001fc60000011419 */
[----:B------:R0:W-:Y:S01]  /*cce0*/  STL [R1+0xc], R2 ;  /* 0x00000c0201007387 */ /* 0x0001e20000100800 */
[----:B-1----:R-:W-:-:S03]  /*ccf0*/  SHF.R.S32.HI R4, RZ, 0x1f, R22 ;  /* 0x0000001fff047819 */ /* 0x002fc60000011416 */
[----:B------:R-:W-:Y:S01]  /*cd00*/  STL [R1+0x8], R5 ;  /* 0x0000080501007387 */ /* 0x000fe20000100800 */
[----:B0-----:R-:W-:-:S03]  /*cd10*/  SHF.R.S32.HI R2, RZ, 0x1f, R28 ;  /* 0x0000001fff027819 */ /* 0x001fc6000001141c */
[----:B------:R-:W-:Y:S04]  /*cd20*/  STL [R1+0x4], R4 ;  /* 0x0000040401007387 */ /* 0x000fe80000100800 */
[----:B------:R0:W-:Y:S04]  /*cd30*/  STL [R1+0x1fd0], R10 ;  /* 0x001fd00a01007387 */ /* 0x0001e80000100800 */
[----:B------:R-:W-:Y:S04]  /*cd40*/  STL [R1], R2 ;  /* 0x0000000201007387 */ /* 0x000fe80000100800 */
[----:B0-----:R-:W5:Y:S01]  /*cd50*/  LDL.LU R10, [R1+0x5c] ;  /* 0x00005c00010a7983 */ /* 0x001f620000300800 */
[----:B------:R-:W-:-:S03]  /*cd60*/  SHF.R.S32.HI R11, RZ, 0x1f, R27 ;  /* 0x0000001fff0b7819 */ /* 0x000fc6000001141b */
[----:B------:R-:W2:Y:S04]  /*cd70*/  LDL R27, [R1+0xb4] ;  /* 0x0000b400011b7983 */ /* 0x000ea80000100800 */
[----:B------:R-:W2:Y:S04]  /*cd80*/  LDL R23, [R1+0xc4] ;  /* 0x0000c40001177983 */ /* 0x000ea80000100800 */
[----:B------:R-:W-:Y:S01]  /*cd90*/  STL [R1+0x1fcc], R11 ;  /* 0x001fcc0b01007387 */ /* 0x000fe20000100800 */
[----:B-----5:R-:W-:-:S03]  /*cda0*/  SHF.R.S32.HI R12, RZ, 0x1f, R10 ;  /* 0x0000001fff0c7819 */ /* 0x020fc6000001140a */
[----:B------:R-:W-:Y:S04]  /*cdb0*/  STL [R1+0x1fd8], R10 ;  /* 0x001fd80a01007387 */ /* 0x000fe80000100800 */
[----:B------:R0:W-:Y:S04]  /*cdc0*/  STL [R1+0x1fc8], R12 ;  /* 0x001fc80c01007387 */ /* 0x0001e80000100800 */
[----:B0-----:R-:W5:Y:S02]  /*cdd0*/  LDL.LU R12, [R1+0x58] ;  /* 0x00005800010c7983 */ /* 0x001f640000300800 */
[----:B-----5:R-:W-:-:S02]  /*cde0*/  SHF.R.S32.HI R13, RZ, 0x1f, R12 ;  /* 0x0000001fff0d7819 */ /* 0x020fc4000001140c */
[----:B------:R-:W-:Y:S04]  /*cdf0*/  STL [R1+0x1fd4], R12 ;  /* 0x001fd40c01007387 */ /* 0x000fe80000100800 */
[----:B------:R0:W-:Y:S04]  /*ce00*/  STL [R1+0x1fc4], R13 ;  /* 0x001fc40d01007387 */ /* 0x0001e80000100800 */
[----:B0-----:R-:W5:Y:S01]  /*ce10*/  LDL.LU R13, [R1+0x54] ;  /* 0x00005400010d7983 */ /* 0x001f620000300800 */
[----:B--2---:R-:W-:Y:S02]  /*ce20*/  SHF.R.S32.HI R15, RZ, 0x1f, R21 ;  /* 0x0000001fff0f7819 */ /* 0x004fe40000011415 */
[----:B---3--:R-:W-:-:S02]  /*ce30*/  SHF.R.S32.HI R16, RZ, 0x1f, R24 ;  /* 0x0000001fff107819 */ /* 0x008fc40000011418 */
[----:B----4-:R-:W-:Y:S02]  /*ce40*/  SHF.R.S32.HI R17, RZ, 0x1f, R26 ;  /* 0x0000001fff117819 */ /* 0x010fe4000001141a */
[----:B------:R-:W-:Y:S02]  /*ce50*/  SHF.R.S32.HI R18, RZ, 0x1f, R9 ;  /* 0x0000001fff127819 */ /* 0x000fe40000011409 */
[----:B------:R-:W-:Y:S02]  /*ce60*/  SHF.R.S32.HI R19, RZ, 0x1f, R0 ;  /* 0x0000001fff137819 */ /* 0x000fe40000011400 */
[----:B------:R-:W-:Y:S02]  /*ce70*/  SHF.R.S32.HI R20, RZ, 0x1f, R3 ;  /* 0x0000001fff147819 */ /* 0x000fe40000011403 */
[----:B------:R-:W-:Y:S02]  /*ce80*/  SHF.R.S32.HI R21, RZ, 0x1f, R6 ;  /* 0x0000001fff157819 */ /* 0x000fe40000011406 */
[----:B------:R-:W-:-:S02]  /*ce90*/  SHF.R.S32.HI R22, RZ, 0x1f, R27 ;  /* 0x0000001fff167819 */ /* 0x000fc4000001141b */
[----:B-----5:R-:W-:-:S05]  /*cea0*/  SHF.R.S32.HI R14, RZ, 0x1f, R13 ;  /* 0x0000001fff0e7819 */ /* 0x020fca000001140d */
[----:B------:R-:W-:Y:S04]  /*ceb0*/  STL [R1+0x1fe0], R14 ;  /* 0x001fe00e01007387 */ /* 0x000fe80000100800 */
[----:B------:R-:W-:Y:S04]  /*cec0*/  STL [R1+0x1fdc], R13 ;  /* 0x001fdc0d01007387 */ /* 0x000fe80000100800 */
[----:B------:R-:W-:Y:S04]  /*ced0*/  STL [R1+0x1fe4], R15 ;  /* 0x001fe40f01007387 */ /* 0x000fe80000100800 */
[----:B------:R-:W-:Y:S04]  /*cee0*/  STL [R1+0x1fe8], R16 ;  /* 0x001fe81001007387 */ /* 0x000fe80000100800 */
[----:B------:R-:W2:Y:S04]  /*cef0*/  LDL R24, [R1+0xcc] ;  /* 0x0000cc0001187983 */ /* 0x000ea80000100800 */
[----:B------:R-:W3:Y:S04]  /*cf00*/  LDL R25, [R1+0xec] ;  /* 0x0000ec0001197983 */ /* 0x000ee80000100800 */
[----:B------:R-:W4:Y:S04]  /*cf10*/  LDL R26, [R1+0x100] ;  /* 0x00010000011a7983 */ /* 0x000f280000100800 */
[----:B------:R-:W-:Y:S04]  /*cf20*/  STL [R1+0x1fec], R17 ;  /* 0x001fec1101007387 */ /* 0x000fe80000100800 */
[----:B------:R-:W-:Y:S04]  /*cf30*/  STL [R1+0x1ff4], R18 ;  /* 0x001ff41201007387 */ /* 0x000fe80000100800 */
[----:B------:R-:W-:Y:S04]  /*cf40*/  STL [R1+0x1ff0], R9 ;  /* 0x001ff00901007387 */ /* 0x000fe80000100800 */
[----:B------:R-:W-:Y:S04]  /*cf50*/  STL [R1+0x1ffc], R19 ;  /* 0x001ffc1301007387 */ /* 0x000fe80000100800 */
[----:B------:R-:W-:Y:S04]  /*cf60*/  STL [R1+0x1ff8], R0 ;  /* 0x001ff80001007387 */ /* 0x000fe80000100800 */
[----:B------:R-:W-:Y:S04]  /*cf70*/  STL [R1+0x2004], R20 ;  /* 0x0020041401007387 */ /* 0x000fe80000100800 */
[----:B------:R-:W-:Y:S04]  /*cf80*/  STL [R1+0x2000], R3 ;  /* 0x0020000301007387 */ /* 0x000fe80000100800 */
[----:B------:R-:W-:Y:S04]  /*cf90*/  STL [R1+0x200c], R21 ;  /* 0x00200c1501007387 */ /* 0x000fe80000100800 */
[----:B------:R0:W-:Y:S04]  /*cfa0*/  STL [R1+0x2008], R6 ;  /* 0x0020080601007387 */ /* 0x0001e80000100800 */
[----:B------:R-:W5:Y:S04]  /*cfb0*/  LDL R4, [R1+0x15c] ;  /* 0x00015c0001047983 */ /* 0x000f680000100800 */
[----:B------:R-:W3:Y:S04]  /*cfc0*/  LDL R27, [R1+0x110] ;  /* 0x00011000011b7983 */ /* 0x000ee80000100800 */
[----:B------:R-:W3:Y:S04]  /*cfd0*/  LDL R28, [R1+0x120] ;  /* 0x00012000011c7983 */ /* 0x000ee80000100800 */
[----:B------:R-:W3:Y:S04]  /*cfe0*/  LDL R29, [R1+0x14c] ;  /* 0x00014c00011d7983 */ /* 0x000ee80000100800 */
[----:B------:R1:W-:Y:S04]  /*cff0*/  STL [R1+0x2034], R22 ;  /* 0x0020341601007387 */ /* 0x0003e80000100800 */
[----:B------:R-:W3:Y:S04]  /*d000*/  LDL R12, [R1+0x168] ;  /* 0x00016800010c7983 */ /* 0x000ee80000100800 */
[----:B0-----:R-:W3:Y:S04]  /*d010*/  LDL R6, [R1+0x170] ;  /* 0x0001700001067983 */ /* 0x001ee80000100800 */
[----:B-1----:R-:W3:Y:S04]  /*d020*/  LDL R22, [R1+0x154] ;  /* 0x0001540001167983 */ /* 0x002ee80000100800 */
[----:B------:R-:W4:Y:S01]  /*d030*/  LDL R21, [R1+0x180] ;  /* 0x0001800001157983 */ /* 0x000f220000100800 */
[----:B------:R-:W-:-:S03]  /*d040*/  SHF.R.S32.HI R23, RZ, 0x1f, R23 ;  /* 0x0000001fff177819 */ /* 0x000fc60000011417 */
[----:B------:R-:W4:Y:S04]  /*d050*/  LDL R3, [R1+0x18c] ;  /* 0x00018c0001037983 */ /* 0x000f280000100800 */
[----:B------:R-:W4:Y:S04]  /*d060*/  LDL R20, [R1+0x194] ;  /* 0x0001940001147983 */ /* 0x000f280000100800 */
[----:B------:R-:W4:Y:S04]  /*d070*/  LDL R0, [R1+0x19c] ;  /* 0x00019c0001007983 */ /* 0x000f280000100800 */
[----:B------:R-:W4:Y:S04]  /*d080*/  LDL R10, [R1+0x1a4] ;  /* 0x0001a400010a7983 */ /* 0x000f280000100800 */
[----:B------:R5:W-:Y:S04]  /*d090*/  STL [R1+0x2038], R23 ;  /* 0x0020381701007387 */ /* 0x000be80000100800 */
[----:B------:R-:W4:Y:S04]  /*d0a0*/  LDL R19, [R1+0x1a8] ;  /* 0x0001a80001137983 */ /* 0x000f280000100800 */
[----:B------:R-:W4:Y:S04]  /*d0b0*/  LDL R9, [R1+0x1a0] ;  /* 0x0001a00001097983 */ /* 0x000f280000100800 */
[----:B------:R-:W4:Y:S04]  /*d0c0*/  LDL R18, [R1+0x198] ;  /* 0x0001980001127983 */ /* 0x000f280000100800 */
[----:B------:R-:W4:Y:S04]  /*d0d0*/  LDL R11, [R1+0x190] ;  /* 0x00019000010b7983 */ /* 0x000f280000100800 */
[----:B------:R-:W4:Y:S04]  /*d0e0*/  LDL R17, [R1+0x188] ;  /* 0x0001880001117983 */ /* 0x000f280000100800 */
[----:B------:R-:W4:Y:S04]  /*d0f0*/  LDL R16, [R1+0x184] ;  /* 0x0001840001107983 */ /* 0x000f280000100800 */
[----:B------:R-:W4:Y:S04]  /*d100*/  LDL R7, [R1+0x17c] ;  /* 0x00017c0001077983 */ /* 0x000f280000100800 */
[----:B------:R-:W4:Y:S01]  /*d110*/  LDL R8, [R1+0x178] ;  /* 0x0001780001087983 */ /* 0x000f220000100800 */
[----:B--2---:R-:W-:-:S05]  /*d120*/  SHF.R.S32.HI R24, RZ, 0x1f, R24 ;  /* 0x0000001fff187819 */ /* 0x004fca0000011418 */
[----:B------:R-:W-:Y:S04]  /*d130*/  STL [R1+0x203c], R24 ;  /* 0x00203c1801007387 */ /* 0x000fe80000100800 */
[----:B------:R-:W2:Y:S04]  /*d140*/  LDL R15, [R1+0x174] ;  /* 0x00017400010f7983 */ /* 0x000ea80000100800 */
[----:B------:R-:W2:Y:S04]  /*d150*/  LDL R13, [R1+0x16c] ;  /* 0x00016c00010d7983 */ /* 0x000ea80000100800 */
[----:B------:R-:W2:Y:S04]  /*d160*/  LDL R14, [R1+0x164] ;  /* 0x00016400010e7983 */ /* 0x000ea80000100800 */
[----:B------:R-:W2:Y:S04]  /*d170*/  LDL R2, [R1+0x160] ;  /* 0x0001600001027983 */ /* 0x000ea80000100800 */
[----:B------:R-:W2:Y:S01]  /*d180*/  LDL R5, [R1+0x158] ;  /* 0x0001580001057983 */ /* 0x000ea20000100800 */
[----:B-----5:R-:W-:-:S03]  /*d190*/  SHF.R.S32.HI R23, RZ, 0x1f, R4 ;  /* 0x0000001fff177819 */ /* 0x020fc60000011404 */
[----:B------:R-:W5:Y:S01]  /*d1a0*/  LDL R4, [R1+0x150] ;  /* 0x0001500001047983 */ /* 0x000f620000100800 */
[----:B---3--:R-:W-:Y:S02]  /*d1b0*/  SHF.R.S32.HI R22, RZ, 0x1f, R22 ;  /* 0x0000001fff167819 */ /* 0x008fe40000011416 */
[----:B------:R-:W-:-:S03]  /*d1c0*/  SHF.R.S32.HI R6, RZ, 0x1f, R6 ;  /* 0x0000001fff067819 */ /* 0x000fc60000011406 */
[----:B------:R0:W-:Y:S04]  /*d1d0*/  STL [R1+0xb8], R22 ;  /* 0x0000b81601007387 */ /* 0x0001e80000100800 */
[----:B------:R-:W-:Y:S01]  /*d1e0*/  STL [R1+0xbc], R23 ;  /* 0x0000bc1701007387 */ /* 0x000fe20000100800 */
[----:B0-----:R-:W-:-:S03]  /*d1f0*/  SHF.R.S32.HI R22, RZ, 0x1f, R12 ;  /* 0x0000001fff167819 */ /* 0x001fc6000001140c */
[----:B------:R-:W3:Y:S04]  /*d200*/  LDL R12, [R1+0x148] ;  /* 0x00014800010c7983 */ /* 0x000ee80000100800 */
[----:B------:R4:W-:Y:S04]  /*d210*/  STL [R1+0xc0], R22 ;  /* 0x0000c01601007387 */ /* 0x0009e80000100800 */
[----:B------:R0:W-:Y:S01]  /*d220*/  STL [R1+0xc8], R6 ;  /* 0x0000c80601007387 */ /* 0x0001e20000100800 */
[----:B----4-:R-:W-:Y:S02]  /*d230*/  SHF.R.S32.HI R22, RZ, 0x1f, R21 ;  /* 0x0000001fff167819 */ /* 0x010fe40000011415 */
[----:B------:R-:W-:-:S02]  /*d240*/  SHF.R.S32.HI R21, RZ, 0x1f, R3 ;  /* 0x0000001fff157819 */ /* 0x000fc40000011403 */
[----:B0-----:R-:W-:Y:S01]  /*d250*/  SHF.R.S32.HI R6, RZ, 0x1f, R20 ;  /* 0x0000001fff067819 */ /* 0x001fe20000011414 */
[----:B------:R-:W-:Y:S01]  /*d260*/  STL [R1+0xd0], R22 ;  /* 0x0000d01601007387 */ /* 0x000fe20000100800 */
[----:B------:R-:W-:Y:S02]  /*d270*/  SHF.R.S32.HI R3, RZ, 0x1f, R0 ;  /* 0x0000001fff037819 */ /* 0x000fe40000011400 */
[----:B------:R-:W-:Y:S01]  /*d280*/  SHF.R.S32.HI R0, RZ, 0x1f, R10 ;  /* 0x0000001fff007819 */ /* 0x000fe2000001140a */
[----:B------:R-:W-:Y:S04]  /*d290*/  STL [R1+0xd4], R21 ;  /* 0x0000d41501007387 */ /* 0x000fe80000100800 */
[----:B------:R0:W-:Y:S04]  /*d2a0*/  STL [R1+0xd8], R6 ;  /* 0x0000d80601007387 */ /* 0x0001e80000100800 */
[----:B------:R-:W4:Y:S04]  /*d2b0*/  LDL R10, [R1+0x144] ;  /* 0x00014400010a7983 */ /* 0x000f280000100800 */
[----:B------:R1:W-:Y:S01]  /*d2c0*/  STL [R1+0xdc], R3 ;  /* 0x0000dc0301007387 */ /* 0x0003e20000100800 */
[----:B0-----:R-:W-:-:S03]  /*d2d0*/  SHF.R.S32.HI R6, RZ, 0x1f, R9 ;  /* 0x0000001fff067819 */ /* 0x001fc60000011409 */
[----:B------:R0:W-:Y:S01]  /*d2e0*/  STL [R1+0xe0], R0 ;  /* 0x0000e00001007387 */ /* 0x0001e20000100800 */
[----:B-1----:R-:W-:Y:S02]  /*d2f0*/  SHF.R.S32.HI R3, RZ, 0x1f, R19 ;  /* 0x0000001fff037819 */ /* 0x002fe40000011413 */
[----:B0-----:R-:W-:-:S03]  /*d300*/  SHF.R.S32.HI R0, RZ, 0x1f, R18 ;  /* 0x0000001fff007819 */ /* 0x001fc60000011412 */
[----:B------:R0:W-:Y:S04]  /*d310*/  STL [R1+0xe4], R3 ;  /* 0x0000e40301007387 */ /* 0x0001e80000100800 */
[----:B------:R1:W-:Y:S01]  /*d320*/  STL [R1+0xe8], R6 ;  /* 0x0000e80601007387 */ /* 0x0003e20000100800 */
[----:B0-----:R-:W-:-:S03]  /*d330*/  SHF.R.S32.HI R3, RZ, 0x1f, R11 ;  /* 0x0000001fff037819 */ /* 0x001fc6000001140b */
[----:B------:R-:W4:Y:S04]  /*d340*/  LDL R11, [R1+0x140] ;  /* 0x00014000010b7983 */ /* 0x000f280000100800 */
[----:B------:R0:W-:Y:S01]  /*d350*/  STL [R1+0xf0], R0 ;  /* 0x0000f00001007387 */ /* 0x0001e20000100800 */
[----:B-1----:R-:W-:-:S03]  /*d360*/  SHF.R.S32.HI R6, RZ, 0x1f, R16 ;  /* 0x0000001fff067819 */ /* 0x002fc60000011410 */
[----:B------:R1:W-:Y:S01]  /*d370*/  STL [R1+0xf4], R3 ;  /* 0x0000f40301007387 */ /* 0x0003e20000100800 */
[----:B0-----:R-:W-:Y:S02]  /*d380*/  SHF.R.S32.HI R0, RZ, 0x1f, R17 ;  /* 0x0000001fff007819 */ /* 0x001fe40000011411 */
[----:B-1----:R-:W-:-:S03]  /*d390*/  SHF.R.S32.HI R3, RZ, 0x1f, R7 ;  /* 0x0000001fff037819 */ /* 0x002fc60000011407 */
[----:B------:R0:W-:Y:S04]  /*d3a0*/  STL [R1+0xf8], R0 ;  /* 0x0000f80001007387 */ /* 0x0001e80000100800 */
[----:B------:R-:W-:Y:S04]  /*d3b0*/  STL [R1+0xfc], R6 ;  /* 0x0000fc0601007387 */ /* 0x000fe80000100800 */
[----:B------:R-:W4:Y:S01]  /*d3c0*/  LDL R7, [R1+0x13c] ;  /* 0x00013c0001077983 */ /* 0x000f220000100800 */
[----:B0-----:R-:W-:-:S03]  /*d3d0*/  SHF.R.S32.HI R0, RZ, 0x1f, R8 ;  /* 0x0000001fff007819 */ /* 0x001fc60000011408 */
[----:B------:R-:W-:Y:S04]  /*d3e0*/  STL [R1+0x104], R3 ;  /* 0x0001040301007387 */ /* 0x000fe80000100800 */
[----:B------:R-:W4:Y:S04]  /*d3f0*/  LDL R8, [R1+0x138] ;  /* 0x0001380001087983 */ /* 0x000f280000100800 */
[----:B------:R2:W-:Y:S02]  /*d400*/  STL [R1+0x108], R0 ;  /* 0x0001080001007387 */ /* 0x0005e40000100800 */
[----:B--2---:R-:W-:-:S02]  /*d410*/  SHF.R.S32.HI R0, RZ, 0x1f, R15 ;  /* 0x0000001fff007819 */ /* 0x004fc4000001140f */
[----:B------:R-:W-:-:S03]  /*d420*/  SHF.R.S32.HI R6, RZ, 0x1f, R13 ;  /* 0x0000001fff067819 */ /* 0x000fc6000001140d */
[----:B------:R0:W-:Y:S01]  /*d430*/  STL [R1+0x10c], R0 ;  /* 0x00010c0001007387 */ /* 0x0001e20000100800 */
[----:B------:R-:W-:-:S03]  /*d440*/  SHF.R.S32.HI R3, RZ, 0x1f, R14 ;  /* 0x0000001fff037819 */ /* 0x000fc6000001140e */
[----:B------:R-:W-:Y:S04]  /*d450*/  STL [R1+0x114], R6 ;  /* 0x0001140601007387 */ /* 0x000fe80000100800 */
[----:B------:R-:W2:Y:S01]  /*d460*/  LDL R24, [R1+0x134] ;  /* 0x0001340001187983 */ /* 0x000ea20000100800 */
[----:B0-----:R-:W-:-:S03]  /*d470*/  SHF.R.S32.HI R0, RZ, 0x1f, R2 ;  /* 0x0000001fff007819 */ /* 0x001fc60000011402 */
[----:B------:R-:W-:Y:S04]  /*d480*/  STL [R1+0x118], R3 ;  /* 0x0001180301007387 */ /* 0x000fe80000100800 */
[----:B------:R-:W2:Y:S04]  /*d490*/  LDL R23, [R1+0x1ac] ;  /* 0x0001ac0001177983 */ /* 0x000ea80000100800 */
[----:B------:R0:W-:Y:S04]  /*d4a0*/  STL [R1+0x11c], R0 ;  /* 0x00011c0001007387 */ /* 0x0001e80000100800 */
[----:B------:R-:W2:Y:S04]  /*d4b0*/  LDL R2, [R1+0x1b0] ;  /* 0x0001b00001027983 */ /* 0x000ea80000100800 */
[----:B------:R-:W2:Y:S01]  /*d4c0*/  LDL R22, [R1+0x1b8] ;  /* 0x0001b80001167983 */ /* 0x000ea20000100800 */
[----:B0-----:R-:W-:-:S03]  /*d4d0*/  SHF.R.S32.HI R0, RZ, 0x1f, R5 ;  /* 0x0000001fff007819 */ /* 0x001fc60000011405 */
[----:B------:R-:W2:Y:S04]  /*d4e0*/  LDL R5, [R1+0x1bc] ;  /* 0x0001bc0001057983 */ /* 0x000ea80000100800 */
[----:B------:R3:W-:Y:S01]  /*d4f0*/  STL [R1+0x124], R0 ;  /* 0x0001240001007387 */ /* 0x0007e20000100800 */
[----:B-----5:R-:W-:-:S03]  /*d500*/  SHF.R.S32.HI R3, RZ, 0x1f, R4 ;  /* 0x0000001fff037819 */ /* 0x020fc60000011404 */
[----:B------:R-:W5:Y:S04]  /*d510*/  LDL R4, [R1+0x1c4] ;  /* 0x0001c40001047983 */ /* 0x000f680000100800 */
[----:B------:R0:W-:Y:S04]  /*d520*/  STL [R1+0x128], R3 ;  /* 0x0001280301007387 */ /* 0x0001e80000100800 */
[----:B------:R-:W5:Y:S04]  /*d530*/  LDL R6, [R1+0x1cc] ;  /* 0x0001cc0001067983 */ /* 0x000f680000100800 */
[----:B------:R-:W5:Y:S01]  /*d540*/  LDL R21, [R1+0x1d0] ;  /* 0x0001d00001157983 */ /* 0x000f620000100800 */
[----:B---3--:R-:W-:-:S05]  /*d550*/  SHF.R.S32.HI R0, RZ, 0x1f, R12 ;  /* 0x0000001fff007819 */ /* 0x008fca000001140c */
[----:B------:R1:W-:Y:S04]  /*d560*/  STL [R1+0x12c], R0 ;  /* 0x00012c0001007387 */ /* 0x0003e80000100800 */
[----:B0-----:R-:W3:Y:S04]  /*d570*/  LDL R3, [R1+0x1d8] ;  /* 0x0001d80001037983 */ /* 0x001ee80000100800 */
[----:B------:R-:W3:Y:S04]  /*d580*/  LDL R20, [R1+0x1dc] ;  /* 0x0001dc0001147983 */ /* 0x000ee80000100800 */
[----:B-1----:R-:W3:Y:S04]  /*d590*/  LDL R0, [R1+0x1e4] ;  /* 0x0001e40001007983 */ /* 0x002ee80000100800 */
[----:B------:R-:W3:Y:S04]  /*d5a0*/  LDL R16, [R1+0x1ec] ;  /* 0x0001ec0001107983 */ /* 0x000ee80000100800 */
[----:B------:R-:W3:Y:S04]  /*d5b0*/  LDL R19, [R1+0x1f0] ;  /* 0x0001f00001137983 */ /* 0x000ee80000100800 */
[----:B------:R-:W3:Y:S01]  /*d5c0*/  LDL R9, [R1+0x1f8] ;  /* 0x0001f80001097983 */ /* 0x000ee20000100800 */
[----:B----4-:R-:W-:-:S05]  /*d5d0*/  SHF.R.S32.HI R10, RZ, 0x1f, R10 ;  /* 0x0000001fff0a7819 */ /* 0x010fca000001140a */
[----:B------:R0:W-:Y:S04]  /*d5e0*/  STL [R1+0x130], R10 ;  /* 0x0001300a01007387 */ /* 0x0001e80000100800 */
[----:B------:R-:W4:Y:S04]  /*d5f0*/  LDL R18, [R1+0x1fc] ;  /* 0x0001fc0001127983 */ /* 0x000f280000100800 */
[----:B------:R-:W4:Y:S04]  /*d600*/  LDL R15, [R1+0x204] ;  /* 0x00020400010f7983 */ /* 0x000f280000100800 */
[----:B------:R-:W4:Y:S04]  /*d610*/  LDL R17, [R1+0x20c] ;  /* 0x00020c0001117983 */ /* 0x000f280000100800 */
[----:B------:R-:W4:Y:S01]  /*d620*/  LDL R13, [R1+0x210] ;  /* 0x00021000010d7983 */ /* 0x000f220000100800 */
[----:B0-----:R-:W-:-:S05]  /*d630*/  SHF.R.S32.HI R10, RZ, 0x1f, R11 ;  /* 0x0000001fff0a7819 */ /* 0x001fca000001140b */
[----:B------:R0:W-:Y:S04]  /*d640*/  STL [R1+0x1b4], R10 ;  /* 0x0001b40a01007387 */ /* 0x0001e80000100800 */
[----:B------:R-:W4:Y:S04]  /*d650*/  LDL R14, [R1+0x218] ;  /* 0x00021800010e7983 */ /* 0x000f280000100800 */
[----:B------:R-:W4:Y:S04]  /*d660*/  LDL R12, [R1+0x21c] ;  /* 0x00021c00010c7983 */ /* 0x000f280000100800 */
[----:B0-----:R-:W4:Y:S01]  /*d670*/  LDL R10, [R1+0x224] ;  /* 0x00022400010a7983 */ /* 0x001f220000100800 */
[----:B------:R-:W-:-:S05]  /*d680*/  SHF.R.S32.HI R11, RZ, 0x1f, R7 ;  /* 0x0000001fff0b7819 */ /* 0x000fca0000011407 */
[----:B------:R0:W-:Y:S01]  /*d690*/  STL [R1+0x1c0], R11 ;  /* 0x0001c00b01007387 */ /* 0x0001e20000100800 */
[----:B------:R-:W-:-:S03]  /*d6a0*/  SHF.R.S32.HI R7, RZ, 0x1f, R8 ;  /* 0x0000001fff077819 */ /* 0x000fc60000011408 */
[----:B0-----:R-:W4:Y:S04]  /*d6b0*/  LDL R11, [R1+0x228] ;  /* 0x00022800010b7983 */ /* 0x001f280000100800 */
[----:B------:R0:W-:Y:S04]  /*d6c0*/  STL [R1+0x1c8], R7 ;  /* 0x0001c80701007387 */ /* 0x0001e80000100800 */
[----:B------:R-:W4:Y:S04]  /*d6d0*/  LDL R8, [R1+0x238] ;  /* 0x0002380001087983 */ /* 0x000f280000100800 */
[----:B0-----:R-:W4:Y:S01]  /*d6e0*/  LDL R7, [R1+0x230] ;  /* 0x0002300001077983 */ /* 0x001f220000100800 */
[----:B--2---:R-:W-:-:S05]  /*d6f0*/  SHF.R.S32.HI R24, RZ, 0x1f, R24 ;  /* 0x0000001fff187819 */ /* 0x004fca0000011418 */
[----:B------:R0:W-:Y:S02]  /*d700*/  STL [R1+0x1d4], R24 ;  /* 0x0001d41801007387 */ /* 0x0001e40000100800 */
[----:B0-----:R-:W-:Y:S02]  /*d710*/  SHF.R.S32.HI R24, RZ, 0x1f, R23 ;  /* 0x0000001fff187819 */ /* 0x001fe40000011417 */
[----:B------:R-:W-:Y:S02]  /*d720*/  SHF.R.S32.HI R23, RZ, 0x1f, R2 ;  /* 0x0000001fff177819 */ /* 0x000fe40000011402 */
[----:B------:R-:W2:Y:S01]  /*d730*/  LDL R2, [R1+0x23c] ;  /* 0x00023c0001027983 */ /* 0x000ea20000100800 */
[----:B------:R-:W-:-:S03]  /*d740*/  SHF.R.S32.HI R22, RZ, 0x1f, R22 ;  /* 0x0000001fff167819 */ /* 0x000fc60000011416 */
[----:B------:R-:W-:Y:S04]  /*d750*/  STL [R1+0x1e0], R24 ;  /* 0x0001e01801007387 */ /* 0x000fe80000100800 */
[----:B------:R0:W-:Y:S02]  /*d760*/  STL [R1+0x1e8], R23 ;  /* 0x0001e81701007387 */ /* 0x0001e40000100800 */
[----:B0-----:R-:W-:Y:S02]  /*d770*/  SHF.R.S32.HI R23, RZ, 0x1f, R5 ;  /* 0x0000001fff177819 */ /* 0x001fe40000011405 */
[----:B------:R-:W2:Y:S04]  /*d780*/  LDL R5, [R1+0x244] ;  /* 0x0002440001057983 */ /* 0x000ea80000100800 */
[----:B------:R5:W-:Y:S04]  /*d790*/  STL [R1+0x1f4], R22 ;  /* 0x0001f41601007387 */ /* 0x000be80000100800 */
[----:B------:R-:W-:Y:S01]  /*d7a0*/  STL [R1+0x200], R23 ;  /* 0x0002001701007387 */ /* 0x000fe20000100800 */
[----:B-----5:R-:W-:-:S03]  /*d7b0*/  SHF.R.S32.HI R22, RZ, 0x1f, R4 ;  /* 0x0000001fff167819 */ /* 0x020fc60000011404 */
[----:B------:R-:W5:Y:S01]  /*d7c0*/  LDL R4, [R1+0x248] ;  /* 0x0002480001047983 */ /* 0x000f620000100800 */
[----:B------:R-:W-:-:S03]  /*d7d0*/  SHF.R.S32.HI R6, RZ, 0x1f, R6 ;  /* 0x0000001fff067819 */ /* 0x000fc60000011406 */
[----:B------:R0:W-:Y:S04]  /*d7e0*/  STL [R1+0x208], R22 ;  /* 0x0002081601007387 */ /* 0x0001e80000100800 */
[----:B------:R1:W-:Y:S01]  /*d7f0*/  STL [R1+0x214], R6 ;  /* 0x0002140601007387 */ /* 0x0003e20000100800 */
[----:B0-----:R-:W-:-:S05]  /*d800*/  SHF.R.S32.HI R22, RZ, 0x1f, R21 ;  /* 0x0000001fff167819 */ /* 0x001fca0000011415 */
[----:B------:R-:W-:Y:S01]  /*d810*/  STL [R1+0x220], R22 ;  /* 0x0002201601007387 */ /* 0x000fe20000100800 */
[----:B---3--:R-:W-:Y:S02]  /*d820*/  SHF.R.S32.HI R21, RZ, 0x1f, R3 ;  /* 0x0000001fff157819 */ /* 0x008fe40000011403 */
[----:B-1----:R-:W-:-:S03]  /*d830*/  SHF.R.S32.HI R6, RZ, 0x1f, R20 ;  /* 0x0000001fff067819 */ /* 0x002fc60000011414 */
[----:B------:R-:W-:Y:S01]  /*d840*/  STL [R1+0x22c], R21 ;  /* 0x00022c1501007387 */ /* 0x000fe20000100800 */
[----:B------:R-:W-:-:S03]  /*d850*/  SHF.R.S32.HI R3, RZ, 0x1f, R0 ;  /* 0x0000001fff037819 */ /* 0x000fc60000011400 */
[----:B------:R0:W-:Y:S01]  /*d860*/  STL [R1+0x234], R6 ;  /* 0x0002340601007387 */ /* 0x0001e20000100800 */
[----:B------:R-:W-:-:S03]  /*d870*/  SHF.R.S32.HI R0, RZ, 0x1f, R16 ;  /* 0x0000001fff007819 */ /* 0x000fc60000011410 */
[----:B------:R-:W3:Y:S04]  /*d880*/  LDL R16, [R1+0x250] ;  /* 0x0002500001107983 */ /* 0x000ee80000100800 */
[----:B------:R1:W-:Y:S01]  /*d890*/  STL [R1+0x240], R3 ;  /* 0x0002400301007387 */ /* 0x0003e20000100800 */
[----:B0-----:R-:W-:-:S03]  /*d8a0*/  SHF.R.S32.HI R6, RZ, 0x1f, R9 ;  /* 0x0000001fff067819 */ /* 0x001fc60000011409 */
[----:B------:R4:W-:Y:S01]  /*d8b0*/  STL [R1+0x24c], R0 ;  /* 0x00024c0001007387 */ /* 0x0009e20000100800 */
[----:B-1----:R-:W-:Y:S02]  /*d8c0*/  SHF.R.S32.HI R3, RZ, 0x1f, R19 ;  /* 0x0000001fff037819 */ /* 0x002fe40000011413 */
[----:B----4-:R-:W-:-:S03]  /*d8d0*/  SHF.R.S32.HI R0, RZ, 0x1f, R18 ;  /* 0x0000001fff007819 */ /* 0x010fc60000011412 */
        /* <DEDUP_REMOVED lines=16> */
[----:B0-----:R-:W-:-:S02]  /*d9e0*/  SHF.R.S32.HI R0, RZ, 0x1f, R10 ;  /* 0x0000001fff007819 */ /* 0x001fc4000001140a */
[----:B------:R-:W-:-:S03]  /*d9f0*/  SHF.R.S32.HI R6, RZ, 0x1f, R11 ;  /* 0x0000001fff067819 */ /* 0x000fc6000001140b */
[----:B------:R0:W-:Y:S04]  /*da00*/  STL [R1+0x2ac], R0 ;  /* 0x0002ac0001007387 */ /* 0x0001e80000100800 */
[----:B------:R-:W-:Y:S04]  /*da10*/  STL [R1+0x2b8], R6 ;  /* 0x0002b80601007387 */ /* 0x000fe80000100800 */
[----:B------:R-:W4:Y:S01]  /*da20*/  LDL R24, [R1+0x268] ;  /* 0x0002680001187983 */ /* 0x000f220000100800 */
[----:B------:R-:W-:Y:S02]  /*da30*/  SHF.R.S32.HI R3, RZ, 0x1f, R7 ;  /* 0x0000001fff037819 */ /* 0x000fe40000011407 */
[----:B0-----:R-:W-:-:S03]  /*da40*/  SHF.R.S32.HI R0, RZ, 0x1f, R8 ;  /* 0x0000001fff007819 */ /* 0x001fc60000011408 */
[----:B------:R-:W-:Y:S04]  /*da50*/  STL [R1+0x2c0], R3 ;  /* 0x0002c00301007387 */ /* 0x000fe80000100800 */
[----:B------:R-:W4:Y:S04]  /*da60*/  LDL R23, [R1+0x270] ;  /* 0x0002700001177983 */ /* 0x000f280000100800 */
[----:B------:R2:W-:Y:S04]  /*da70*/  STL [R1+0x2cc], R0 ;  /* 0x0002cc0001007387 */ /* 0x0005e80000100800 */
[----:B------:R-:W4:Y:S04]  /*da80*/  LDL R12, [R1+0x278] ;  /* 0x00027800010c7983 */ /* 0x000f280000100800 */
[----:B------:R-:W4:Y:S04]  /*da90*/  LDL R22, [R1+0x27c] ;  /* 0x00027c0001167983 */ /* 0x000f280000100800 */
[----:B------:R-:W4:Y:S01]  /*daa0*/  LDL R10, [R1+0x284] ;  /* 0x00028400010a7983 */ /* 0x000f220000100800 */
[----:B--2---:R-:W-:-:S05]  /*dab0*/  SHF.R.S32.HI R0, RZ, 0x1f, R2 ;  /* 0x0000001fff007819 */ /* 0x004fca0000011402 */
[----:B------:R-:W-:Y:S04]  /*dac0*/  STL [R1+0x2d8], R0 ;  /* 0x0002d80001007387 */ /* 0x000fe80000100800 */
[----:B------:R-:W2:Y:S01]  /*dad0*/  LDL R11, [R1+0x288] ;  /* 0x00028800010b7983 */ /* 0x000ea20000100800 */
[----:B------:R-:W-:-:S05]  /*dae0*/  SHF.R.S32.HI R2, RZ, 0x1f, R5 ;  /* 0x0000001fff027819 */ /* 0x000fca0000011405 */
[----:B------:R0:W-:Y:S04]  /*daf0*/  STL [R1+0x2e0], R2 ;  /* 0x0002e00201007387 */ /* 0x0001e80000100800 */
[----:B------:R-:W2:Y:S04]  /*db00*/  LDL R7, [R1+0x290] ;  /* 0x0002900001077983 */ /* 0x000ea80000100800 */
[----:B0-----:R-:W2:Y:S01]  /*db10*/  LDL R2, [R1+0x294] ;  /* 0x0002940001027983 */ /* 0x001ea20000100800 */
[----:B-----5:R-:W-:-:S05]  /*db20*/  SHF.R.S32.HI R0, RZ, 0x1f, R4 ;  /* 0x0000001fff007819 */ /* 0x020fca0000011404 */
[----:B------:R3:W-:Y:S04]  /*db30*/  STL [R1+0x2ec], R0 ;  /* 0x0002ec0001007387 */ /* 0x0007e80000100800 */
[----:B------:R-:W5:Y:S04]  /*db40*/  LDL R8, [R1+0x29c] ;  /* 0x00029c0001087983 */ /* 0x000f680000100800 */
[----:B------:R-:W5:Y:S04]  /*db50*/  LDL R5, [R1+0x2a4] ;  /* 0x0002a40001057983 */ /* 0x000f680000100800 */
[----:B------:R-:W5:Y:S04]  /*db60*/  LDL R4, [R1+0x2a8] ;  /* 0x0002a80001047983 */ /* 0x000f680000100800 */
[----:B------:R-:W5:Y:S04]  /*db70*/  LDL R17, [R1+0x2b0] ;  /* 0x0002b00001117983 */ /* 0x000f680000100800 */
[----:B------:R-:W5:Y:S04]  /*db80*/  LDL R6, [R1+0x2b4] ;  /* 0x0002b40001067983 */ /* 0x000f680000100800 */
[----:B------:R-:W5:Y:S01]  /*db90*/  LDL R21, [R1+0x2bc] ;  /* 0x0002bc0001157983 */ /* 0x000f620000100800 */
[----:B---3--:R-:W-:-:S05]  /*dba0*/  SHF.R.S32.HI R0, RZ, 0x1f, R16 ;  /* 0x0000001fff007819 */ /* 0x008fca0000011410 */
[----:B------:R0:W-:Y:S04]  /*dbb0*/  STL [R1+0x2f8], R0 ;  /* 0x0002f80001007387 */ /* 0x0001e80000100800 */
[----:B------:R-:W3:Y:S04]  /*dbc0*/  LDL R3, [R1+0x2c4] ;  /* 0x0002c40001037983 */ /* 0x000ee80000100800 */
[----:B------:R-:W3:Y:S04]  /*dbd0*/  LDL R16, [R1+0x2c8] ;  /* 0x0002c80001107983 */ /* 0x000ee80000100800 */
[----:B------:R-:W3:Y:S04]  /*dbe0*/  LDL R20, [R1+0x2d0] ;  /* 0x0002d00001147983 */ /* 0x000ee80000100800 */
[----:B0-----:R-:W3:Y:S01]  /*dbf0*/  LDL R0, [R1+0x2d4] ;  /* 0x0002d40001007983 */ /* 0x001ee20000100800 */
[----:B----4-:R-:W-:-:S05]  /*dc00*/  SHF.R.S32.HI R9, RZ, 0x1f, R15 ;  /* 0x0000001fff097819 */ /* 0x010fca000001140f */
        /* <DEDUP_REMOVED lines=11> */
[----:B------:R-:W-:-:S05]  /*dcc0*/  SHF.R.S32.HI R24, RZ, 0x1f, R24 ;  /* 0x0000001fff187819 */ /* 0x000fca0000011418 */
[----:B------:R0:W-:Y:S01]  /*dcd0*/  STL [R1+0x320], R24 ;  /* 0x0003201801007387 */ /* 0x0001e20000100800 */
[----:B------:R-:W-:-:S03]  /*dce0*/  SHF.R.S32.HI R23, RZ, 0x1f, R23 ;  /* 0x0000001fff177819 */ /* 0x000fc60000011417 */
[----:B0-----:R-:W4:Y:S01]  /*dcf0*/  LDL.LU R24, [R1+0x203c] ;  /* 0x00203c0001187983 */ /* 0x001f220000300800 */
[----:B------:R-:W-:-:S03]  /*dd00*/  SHF.R.S32.HI R12, RZ, 0x1f, R12 ;  /* 0x0000001fff0c7819 */ /* 0x000fc6000001140c */
[----:B------:R0:W-:Y:S01]  /*dd10*/  STL [R1+0x328], R23 ;  /* 0x0003281701007387 */ /* 0x0001e20000100800 */
[----:B------:R-:W-:Y:S02]  /*dd20*/  SHF.R.S32.HI R22, RZ, 0x1f, R22 ;  /* 0x0000001fff167819 */ /* 0x000fe40000011416 */
[----:B------:R-:W-:Y:S01]  /*dd30*/  SHF.R.S32.HI R10, RZ, 0x1f, R10 ;  /* 0x0000001fff0a7819 */ /* 0x000fe2000001140a */
[----:B0-----:R-:W4:Y:S04]  /*dd40*/  LDL.LU R23, [R1+0x2038] ;  /* 0x0020380001177983 */ /* 0x001f280000300800 */
[----:B------:R0:W-:Y:S04]  /*dd50*/  STL [R1+0x32c], R12 ;  /* 0x00032c0c01007387 */ /* 0x0001e80000100800 */
[----:B0-----:R-:W4:Y:S04]  /*dd60*/  LDL R12, [R1+0x308] ;  /* 0x00030800010c7983 */ /* 0x001f280000100800 */
[----:B------:R0:W-:Y:S04]  /*dd70*/  STL [R1+0x330], R22 ;  /* 0x0003301601007387 */ /* 0x0001e80000100800 */
[----:B0-----:R-:W4:Y:S04]  /*dd80*/  LDL.LU R22, [R1+0x2034] ;  /* 0x0020340001167983 */ /* 0x001f280000300800 */
[----:B------:R0:W-:Y:S04]  /*dd90*/  STL [R1+0x334], R10 ;  /* 0x0003340a01007387 */ /* 0x0001e80000100800 */
[----:B0-----:R-:W4:Y:S01]  /*dda0*/  LDL R10, [R1+0x314] ;  /* 0x00031400010a7983 */ /* 0x001f220000100800 */
[----:B--2---:R-:W-:-:S05]  /*ddb0*/  SHF.R.S32.HI R11, RZ, 0x1f, R11 ;  /* 0x0000001fff0b7819 */ /* 0x004fca000001140b */
[----:B------:R0:W-:Y:S04]  /*ddc0*/  STL [R1+0x338], R11 ;  /* 0x0003380b01007387 */ /* 0x0001e80000100800 */
[----:B0-----:R-:W2:Y:S01]  /*ddd0*/  LDL R11, [R1+0x31c] ;  /* 0x00031c00010b7983 */ /* 0x001ea20000100800 */
[----:B------:R-:W-:Y:S02]  /*dde0*/  SHF.R.S32.HI R7, RZ, 0x1f, R7 ;  /* 0x0000001fff077819 */ /* 0x000fe40000011407 */
[----:B------:R-:W-:-:S03]  /*ddf0*/  SHF.R.S32.HI R2, RZ, 0x1f, R2 ;  /* 0x0000001fff027819 */ /* 0x000fc60000011402 */
[----:B------:R0:W-:Y:S01]  /*de00*/  STL [R1+0x33c], R7 ;  /* 0x00033c0701007387 */ /* 0x0001e20000100800 */
[----:B-----5:R-:W-:-:S03]  /*de10*/  SHF.R.S32.HI R8, RZ, 0x1f, R8 ;  /* 0x0000001fff087819 */ /* 0x020fc60000011408 */
[----:B0-----:R-:W5:Y:S01]  /*de20*/  LDL.LU R7, [R1+0x2030] ;  /* 0x0020300001077983 */ /* 0x001f620000300800 */
[----:B------:R-:W-:-:S03]  /*de30*/  SHF.R.S32.HI R5, RZ, 0x1f, R5 ;  /* 0x0000001fff057819 */ /* 0x000fc60000011405 */
[----:B------:R0:W-:Y:S01]  /*de40*/  STL [R1+0x340], R2 ;  /* 0x0003400201007387 */ /* 0x0001e20000100800 */
[----:B------:R-:W-:-:S03]  /*de50*/  SHF.R.S32.HI R4, RZ, 0x1f, R4 ;  /* 0x0000001fff047819 */ /* 0x000fc60000011404 */
[----:B0-----:R-:W2:Y:S04]  /*de60*/  LDL.LU R2, [R1+0x202c] ;  /* 0x00202c0001027983 */ /* 0x001ea80000300800 */
[----:B------:R0:W-:Y:S04]  /*de70*/  STL [R1+0x344], R8 ;  /* 0x0003440801007387 */ /* 0x0001e80000100800 */
[----:B0-----:R-:W2:Y:S04]  /*de80*/  LDL.LU R8, [R1+0x2028] ;  /* 0x0020280001087983 */ /* 0x001ea80000300800 */
[----:B------:R0:W-:Y:S04]  /*de90*/  STL [R1+0x348], R5 ;  /* 0x0003480501007387 */ /* 0x0001e80000100800 */
[----:B0-----:R-:W2:Y:S04]  /*dea0*/  LDL.LU R5, [R1+0x2024] ;  /* 0x0020240001057983 */ /* 0x001ea80000300800 */
[----:B------:R0:W-:Y:S04]  /*deb0*/  STL [R1+0x34c], R4 ;  /* 0x00034c0401007387 */ /* 0x0001e80000100800 */
[----:B0-----:R-:W2:Y:S01]  /*dec0*/  LDL.LU R4, [R1+0x2020] ;  /* 0x0020200001047983 */ /* 0x001ea20000300800 */
[----:B------:R-:W-:-:S02]  /*ded0*/  SHF.R.S32.HI R17, RZ, 0x1f, R17 ;  /* 0x0000001fff117819 */ /* 0x000fc40000011411 */
[----:B------:R-:W-:Y:S02]  /*dee0*/  SHF.R.S32.HI R6, RZ, 0x1f, R6 ;  /* 0x0000001fff067819 */ /* 0x000fe40000011406 */
[----:B------:R-:W-:Y:S01]  /*def0*/  SHF.R.S32.HI R21, RZ, 0x1f, R21 ;  /* 0x0000001fff157819 */ /* 0x000fe20000011415 */
[----:B------:R0:W-:Y:S01]  /*df00*/  STL [R1+0x350], R17 ;  /* 0x0003501101007387 */ /* 0x0001e20000100800 */
[----:B---3--:R-:W-:-:S03]  /*df10*/  SHF.R.S32.HI R20, RZ, 0x1f, R20 ;  /* 0x0000001fff147819 */ /* 0x008fc60000011414 */
[----:B0-----:R-:W3:Y:S04]  /*df20*/  LDL.LU R17, [R1+0xa8] ;  /* 0x0000a80001117983 */ /* 0x001ee80000300800 */
[----:B------:R0:W-:Y:S04]  /*df30*/  STL [R1+0x354], R6 ;  /* 0x0003540601007387 */ /* 0x0001e80000100800 */
[----:B------:R-:W-:Y:S01]  /*df40*/  STL [R1+0x358], R21 ;  /* 0x0003581501007387 */ /* 0x000fe20000100800 */
[----:B0-----:R-:W-:Y:S02]  /*df50*/  SHF.R.S32.HI R6, RZ, 0x1f, R3 ;  /* 0x0000001fff067819 */ /* 0x001fe40000011403 */
[----:B------:R-:W-:-:S02]  /*df60*/  SHF.R.S32.HI R3, RZ, 0x1f, R16 ;  /* 0x0000001fff037819 */ /* 0x000fc40000011410 */
[----:B------:R-:W3:Y:S04]  /*df70*/  LDL.LU R16, [R1+0xa4] ;  /* 0x0000a40001107983 */ /* 0x000ee80000300800 */
[----:B------:R0:W-:Y:S04]  /*df80*/  STL [R1+0x35c], R6 ;  /* 0x00035c0601007387 */ /* 0x0001e80000100800 */
[----:B------:R1:W-:Y:S01]  /*df90*/  STL [R1+0x360], R3 ;  /* 0x0003600301007387 */ /* 0x0003e20000100800 */
[----:B0-----:R-:W-:-:S03]  /*dfa0*/  SHF.R.S32.HI R6, RZ, 0x1f, R0 ;  /* 0x0000001fff067819 */ /* 0x001fc60000011400 */
[----:B------:R0:W-:Y:S01]  /*dfb0*/  STL [R1+0x364], R20 ;  /* 0x0003641401007387 */ /* 0x0001e20000100800 */
[----:B----4-:R-:W-:Y:S02]  /*dfc0*/  SHF.R.S32.HI R0, RZ, 0x1f, R15 ;  /* 0x0000001fff007819 */ /* 0x010fe4000001140f */
[----:B-1----:R-:W-:Y:S01]  /*dfd0*/  SHF.R.S32.HI R3, RZ, 0x1f, R19 ;  /* 0x0000001fff037819 */ /* 0x002fe20000011413 */
[----:B------:R1:W-:Y:S04]  /*dfe0*/  STL [R1+0x368], R6 ;  /* 0x0003680601007387 */ /* 0x0003e80000100800 */
[----:B------:R-:W4:Y:S04]  /*dff0*/  LDL.LU R15, [R1+0xa0] ;  /* 0x0000a000010f7983 */ /* 0x000f280000300800 */
[----:B------:R1:W-:Y:S04]  /*e000*/  STL [R1+0x36c], R3 ;  /* 0x00036c0301007387 */ /* 0x0003e80000100800 */
[----:B0-----:R-:W3:Y:S01]  /*e010*/  LDL.LU R20, [R1+0x44] ;  /* 0x0000440001147983 */ /* 0x001ee20000300800 */
[----:B-1----:R-:W-:-:S03]  /*e020*/  SHF.R.S32.HI R6, RZ, 0x1f, R18 ;  /* 0x0000001fff067819 */ /* 0x002fc60000011412 */
[----:B------:R0:W-:Y:S01]  /*e030*/  STL [R1+0x370], R0 ;  /* 0x0003700001007387 */ /* 0x0001e20000100800 */
[----:B------:R-:W-:Y:S02]  /*e040*/  SHF.R.S32.HI R3, RZ, 0x1f, R13 ;  /* 0x0000001fff037819 */ /* 0x000fe4000001140d */
[----:B0-----:R-:W-:-:S05]  /*e050*/  SHF.R.S32.HI R0, RZ, 0x1f, R9 ;  /* 0x0000001fff007819 */ /* 0x001fca0000011409 */
[----:B------:R0:W-:Y:S04]  /*e060*/  STL [R1+0x374], R0 ;  /* 0x0003740001007387 */ /* 0x0001e80000100800 */
[----:B------:R-:W-:Y:S04]  /*e070*/  STL [R1+0x378], R6 ;  /* 0x0003780601007387 */ /* 0x000fe80000100800 */
[----:B------:R-:W3:Y:S01]  /*e080*/  LDL.LU R13, [R1+0x9c] ;  /* 0x00009c00010d7983 */ /* 0x000ee20000300800 */
[----:B0-----:R-:W-:-:S03]  /*e090*/  SHF.R.S32.HI R0, RZ, 0x1f, R14 ;  /* 0x0000001fff007819 */ /* 0x001fc6000001140e */
[----:B------:R0:W-:Y:S04]  /*e0a0*/  STL [R1+0x37c], R3 ;  /* 0x00037c0301007387 */ /* 0x0001e80000100800 */
[----:B------:R-:W3:Y:S04]  /*e0b0*/  LDL.LU R14, [R1+0x40] ;  /* 0x00004000010e7983 */ /* 0x000ee80000300800 */
[----:B------:R1:W-:Y:S01]  /*e0c0*/  STL [R1+0x380], R0 ;  /* 0x0003800001007387 */ /* 0x0003e20000100800 */
[----:B0-----:R-:W-:Y:S02]  /*e0d0*/  SHF.R.S32.HI R3, RZ, 0x1f, R12 ;  /* 0x0000001fff037819 */ /* 0x001fe4000001140c */
[----:B--2---:R-:W-:-:S02]  /*e0e0*/  SHF.R.S32.HI R6, RZ, 0x1f, R4 ;  /* 0x0000001fff067819 */ /* 0x004fc40000011404 */
[----:B------:R-:W2:Y:S04]  /*e0f0*/  LDL.LU R4, [R1+0x201c] ;  /* 0x00201c0001047983 */ /* 0x000ea80000300800 */
[----:B-1----:R-:W3:Y:S04]  /*e100*/  LDL.LU R0, [R1+0x98] ;  /* 0x0000980001007983 */ /* 0x002ee80000300800 */
[----:B------:R0:W-:Y:S04]  /*e110*/  STL [R1+0x384], R6 ;  /* 0x0003840601007387 */ /* 0x0001e80000100800 */
[----:B------:R1:W-:Y:S01]  /*e120*/  STL [R1+0x388], R3 ;  /* 0x0003880301007387 */ /* 0x0003e20000100800 */
[----:B0-----:R-:W-:-:S03]  /*e130*/  SHF.R.S32.HI R6, RZ, 0x1f, R5 ;  /* 0x0000001fff067819 */ /* 0x001fc60000011405 */
[----:B------:R-:W3:Y:S01]  /*e140*/  LDL.LU R5, [R1+0x2018] ;  /* 0x0020180001057983 */ /* 0x000ee20000300800 */
[----:B-1----:R-:W-:-:S03]  /*e150*/  SHF.R.S32.HI R3, RZ, 0x1f, R10 ;  /* 0x0000001fff037819 */ /* 0x002fc6000001140a */
[----:B------:R-:W4:Y:S04]  /*e160*/  LDL.LU R12, [R1+0x3c] ;  /* 0x00003c00010c7983 */ /* 0x000f280000300800 */
[----:B------:R0:W-:Y:S04]  /*e170*/  STL [R1+0x38c], R6 ;  /* 0x00038c0601007387 */ /* 0x0001e80000100800 */
[----:B------:R2:W-:Y:S04]  /*e180*/  STL [R1+0x390], R3 ;  /* 0x0003900301007387 */ /* 0x0005e80000100800 */
[----:B------:R-:W4:Y:S01]  /*e190*/  LDL.LU R10, [R1+0x94] ;  /* 0x00009400010a7983 */ /* 0x000f220000300800 */
[----:B0-----:R-:W-:-:S05]  /*e1a0*/  SHF.R.S32.HI R6, RZ, 0x1f, R11 ;  /* 0x0000001fff067819 */ /* 0x001fca000001140b */
[----:B------:R-:W-:Y:S04]  /*e1b0*/  STL [R1+0x394], R6 ;  /* 0x0003940601007387 */ /* 0x000fe80000100800 */
[----:B------:R-:W4:Y:S01]  /*e1c0*/  LDL.LU R19, [R1+0x38] ;  /* 0x0000380001137983 */ /* 0x000f220000300800 */
[----:B--2---:R-:W-:-:S05]  /*e1d0*/  IADD3 R3, P2, PT, R8, R4, RZ ;  /* 0x0000000408037210 */ /* 0x004fca0007f5e0ff */
[----:B------:R5:W-:Y:S01]  /*e1e0*/  STL [R1+0x1d18], R3 ;  /* 0x001d180301007387 */ /* 0x000be20000100800 */
[----:B---3--:R-:W-:-:S03]  /*e1f0*/  IADD3 R9, P5, PT, R8, R5, RZ ;  /* 0x0000000508097210 */ /* 0x008fc60007fbe0ff */
[----:B------:R-:W2:Y:S01]  /*e200*/  LDL.LU R8, [R1+0x2014] ;  /* 0x0020140001087983 */ /* 0x000ea20000300800 */
[CC--:B-----5:R-:W-:Y:S02]  /*e210*/  IADD3 R3, P1, PT, R7.reuse, R4.reuse, RZ ;  /* 0x0000000407037210 */ /* 0x0e0fe40007f3e0ff */
[----:B------:R-:W-:Y:S01]  /*e220*/  IADD3 R6, P0, PT, R7, R5, RZ ;  /* 0x0000000507067210 */ /* 0x000fe20007f1e0ff */
[----:B------:R0:W-:Y:S04]  /*e230*/  STL [R1+0x1d14], R9 ;  /* 0x001d140901007387 */ /* 0x0001e80000100800 */
[----:B------:R-:W3:Y:S04]  /*e240*/  LDL.LU R7, [R1+0x2010] ;  /* 0x0020100001077983 */ /* 0x000ee80000300800 */
[----:B------:R1:W-:Y:S04]  /*e250*/  STL [R1+0x1d10], R3 ;  /* 0x001d100301007387 */ /* 0x0003e80000100800 */
[----:B0-----:R-:W5:Y:S04]  /*e260*/  LDL.LU R9, [R1+0x90] ;  /* 0x0000900001097983 */ /* 0x001f680000300800 */
[----:B------:R0:W-:Y:S01]  /*e270*/  STL [R1+0x1d08], R6 ;  /* 0x001d080601007387 */ /* 0x0001e20000100800 */
[----:B-1----:R-:W-:-:S03]  /*e280*/  IADD3 R3, P4, PT, R17, R4, RZ ;  /* 0x0000000411037210 */ /* 0x002fc60007f9e0ff */
[----:B------:R-:W5:Y:S01]  /*e290*/  LDL.LU R11, [R1+0x34] ;  /* 0x00003400010b7983 */ /* 0x000f620000300800 */
[----:B------:R-:W-:-:S03]  /*e2a0*/  IADD3 R17, P3, PT, R17, R5, RZ ;  /* 0x0000000511117210 */ /* 0x000fc60007f7e0ff */
[----:B------:R2:W-:Y:S01]  /*e2b0*/  STL [R1+0x1d0c], R3 ;  /* 0x001d0c0301007387 */ /* 0x0005e20000100800 */
[----:B0-----:R-:W-:-:S03]  /*e2c0*/  IADD3 R6, P6, PT, R16, R4, RZ ;  /* 0x0000000410067210 */ /* 0x001fc60007fde0ff */
[----:B------:R0:W-:Y:S04]  /*e2d0*/  STL [R1+0x1cfc], R17 ;  /* 0x001cfc1101007387 */ /* 0x0001e80000100800 */
[----:B------:R-:W5:Y:S01]  /*e2e0*/  LDL.LU R18, [R1+0x8c] ;  /* 0x00008c0001127983 */ /* 0x000f620000300800 */
[----:B--2---:R-:W-:-:S05]  /*e2f0*/  IMAD.X R3, R2, 0x1, R8, P2 ;  /* 0x0000000102037824 */ /* 0x004fca00010e0608 */
[----:B------:R3:W-:Y:S04]  /*e300*/  STL [R1+0x1d04], R3 ;  /* 0x001d040301007387 */ /* 0x0007e80000100800 */
[----:B------:R4:W-:Y:S04]  /*e310*/  STL [R1+0x1d00], R6 ;  /* 0x001d000601007387 */ /* 0x0009e80000100800 */
[----:B0-----:R-:W2:Y:S01]  /*e320*/  LDL.LU R17, [R1+0x30] ;  /* 0x0000300001117983 */ /* 0x001ea20000300800 */
[----:B---3--:R-:W-:Y:S01]  /*e330*/  IMAD.X R3, R2, 0x1, R7, P5 ;  /* 0x0000000102037824 */ /* 0x008fe200028e0607 */
[----:B------:R-:W-:-:S02]  /*e340*/  IADD3 R2, P5, PT, R16, R5, RZ ;  /* 0x0000000510027210 */ /* 0x000fc40007fbe0ff */
[C---:B----4-:R-:W-:Y:S02]  /*e350*/  IADD3 R6, P2, PT, R15.reuse, R4, RZ ;  /* 0x000000040f067210 */ /* 0x050fe40007f5e0ff */
[----:B------:R0:W-:Y:S04]  /*e360*/  STL [R1+0x1cf8], R3 ;  /* 0x001cf80301007387 */ /* 0x0001e80000100800 */
[----:B------:R1:W-:Y:S04]  /*e370*/  STL [R1+0x1cf0], R2 ;  /* 0x001cf00201007387 */ /* 0x0003e80000100800 */
[----:B------:R3:W-:Y:S04]  /*e380*/  STL [R1+0x1cf4], R6 ;  /* 0x001cf40601007387 */ /* 0x0007e80000100800 */
[----:B------:R-:W4:Y:S01]  /*e390*/  LDL.LU R16, [R1+0x88] ;  /* 0x0000880001107983 */ /* 0x000f220000300800 */
[----:B0-----:R-:W-:Y:S01]  /*e3a0*/  IMAD.X R3, R20, 0x1, R8, P1 ;  /* 0x0000000114037824 */ /* 0x001fe200008e0608 */
[----:B-1----:R-:W-:-:S04]  /*e3b0*/  IADD3 R2, P1, PT, R15, R5, RZ ;  /* 0x000000050f027210 */ /* 0x002fc80007f3e0ff */
[----:B------:R0:W-:Y:S04]  /*e3c0*/  STL [R1+0x1cec], R3 ;  /* 0x001cec0301007387 */ /* 0x0001e80000100800 */
[----:B------:R-:W4:Y:S01]  /*e3d0*/  LDL.LU R15, [R1+0x2c] ;  /* 0x00002c00010f7983 */ /* 0x000f220000300800 */
[----:B---3--:R-:W-:-:S03]  /*e3e0*/  IMAD.X R6, R20, 0x1, R7, P0 ;  /* 0x0000000114067824 */ /* 0x008fc600000e0607 */
[----:B------:R1:W-:Y:S01]  /*e3f0*/  STL [R1+0x1ce8], R2 ;  /* 0x001ce80201007387 */ /* 0x0003e20000100800 */
[----:B0-----:R-:W-:-:S03]  /*e400*/  IADD3 R3, P0, PT, R13, R4, RZ ;  /* 0x000000040d037210 */ /* 0x001fc60007f1e0ff */
[----:B------:R0:W-:Y:S01]  /*e410*/  STL [R1+0x1cdc], R6 ;  /* 0x001cdc0601007387 */ /* 0x0001e20000100800 */
[----:B-1----:R-:W-:-:S03]  /*e420*/  IMAD.X R2, R14, 0x1, R8, P4 ;  /* 0x000000010e027824 */ /* 0x002fc600020e0608 */
[----:B------:R1:W-:Y:S01]  /*e430*/  STL [R1+0x1ce4], R3 ;  /* 0x001ce40301007387 */ /* 0x0003e20000100800 */
[----:B0-----:R-:W-:-:S03]  /*e440*/  IADD3 R6, P4, PT, R13, R5, RZ ;  /* 0x000000050d067210 */ /* 0x001fc60007f9e0ff */
[----:B------:R0:W-:Y:S04]  /*e450*/  STL [R1+0x1ce0], R2 ;  /* 0x001ce00201007387 */ /* 0x0001e80000100800 */
[----:B------:R-:W-:Y:S04]  /*e460*/  STL [R1+0x1cd8], R6 ;  /* 0x001cd80601007387 */ /* 0x000fe80000100800 */
[----:B------:R-:W3:Y:S01]  /*e470*/  LDL.LU R13, [R1+0x84] ;  /* 0x00008400010d7983 */ /* 0x000ee20000300800 */
[----:B-1----:R-:W-:Y:S01]  /*e480*/  IMAD.X R3, R14, 0x1, R7, P3 ;  /* 0x000000010e037824 */ /* 0x002fe200018e0607 */
[----:B0-----:R-:W-:-:S04]  /*e490*/  IADD3 R2, P3, PT, R0, R4, RZ ;  /* 0x0000000400027210 */ /* 0x001fc80007f7e0ff */
[----:B------:R0:W-:Y:S04]  /*e4a0*/  STL [R1+0x1ccc], R3 ;  /* 0x001ccc0301007387 */ /* 0x0001e80000100800 */
[----:B------:R-:W3:Y:S01]  /*e4b0*/  LDL.LU R14, [R1+0x28] ;  /* 0x00002800010e7983 */ /* 0x000ee20000300800 */
[----:B0-----:R-:W-:-:S03]  /*e4c0*/  IMAD.X R3, R12, 0x1, R8, P6 ;  /* 0x000000010c037824 */ /* 0x001fc600030e0608 */
[----:B------:R0:W-:Y:S04]  /*e4d0*/  STL [R1+0x1cd4], R2 ;  /* 0x001cd40201007387 */ /* 0x0001e80000100800 */
[----:B------:R1:W-:Y:S01]  /*e4e0*/  STL [R1+0x1cd0], R3 ;  /* 0x001cd00301007387 */ /* 0x0003e20000100800 */
[----:B0-----:R-:W-:Y:S01]  /*e4f0*/  IADD3 R2, P6, PT, R0, R5, RZ ;  /* 0x0000000500027210 */ /* 0x001fe20007fde0ff */
[----:B------:R-:W-:Y:S01]  /*e500*/  IMAD.X R0, R12, 0x1, R7, P5 ;  /* 0x000000010c007824 */ /* 0x000fe200028e0607 */
[----:B-1----:R-:W-:-:S03]  /*e510*/  IADD3 R3, P5, PT, R10, R4, RZ ;  /* 0x000000040a037210 */ /* 0x002fc60007fbe0ff */
[----:B------:R0:W-:Y:S04]  /*e520*/  STL [R1+0x1cc8], R2 ;  /* 0x001cc80201007387 */ /* 0x0001e80000100800 */
[----:B------:R1:W-:Y:S04]  /*e530*/  STL [R1+0x1cbc], R0 ;  /* 0x001cbc0001007387 */ /* 0x0003e80000100800 */
[----:B------:R-:W-:Y:S01]  /*e540*/  STL [R1+0x1cc4], R3 ;  /* 0x001cc40301007387 */ /* 0x000fe20000100800 */
[----:B0-----:R-:W-:-:S03]  /*e550*/  IMAD.X R2, R19, 0x1, R8, P2 ;  /* 0x0000000113027824 */ /* 0x001fc600010e0608 */
[----:B------:R-:W3:Y:S01]  /*e560*/  LDL.LU R12, [R1+0x80] ;  /* 0x00008000010c7983 */ /* 0x000ee20000300800 */
[----:B-1----:R-:W-:-:S03]  /*e570*/  IADD3 R0, P2, PT, R10, R5, RZ ;  /* 0x000000050a007210 */ /* 0x002fc60007f5e0ff */
[----:B------:R5:W-:Y:S04]  /*e580*/  STL [R1+0x1cc0], R2 ;  /* 0x001cc00201007387 */ /* 0x000be80000100800 */
[----:B------:R-:W3:Y:S04]  /*e590*/  LDL.LU R10, [R1+0x24] ;  /* 0x00002400010a7983 */ /* 0x000ee80000300800 */
[----:B------:R0:W-:Y:S01]  /*e5a0*/  STL [R1+0x1cb8], R0 ;  /* 0x001cb80001007387 */ /* 0x0001e20000100800 */
[----:B-----5:R-:W-:Y:S02]  /*e5b0*/  IMAD.X R2, R11, 0x1, R8, P0 ;  /* 0x000000010b027824 */ /* 0x020fe400000e0608 */
[----:B0-----:R-:W-:Y:S01]  /*e5c0*/  IMAD.X R0, R19, 0x1, R7, P1 ;  /* 0x0000000113007824 */ /* 0x001fe200008e0607 */
[----:B------:R-:W-:-:S04]  /*e5d0*/  IADD3 R3, P1, PT, R9, R4, RZ ;  /* 0x0000000409037210 */ /* 0x000fc80007f3e0ff */
[----:B------:R0:W-:Y:S04]  /*e5e0*/  STL [R1+0x1cac], R0 ;  /* 0x001cac0001007387 */ /* 0x0001e80000100800 */
[----:B------:R-:W-:Y:S04]  /*e5f0*/  STL [R1+0x1cb4], R3 ;  /* 0x001cb40301007387 */ /* 0x000fe80000100800 */
[----:B------:R-:W5:Y:S01]  /*e600*/  LDL.LU R6, [R1+0x7c] ;  /* 0x00007c0001067983 */ /* 0x000f620000300800 */
[----:B0-----:R-:W-:-:S03]  /*e610*/  IADD3 R0, P0, PT, R9, R5, RZ ;  /* 0x0000000509007210 */ /* 0x001fc60007f1e0ff */
[----:B------:R0:W-:Y:S04]  /*e620*/  STL [R1+0x1cb0], R2 ;  /* 0x001cb00201007387 */ /* 0x0001e80000100800 */
[----:B------:R1:W-:Y:S01]  /*e630*/  STL [R1+0x1ca8], R0 ;  /* 0x001ca80001007387 */ /* 0x0003e20000100800 */
[----:B0-----:R-:W-:-:S03]  /*e640*/  IMAD.X R2, R11, 0x1, R7, P4 ;  /* 0x000000010b027824 */ /* 0x001fc600020e0607 */
[----:B------:R-:W5:Y:S01]  /*e650*/  LDL.LU R11, [R1+0x20] ;  /* 0x00002000010b7983 */ /* 0x000f620000300800 */
[----:B-1----:R-:W-:-:S03]  /*e660*/  IADD3 R0, P4, PT, R18, R4, RZ ;  /* 0x0000000412007210 */ /* 0x002fc60007f9e0ff */
[----:B------:R0:W-:Y:S04]  /*e670*/  STL [R1+0x1c9c], R2 ;  /* 0x001c9c0201007387 */ /* 0x0001e80000100800 */
[----:B------:R-:W-:Y:S01]  /*e680*/  STL [R1+0x1ca4], R0 ;  /* 0x001ca40001007387 */ /* 0x000fe20000100800 */
[----:B--2---:R-:W-:Y:S01]  /*e690*/  IMAD.X R3, R17, 0x1, R8, P3 ;  /* 0x0000000111037824 */ /* 0x004fe200018e0608 */
[----:B0-----:R-:W-:-:S04]  /*e6a0*/  IADD3 R2, P3, PT, R18, R5, RZ ;  /* 0x0000000512027210 */ /* 0x001fc80007f7e0ff */
[----:B------:R0:W-:Y:S04]  /*e6b0*/  STL [R1+0x1ca0], R3 ;  /* 0x001ca00301007387 */ /* 0x0001e80000100800 */
[----:B------:R-:W2:Y:S04]  /*e6c0*/  LDL.LU R20, [R1+0x78] ;  /* 0x0000780001147983 */ /* 0x000ea80000300800 */
[----:B------:R-:W-:Y:S04]  /*e6d0*/  STL [R1+0x1c98], R2 ;  /* 0x001c980201007387 */ /* 0x000fe80000100800 */
[----:B0-----:R-:W2:Y:S01]  /*e6e0*/  LDL.LU R3, [R1+0x1c] ;  /* 0x00001c0001037983 */ /* 0x001ea20000300800 */
[----:B------:R-:W-:-:S05]  /*e6f0*/  IMAD.X R0, R17, 0x1, R7, P6 ;  /* 0x0000000111007824 */ /* 0x000fca00030e0607 */
[----:B------:R4:W-:Y:S04]  /*e700*/  STL [R1+0x1c8c], R0 ;  /* 0x001c8c0001007387 */ /* 0x0009e80000100800 */
[----:B------:R-:W2:Y:S01]  /*e710*/  LDL.LU R19, [R1+0x74] ;  /* 0x0000740001137983 */ /* 0x000ea20000300800 */
[----:B----4-:R-:W-:-:S05]  /*e720*/  IADD3 R0, P6, PT, R16, R4, RZ ;  /* 0x0000000410007210 */ /* 0x010fca0007fde0ff */
[----:B------:R0:W-:Y:S01]  /*e730*/  STL [R1+0x1c94], R0 ;  /* 0x001c940001007387 */ /* 0x0001e20000100800 */
[----:B------:R-:W-:-:S03]  /*e740*/  IMAD.X R2, R15, 0x1, R8, P5 ;  /* 0x000000010f027824 */ /* 0x000fc600028e0608 */
[----:B0-----:R-:W4:Y:S01]  /*e750*/  LDL.LU R0, [R1+0x18] ;  /* 0x0000180001007983 */ /* 0x001f220000300800 */
[----:B------:R-:W-:-:S03]  /*e760*/  IADD3 R9, P5, PT, R16, R5, RZ ;  /* 0x0000000510097210 */ /* 0x000fc60007fbe0ff */
[----:B------:R0:W-:Y:S04]  /*e770*/  STL [R1+0x1c90], R2 ;  /* 0x001c900201007387 */ /* 0x0001e80000100800 */
[----:B------:R-:W4:Y:S04]  /*e780*/  LDL.LU R18, [R1+0x70] ;  /* 0x0000700001127983 */ /* 0x000f280000300800 */
[----:B------:R1:W-:Y:S01]  /*e790*/  STL [R1+0x1c88], R9 ;  /* 0x001c880901007387 */ /* 0x0003e20000100800 */
[----:B0-----:R-:W-:-:S03]  /*e7a0*/  IMAD.X R2, R15, 0x1, R7, P2 ;  /* 0x000000010f027824 */ /* 0x001fc600010e0607 */
[----:B-1----:R-:W4:Y:S04]  /*e7b0*/  LDL.LU R9, [R1+0x14] ;  /* 0x0000140001097983 */ /* 0x002f280000300800 */
[----:B------:R3:W-:Y:S04]  /*e7c0*/  STL [R1+0x1c7c], R2 ;  /* 0x001c7c0201007387 */ /* 0x0007e80000100800 */
[----:B------:R-:W4:Y:S01]  /*e7d0*/  LDL.LU R17, [R1+0x6c] ;  /* 0x00006c0001117983 */ /* 0x000f220000300800 */
[----:B---3--:R-:W-:-:S05]  /*e7e0*/  IADD3 R2, P2, PT, R13, R4, RZ ;  /* 0x000000040d027210 */ /* 0x008fca0007f5e0ff */
[----:B------:R0:W-:Y:S01]  /*e7f0*/  STL [R1+0x1c84], R2 ;  /* 0x001c840201007387 */ /* 0x0001e20000100800 */
[----:B------:R-:W-:-:S03]  /*e800*/  IMAD.X R15, R14, 0x1, R8, P1 ;  /* 0x000000010e0f7824 */ /* 0x000fc600008e0608 */
[----:B0-----:R-:W3:Y:S04]  /*e810*/  LDL.LU R2, [R1+0x10] ;  /* 0x0000100001027983 */ /* 0x001ee80000300800 */
[----:B------:R0:W-:Y:S04]  /*e820*/  STL [R1+0x1c80], R15 ;  /* 0x001c800f01007387 */ /* 0x0001e80000100800 */
[----:B------:R-:W3:Y:S01]  /*e830*/  LDL.LU R16, [R1+0x68] ;  /* 0x0000680001107983 */ /* 0x000ee20000300800 */
[----:B0-----:R-:W-:Y:S01]  /*e840*/  IADD3 R15, P1, PT, R13, R5, RZ ;  /* 0x000000050d0f7210 */ /* 0x001fe20007f3e0ff */
[----:B------:R-:W-:-:S04]  /*e850*/  IMAD.X R13, R14, 0x1, R7, P0 ;  /* 0x000000010e0d7824 */ /* 0x000fc800000e0607 */
[----:B------:R0:W-:Y:S01]  /*e860*/  STL [R1+0x1c78], R15 ;  /* 0x001c780f01007387 */ /* 0x0001e20000100800 */
[----:B------:R-:W-:-:S03]  /*e870*/  IADD3 R14, P0, PT, R12, R4, RZ ;  /* 0x000000040c0e7210 */ /* 0x000fc60007f1e0ff */
[----:B0-----:R-:W3:Y:S04]  /*e880*/  LDL.LU R15, [R1+0xc] ;  /* 0x00000c00010f7983 */ /* 0x001ee80000300800 */
[----:B------:R0:W-:Y:S04]  /*e890*/  STL [R1+0x1c6c], R13 ;  /* 0x001c6c0d01007387 */ /* 0x0001e80000100800 */
[----:B------:R1:W-:Y:S01]  /*e8a0*/  STL [R1+0x1c74], R14 ;  /* 0x001c740e01007387 */ /* 0x0003e20000100800 */
[----:B0-----:R-:W-:-:S03]  /*e8b0*/  IMAD.X R13, R10, 0x1, R8, P4 ;  /* 0x000000010a0d7824 */ /* 0x001fc600020e0608 */
[----:B-1----:R-:W3:Y:S04]  /*e8c0*/  LDL.LU R14, [R1+0x64] ;  /* 0x00006400010e7983 */ /* 0x002ee80000300800 */
[----:B------:R0:W-:Y:S01]  /*e8d0*/  STL [R1+0x1c70], R13 ;  /* 0x001c700d01007387 */ /* 0x0001e20000100800 */
[----:B------:R-:W-:-:S03]  /*e8e0*/  IADD3 R12, P4, PT, R12, R5, RZ ;  /* 0x000000050c0c7210 */ /* 0x000fc60007f9e0ff */
[----:B0-----:R-:W3:Y:S04]  /*e8f0*/  LDL.LU R13, [R1+0x8] ;  /* 0x00000800010d7983 */ /* 0x001ee80000300800 */
[----:B------:R0:W-:Y:S02]  /*e900*/  STL [R1+0x1c68], R12 ;  /* 0x001c680c01007387 */ /* 0x0001e40000100800 */
[----:B0-----:R-:W-:Y:S02]  /*e910*/  IMAD.X R12, R10, 0x1, R7, P3 ;  /* 0x000000010a0c7824 */ /* 0x001fe400018e0607 */
[----:B------:R-:W3:Y:S04]  /*e920*/  LDL.LU R10, [R1+0x60] ;  /* 0x00006000010a7983 */ /* 0x000ee80000300800 */
[----:B------:R0:W-:Y:S04]  /*e930*/  STL [R1+0x1c5c], R12 ;  /* 0x001c5c0c01007387 */ /* 0x0001e80000100800 */
[----:B0-----:R-:W3:Y:S01]  /*e940*/  LDL.LU R12, [R1+0x4] ;  /* 0x00000400010c7983 */ /* 0x001ee20000300800 */
[----:B-----5:R-:W-:-:S05]  /*e950*/  IADD3 R21, P3, PT, R6, R4, RZ ;  /* 0x0000000406157210 */ /* 0x020fca0007f7e0ff */
[----:B------:R0:W-:Y:S02]  /*e960*/  STL [R1+0x1c64], R21 ;  /* 0x001c641501007387 */ /* 0x0001e40000100800 */
[----:B0-----:R-:W-:Y:S01]  /*e970*/  IMAD.X R21, R11, 0x1, R8, P6 ;  /* 0x000000010b157824 */ /* 0x001fe200030e0608 */
[----:B------:R-:W-:-:S04]  /*e980*/  IADD3 R6, P6, PT, R6, R5, RZ ;  /* 0x0000000506067210 */ /* 0x000fc80007fde0ff */
[----:B------:R0:W-:Y:S04]  /*e990*/  STL [R1+0x1c60], R21 ;  /* 0x001c601501007387 */ /* 0x0001e80000100800 */
[----:B0-----:R-:W5:Y:S04]  /*e9a0*/  LDL.LU R21, [R1+0x200c] ;  /* 0x00200c0001157983 */ /* 0x001f680000300800 */
[----:B------:R0:W-:Y:S02]  /*e9b0*/  STL [R1+0x1c58], R6 ;  /* 0x001c580601007387 */ /* 0x0001e40000100800 */
[----:B0-----:R-:W-:-:S02]  /*e9c0*/  IMAD.X R6, R11, 0x1, R7, P5 ;  /* 0x000000010b067824 */ /* 0x001fc400028e0607 */
[----:B------:R-:W5:Y:S04]  /*e9d0*/  LDL.LU R11, [R1] ;  /* 0x00000000010b7983 */ /* 0x000f680000300800 */
[----:B------:R2:W-:Y:S02]  /*e9e0*/  STL [R1+0x1c4c], R6 ;  /* 0x001c4c0601007387 */ /* 0x0005e40000100800 */
[----:B--2---:R-:W-:-:S05]  /*e9f0*/  IADD3 R6, P5, PT, R20, R4, RZ ;  /* 0x0000000414067210 */ /* 0x004fca0007fbe0ff */
[----:B------:R0:W-:Y:S02]  /*ea00*/  STL [R1+0x1c54], R6 ;  /* 0x001c540601007387 */ /* 0x0001e40000100800 */
[C---:B0-----:R-:W-:Y:S01]  /*ea10*/  IMAD.X R6, R3.reuse, 0x1, R8, P2 ;  /* 0x0000000103067824 */ /* 0x041fe200010e0608 */
[----:B------:R-:W-:Y:S01]  /*ea20*/  IADD3 R20, P2, PT, R20, R5, RZ ;  /* 0x0000000514147210 */ /* 0x000fe20007f5e0ff */
[----:B------:R-:W-:-:S03]  /*ea30*/  IMAD.X R3, R3, 0x1, R7, P1 ;  /* 0x0000000103037824 */ /* 0x000fc600008e0607 */
[----:B------:R0:W-:Y:S04]  /*ea40*/  STL [R1+0x1c50], R6 ;  /* 0x001c500601007387 */ /* 0x0001e80000100800 */
[----:B0-----:R-:W2:Y:S04]  /*ea50*/  LDL.LU R6, [R1+0x2008] ;  /* 0x0020080001067983 */ /* 0x001ea80000300800 */
[----:B------:R0:W-:Y:S04]  /*ea60*/  STL [R1+0x1c48], R20 ;  /* 0x001c481401007387 */ /* 0x0001e80000100800 */
[----:B0-----:R-:W2:Y:S04]  /*ea70*/  LDL.LU R20, [R1+0x2004] ;  /* 0x0020040001147983 */ /* 0x001ea80000300800 */
[----:B------:R0:W-:Y:S02]  /*ea80*/  STL [R1+0x1c3c], R3 ;  /* 0x001c3c0301007387 */ /* 0x0001e40000100800 */
[----:B0-----:R-:W-:-:S05]  /*ea90*/  IADD3 R3, P1, PT, R19, R4, RZ ;  /* 0x0000000413037210 */ /* 0x001fca0007f3e0ff */
[----:B------:R4:W-:Y:S02]  /*eaa0*/  STL [R1+0x1c44], R3 ;  /* 0x001c440301007387 */ /* 0x0009e40000100800 */
[C---:B----4-:R-:W-:Y:S01]  /*eab0*/  IMAD.X R3, R0.reuse, 0x1, R8, P0 ;  /* 0x0000000100037824 */ /* 0x050fe200000e0608 */
[----:B------:R-:W-:Y:S01]  /*eac0*/  IADD3 R19, P0, PT, R19, R5, RZ ;  /* 0x0000000513137210 */ /* 0x000fe20007f1e0ff */
[----:B------:R-:W-:-:S03]  /*ead0*/  IMAD.X R0, R0, 0x1, R7, P4 ;  /* 0x0000000100007824 */ /* 0x000fc600020e0607 */
[----:B------:R0:W-:Y:S04]  /*eae0*/  STL [R1+0x1c40], R3 ;  /* 0x001c400301007387 */ /* 0x0001e80000100800 */
[----:B0-----:R-:W4:Y:S04]  /*eaf0*/  LDL.LU R3, [R1+0x2000] ;  /* 0x0020000001037983 */ /* 0x001f280000300800 */
[----:B------:R0:W-:Y:S04]  /*eb00*/  STL [R1+0x1c38], R19 ;  /* 0x001c381301007387 */ /* 0x0001e80000100800 */
[----:B0-----:R-:W2:Y:S04]  /*eb10*/  LDL.LU R19, [R1+0x1ffc] ;  /* 0x001ffc0001137983 */ /* 0x001ea80000300800 */
[----:B------:R0:W-:Y:S02]  /*eb20*/  STL [R1+0x1c2c], R0 ;  /* 0x001c2c0001007387 */ /* 0x0001e40000100800 */
[----:B0-----:R-:W-:-:S05]  /*eb30*/  IADD3 R0, P4, PT, R18, R4, RZ ;  /* 0x0000000412007210 */ /* 0x001fca0007f9e0ff */
        /* <DEDUP_REMOVED lines=11> */
[C---:B---3--:R-:W-:Y:S01]  /*ebf0*/  IMAD.X R9, R2.reuse, 0x1, R8, P5 ;  /* 0x0000000102097824 */ /* 0x048fe200028e0608 */
[----:B------:R-:W-:Y:S01]  /*ec00*/  IADD3 R17, P5, PT, R17, R5, RZ ;  /* 0x0000000511117210 */ /* 0x000fe20007fbe0ff */
[----:B------:R-:W-:-:S03]  /*ec10*/  IMAD.X R2, R2, 0x1, R7, P2 ;  /* 0x0000000102027824 */ /* 0x000fc600010e0607 */
[----:B------:R0:W-:Y:S04]  /*ec20*/  STL [R1+0x1c20], R9 ;  /* 0x001c200901007387 */ /* 0x0001e80000100800 */
[----:B0-----:R-:W3:Y:S04]  /*ec30*/  LDL.LU R9, [R1+0x1ff0] ;  /* 0x001ff00001097983 */ /* 0x001ee80000300800 */
        /* <DEDUP_REMOVED lines=25> */
[----:B0-----:R-:W-:Y:S01]  /*edd0*/  IMAD.X R13, R12, 0x1, R8, P6 ;  /* 0x000000010c0d7824 */ /* 0x001fe200030e0608 */
[----:B------:R-:W-:-:S04]  /*ede0*/  IADD3 R10, P6, PT, R10, R5, RZ ;  /* 0x000000050a0a7210 */ /* 0x000fc80007fde0ff */
[----:B------:R0:W-:Y:S04]  /*edf0*/  STL [R1+0x1bf0], R13 ;  /* 0x001bf00d01007387 */ /* 0x0001e80000100800 */
[----:B0-----:R-:W2:Y:S04]  /*ee00*/  LDL.LU R13, [R1+0x1fdc] ;  /* 0x001fdc00010d7983 */ /* 0x001ea80000300800 */
[----:B------:R0:W-:Y:S04]  /*ee10*/  STL [R1+0x1be8], R10 ;  /* 0x001be80a01007387 */ /* 0x0001e80000100800 */
[----:B0-----:R-:W2:Y:S01]  /*ee20*/  LDL.LU R10, [R1+0x1fd8] ;  /* 0x001fd800010a7983 */ /* 0x001ea20000300800 */
[----:B------:R-:W-:-:S05]  /*ee30*/  IMAD.X R12, R12, 0x1, R7, P5 ;  /* 0x000000010c0c7824 */ /* 0x000fca00028e0607 */
[----:B------:R2:W-:Y:S02]  /*ee40*/  STL [R1+0x1bdc], R12 ;  /* 0x001bdc0c01007387 */ /* 0x0005e40000100800 */
[----:B--2---:R-:W-:-:S05]  /*ee50*/  IADD3 R12, P5, PT, R10, R4, RZ ;  /* 0x000000040a0c7210 */ /* 0x004fca0007fbe0ff */
[----:B------:R5:W-:Y:S02]  /*ee60*/  STL [R1+0x1be4], R12 ;  /* 0x001be40c01007387 */ /* 0x000be40000100800 */
[----:B-----5:R-:W-:Y:S01]  /*ee70*/  IMAD.X R12, R11, 0x1, R8, P2 ;  /* 0x000000010b0c7824 */ /* 0x020fe200010e0608 */
[----:B------:R-:W-:-:S04]  /*ee80*/  IADD3 R10, P2, PT, R10, R5, RZ ;  /* 0x000000050a0a7210 */ /* 0x000fc80007f5e0ff */
[----:B------:R0:W-:Y:S04]  /*ee90*/  STL [R1+0x1be0], R12 ;  /* 0x001be00c01007387 */ /* 0x0001e80000100800 */
[----:B0-----:R-:W2:Y:S04]  /*eea0*/  LDL.LU R12, [R1+0x1fd4] ;  /* 0x001fd400010c7983 */ /* 0x001ea80000300800 */
[----:B------:R0:W-:Y:S04]  /*eeb0*/  STL [R1+0x1bd8], R10 ;  /* 0x001bd80a01007387 */ /* 0x0001e80000100800 */
[----:B0-----:R-:W5:Y:S01]  /*eec0*/  LDL.LU R10, [R1+0x1fd0] ;  /* 0x001fd000010a7983 */ /* 0x001f620000300800 */
[----:B------:R-:W-:-:S05]  /*eed0*/  IMAD.X R11, R11, 0x1, R7, P1 ;  /* 0x000000010b0b7824 */ /* 0x000fca00008e0607 */
[----:B------:R2:W-:Y:S02]  /*eee0*/  STL [R1+0x1bcc], R11 ;  /* 0x001bcc0b01007387 */ /* 0x0005e40000100800 */
[----:B--2---:R-:W-:-:S05]  /*eef0*/  IADD3 R11, P1, PT, R12, R4, RZ ;  /* 0x000000040c0b7210 */ /* 0x004fca0007f3e0ff */
[----:B------:R5:W-:Y:S02]  /*ef00*/  STL [R1+0x1bd4], R11 ;  /* 0x001bd40b01007387 */ /* 0x000be40000100800 */
[----:B-----5:R-:W-:-:S05]  /*ef10*/  IMAD.X R11, R10, 0x1, R8, P0 ;  /* 0x000000010a0b7824 */ /* 0x020fca00000e0608 */
[----:B------:R0:W-:Y:S04]  /*ef20*/  STL [R1+0x1bd0], R11 ;  /* 0x001bd00b01007387 */ /* 0x0001e80000100800 */
[----:B0-----:R-:W2:Y:S01]  /*ef30*/  LDL.LU R11, [R1+0x1fcc] ;  /* 0x001fcc00010b7983 */ /* 0x001ea20000300800 */
[----:B------:R-:W-:-:S05]  /*ef40*/  IADD3 R12, P0, PT, R12, R5, RZ ;  /* 0x000000050c0c7210 */ /* 0x000fca0007f1e0ff */
[----:B------:R0:W-:Y:S02]  /*ef50*/  STL [R1+0x1bc8], R12 ;  /* 0x001bc80c01007387 */ /* 0x0001e40000100800 */
[----:B0-----:R-:W-:Y:S02]  /*ef60*/  IMAD.X R12, R10, 0x1, R7, P4 ;  /* 0x000000010a0c7824 */ /* 0x001fe400020e0607 */
[----:B------:R-:W5:Y:S04]  /*ef70*/  LDL.LU R10, [R1+0x4c] ;  /* 0x00004c00010a7983 */ /* 0x000f680000300800 */
[----:B------:R0:W-:Y:S02]  /*ef80*/  STL [R1+0x1bbc], R12 ;  /* 0x001bbc0c01007387 */ /* 0x0001e40000100800 */
[----:B0-----:R-:W-:-:S05]  /*ef90*/  IADD3 R12, P4, PT, R13, R4, RZ ;  /* 0x000000040d0c7210 */ /* 0x001fca0007f9e0ff */
[----:B------:R2:W-:Y:S02]  /*efa0*/  STL [R1+0x1bc4], R12 ;  /* 0x001bc40c01007387 */ /* 0x0005e40000100800 */
[----:B--2---:R-:W-:Y:S01]  /*efb0*/  IMAD.X R12, R11, 0x1, R8, P3 ;  /* 0x000000010b0c7824 */ /* 0x004fe200018e0608 */
[----:B------:R-:W-:-:S04]  /*efc0*/  IADD3 R13, P3, PT, R13, R5, RZ ;  /* 0x000000050d0d7210 */ /* 0x000fc80007f7e0ff */
[----:B------:R0:W-:Y:S04]  /*efd0*/  STL [R1+0x1bc0], R12 ;  /* 0x001bc00c01007387 */ /* 0x0001e80000100800 */
[----:B0-----:R-:W2:Y:S04]  /*efe0*/  LDL.LU R12, [R1+0x1fc8] ;  /* 0x001fc800010c7983 */ /* 0x001ea80000300800 */
[----:B------:R0:W-:Y:S02]  /*eff0*/  STL [R1+0x1bb8], R13 ;  /* 0x001bb80d01007387 */ /* 0x0001e40000100800 */
[----:B0-----:R-:W-:-:S02]  /*f000*/  IMAD.X R13, R11, 0x1, R7, P6 ;  /* 0x000000010b0d7824 */ /* 0x001fc400030e0607 */
[----:B------:R-:W2:Y:S04]  /*f010*/  LDL.LU R11, [R1+0x50] ;  /* 0x00005000010b7983 */ /* 0x000ea80000300800 */
[----:B------:R2:W-:Y:S02]  /*f020*/  STL [R1+0x1bac], R13 ;  /* 0x001bac0d01007387 */ /* 0x0005e40000100800 */
[----:B--2---:R-:W-:-:S05]  /*f030*/  IADD3 R13, P6, PT, R11, R4, RZ ;  /* 0x000000040b0d7210 */ /* 0x004fca0007fde0ff */
[----:B------:R0:W-:Y:S02]  /*f040*/  STL [R1+0x1bb4], R13 ;  /* 0x001bb40d01007387 */ /* 0x0001e40000100800 */
[----:B0-----:R-:W-:-:S05]  /*f050*/  IMAD.X R13, R12, 0x1, R8, P5 ;  /* 0x000000010c0d7824 */ /* 0x001fca00028e0608 */
[----:B------:R0:W-:Y:S04]  /*f060*/  STL [R1+0x1bb0], R13 ;  /* 0x001bb00d01007387 */ /* 0x0001e80000100800 */
[----:B0-----:R-:W2:Y:S01]  /*f070*/  LDL.LU R13, [R1+0x1fc4] ;  /* 0x001fc400010d7983 */ /* 0x001ea20000300800 */
[----:B------:R-:W-:Y:S01]  /*f080*/  IADD3 R11, P5, PT, R11, R5, RZ ;  /* 0x000000050b0b7210 */ /* 0x000fe20007fbe0ff */
[----:B------:R-:W-:-:S04]  /*f090*/  IMAD.X R12, R12, 0x1, R7, P2 ;  /* 0x000000010c0c7824 */ /* 0x000fc800010e0607 */
[----:B------:R5:W-:Y:S04]  /*f0a0*/  STL [R1+0x1ba8], R11 ;  /* 0x001ba80b01007387 */ /* 0x000be80000100800 */
[----:B------:R2:W-:Y:S01]  /*f0b0*/  STL [R1+0x1b9c], R12 ;  /* 0x001b9c0c01007387 */ /* 0x0005e20000100800 */
[----:B-----5:R-:W-:-:S05]  /*f0c0*/  IADD3 R11, P2, PT, R10, R4, RZ ;  /* 0x000000040a0b7210 */ /* 0x020fca0007f5e0ff */
[----:B------:R0:W-:Y:S01]  /*f0d0*/  STL [R1+0x1ba4], R11 ;  /* 0x001ba40b01007387 */ /* 0x0001e20000100800 */
[C---:B--2---:R-:W-:Y:S01]  /*f0e0*/  IMAD.X R12, R13.reuse, 0x1, R8, P1 ;  /* 0x000000010d0c7824 */ /* 0x044fe200008e0608 */
[----:B0-----:R-:W-:Y:S01]  /*f0f0*/  IADD3 R11, P1, PT, R10, R5, RZ ;  /* 0x000000050a0b7210 */ /* 0x001fe20007f3e0ff */
[----:B------:R-:W-:-:S03]  /*f100*/  IMAD.X R10, R13, 0x1, R7, P0 ;  /* 0x000000010d0a7824 */ /* 0x000fc600000e0607 */
[----:B------:R0:W-:Y:S04]  /*f110*/  STL [R1+0x1ba0], R12 ;  /* 0x001ba00c01007387 */ /* 0x0001e80000100800 */
[----:B------:R1:W-:Y:S01]  /*f120*/  STL [R1+0x1b98], R11 ;  /* 0x001b980b01007387 */ /* 0x0003e20000100800 */
[----:B0-----:R-:W-:-:S03]  /*f130*/  IADD3 R12, P0, PT, R2, R4, RZ ;  /* 0x00000004020c7210 */ /* 0x001fc60007f1e0ff */
[----:B------:R0:W-:Y:S01]  /*f140*/  STL [R1+0x1b8c], R10 ;  /* 0x001b8c0a01007387 */ /* 0x0001e20000100800 */
[----:B-1----:R-:W-:-:S03]  /*f150*/  IMAD.X R11, R14, 0x1, R8, P4 ;  /* 0x000000010e0b7824 */ /* 0x002fc600020e0608 */
[----:B------:R-:W-:Y:S04]  /*f160*/  STL [R1+0x1b94], R12 ;  /* 0x001b940c01007387 */ /* 0x000fe80000100800 */
[----:B------:R-:W2:Y:S01]  /*f170*/  LDL.LU R13, [R1+0xcc] ;  /* 0x0000cc00010d7983 */ /* 0x000ea20000300800 */
[----:B0-----:R-:W-:Y:S01]  /*f180*/  IADD3 R10, P4, PT, R2, R5, RZ ;  /* 0x00000005020a7210 */ /* 0x001fe20007f9e0ff */
[----:B------:R-:W-:Y:S02]  /*f190*/  IMAD.X R2, R14, 0x1, R7, P3 ;  /* 0x000000010e027824 */ /* 0x000fe400018e0607 */
[----:B------:R3:W-:Y:S04]  /*f1a0*/  STL [R1+0x1b90], R11 ;  /* 0x001b900b01007387 */ /* 0x0007e80000100800 */
[----:B------:R0:W-:Y:S04]  /*f1b0*/  STL [R1+0x1b88], R10 ;  /* 0x001b880a01007387 */ /* 0x0001e80000100800 */
[----:B------:R-:W5:Y:S01]  /*f1c0*/  LDL.LU R14, [R1+0xc4] ;  /* 0x0000c400010e7983 */ /* 0x000f620000300800 */
[----:B---3--:R-:W-:-:S03]  /*f1d0*/  IADD3 R11, P3, PT, R9, R4, RZ ;  /* 0x00000004090b7210 */ /* 0x008fc60007f7e0ff */
[----:B------:R1:W-:Y:S01]  /*f1e0*/  STL [R1+0x1b7c], R2 ;  /* 0x001b7c0201007387 */ /* 0x0003e20000100800 */
[----:B0-----:R-:W-:-:S03]  /*f1f0*/  IMAD.X R10, R15, 0x1, R8, P6 ;  /* 0x000000010f0a7824 */ /* 0x001fc600030e0608 */
[----:B------:R-:W-:Y:S01]  /*f200*/  STL [R1+0x1b84], R11 ;  /* 0x001b840b01007387 */ /* 0x000fe20000100800 */
[----:B-1----:R-:W-:-:S03]  /*f210*/  IADD3 R2, P6, PT, R9, R5, RZ ;  /* 0x0000000509027210 */ /* 0x002fc60007fde0ff */
[----:B------:R-:W3:Y:S04]  /*f220*/  LDL.LU R9, [R1+0xb4] ;  /* 0x0000b40001097983 */ /* 0x000ee80000300800 */
[----:B------:R0:W-:Y:S04]  /*f230*/  STL [R1+0x1b80], R10 ;  /* 0x001b800a01007387 */ /* 0x0001e80000100800 */
[----:B------:R-:W2:Y:S04]  /*f240*/  LDL.LU R12, [R1+0xec] ;  /* 0x0000ec00010c7983 */ /* 0x000ea80000300800 */
[----:B------:R1:W-:Y:S01]  /*f250*/  STL [R1+0x1b78], R2 ;  /* 0x001b780201007387 */ /* 0x0003e20000100800 */
[----:B0-----:R-:W-:-:S02]  /*f260*/  IMAD.X R10, R16, 0x1, R8, P2 ;  /* 0x00000001100a7824 */ /* 0x001fc400010e0608 */
[----:B-1----:R-:W-:Y:S01]  /*f270*/  IMAD.X R2, R15, 0x1, R7, P5 ;  /* 0x000000010f027824 */ /* 0x002fe200028e0607 */
[----:B------:R-:W-:-:S04]  /*f280*/  IADD3 R11, P5, PT, R0, R4, RZ ;  /* 0x00000004000b7210 */ /* 0x000fc80007fbe0ff */
[----:B------:R0:W-:Y:S04]  /*f290*/  STL [R1+0x1b6c], R2 ;  /* 0x001b6c0201007387 */ /* 0x0001e80000100800 */
[----:B------:R1:W-:Y:S01]  /*f2a0*/  STL [R1+0x1b74], R11 ;  /* 0x001b740b01007387 */ /* 0x0003e20000100800 */
[----:B0-----:R-:W-:-:S03]  /*f2b0*/  IADD3 R2, P2, PT, R0, R5, RZ ;  /* 0x0000000500027210 */ /* 0x001fc60007f5e0ff */
[----:B-1----:R-:W2:Y:S01]  /*f2c0*/  LDL.LU R11, [R1+0x100] ;  /* 0x00010000010b7983 */ /* 0x002ea20000300800 */
[----:B------:R-:W-:-:S03]  /*f2d0*/  IMAD.X R0, R16, 0x1, R7, P1 ;  /* 0x0000000110007824 */ /* 0x000fc600008e0607 */
[----:B------:R4:W-:Y:S04]  /*f2e0*/  STL [R1+0x1b70], R10 ;  /* 0x001b700a01007387 */ /* 0x0009e80000100800 */
[----:B------:R0:W-:Y:S01]  /*f2f0*/  STL [R1+0x1b68], R2 ;  /* 0x001b680201007387 */ /* 0x0001e20000100800 */
[----:B----4-:R-:W-:-:S03]  /*f300*/  IADD3 R10, P1, PT, R3, R4, RZ ;  /* 0x00000004030a7210 */ /* 0x010fc60007f3e0ff */
[----:B------:R1:W-:Y:S01]  /*f310*/  STL [R1+0x1b5c], R0 ;  /* 0x001b5c0001007387 */ /* 0x0003e20000100800 */
[----:B0-----:R-:W-:-:S03]  /*f320*/  IMAD.X R2, R17, 0x1, R8, P0 ;  /* 0x0000000111027824 */ /* 0x001fc600000e0608 */
[----:B------:R0:W-:Y:S01]  /*f330*/  STL [R1+0x1b64], R10 ;  /* 0x001b640a01007387 */ /* 0x0001e20000100800 */
[----:B-1----:R-:W-:-:S03]  /*f340*/  IADD3 R0, P0, PT, R3, R5, RZ ;  /* 0x0000000503007210 */ /* 0x002fc60007f1e0ff */
[----:B0-----:R-:W4:Y:S01]  /*f350*/  LDL.LU R10, [R1+0x110] ;  /* 0x00011000010a7983 */ /* 0x001f220000300800 */
[----:B------:R-:W-:-:S03]  /*f360*/  IMAD.X R3, R17, 0x1, R7, P4 ;  /* 0x0000000111037824 */ /* 0x000fc600020e0607 */
[----:B------:R0:W-:Y:S04]  /*f370*/  STL [R1+0x1b60], R2 ;  /* 0x001b600201007387 */ /* 0x0001e80000100800 */
[----:B------:R-:W-:Y:S01]  /*f380*/  STL [R1+0x1b58], R0 ;  /* 0x001b580001007387 */ /* 0x000fe20000100800 */
[----:B0-----:R-:W-:-:S03]  /*f390*/  IADD3 R2, P4, PT, R6, R4, RZ ;  /* 0x0000000406027210 */ /* 0x001fc60007f9e0ff */
[----:B------:R-:W-:Y:S04]  /*f3a0*/  STL [R1+0x1b4c], R3 ;  /* 0x001b4c0301007387 */ /* 0x000fe80000100800 */
[----:B------:R0:W-:Y:S04]  /*f3b0*/  STL [R1+0x1b54], R2 ;  /* 0x001b540201007387 */ /* 0x0001e80000100800 */
[----:B0-----:R-:W4:Y:S01]  /*f3c0*/  LDL.LU R2, [R1+0x120] ;  /* 0x0001200001027983 */ /* 0x001f220000300800 */
[--C-:B------:R-:W-:Y:S01]  /*f3d0*/  IMAD.X R0, R18, 0x1, R8.reuse, P3 ;  /* 0x0000000112007824 */ /* 0x100fe200018e0608 */
[----:B------:R-:W-:Y:S01]  /*f3e0*/  IADD3 R3, P3, PT, R6, R5, RZ ;  /* 0x0000000506037210 */ /* 0x000fe20007f7e0ff */
[----:B------:R-:W-:-:S03]  /*f3f0*/  IMAD.X R6, R19, 0x1, R8, P5 ;  /* 0x0000000113067824 */ /* 0x000fc600028e0608 */
[----:B------:R0:W-:Y:S04]  /*f400*/  STL [R1+0x1b50], R0 ;  /* 0x001b500001007387 */ /* 0x0001e80000100800 */
[----:B------:R3:W-:Y:S01]  /*f410*/  STL [R1+0x1b48], R3 ;  /* 0x001b480301007387 */ /* 0x0007e20000100800 */
[----:B0-----:R-:W-:-:S05]  /*f420*/  IMAD.X R0, R18, 0x1, R7, P6 ;  /* 0x0000000112007824 */ /* 0x001fca00030e0607 */
[----:B------:R0:W-:Y:S01]  /*f430*/  STL [R1+0x1b38], R0 ;  /* 0x001b380001007387 */ /* 0x0001e20000100800 */
[----:B------:R-:W-:Y:S02]  /*f440*/  SHF.R.S32.HI R25, RZ, 0x1f, R25 ;  /* 0x0000001fff197819 */ /* 0x000fe40000011419 */
[C---:B---3--:R-:W-:Y:S02]  /*f450*/  IADD3 R3, P6, PT, R9.reuse, R4, RZ ;  /* 0x0000000409037210 */ /* 0x048fe40007fde0ff */
[----:B0-----:R-:W-:-:S03]  /*f460*/  IADD3 R0, P5, PT, R9, R5, RZ ;  /* 0x0000000509007210 */ /* 0x001fc60007fbe0ff */
[----:B------:R0:W-:Y:S04]  /*f470*/  STL [R1+0x1b40], R3 ;  /* 0x001b400301007387 */ /* 0x0001e80000100800 */
[----:B------:R-:W-:Y:S04]  /*f480*/  STL [R1+0x1b3c], R6 ;  /* 0x001b3c0601007387 */ /* 0x000fe80000100800 */
[----:B------:R-:W3:Y:S01]  /*f490*/  LDL.LU R9, [R1+0x14c] ;  /* 0x00014c0001097983 */ /* 0x000ee20000300800 */
[----:B0-----:R-:W-:-:S03]  /*f4a0*/  IMAD.X R3, R19, 0x1, R7, P2 ;  /* 0x0000000113037824 */ /* 0x001fc600010e0607 */
[----:B------:R5:W-:Y:S04]  /*f4b0*/  STL [R1+0x1b44], R0 ;  /* 0x001b440001007387 */ /* 0x000be80000100800 */
[----:B------:R0:W-:Y:S01]  /*f4c0*/  STL [R1+0x1b28], R3 ;  /* 0x001b280301007387 */ /* 0x0001e20000100800 */
[----:B-----5:R-:W-:Y:S01]  /*f4d0*/  IADD3 R0, P2, PT, R14, R4, RZ ;  /* 0x000000040e007210 */ /* 0x020fe20007f5e0ff */
[----:B0-----:R-:W-:Y:S01]  /*f4e0*/  IMAD.X R3, R20, 0x1, R8, P1 ;  /* 0x0000000114037824 */ /* 0x001fe200008e0608 */
[----:B------:R-:W-:-:S03]  /*f4f0*/  IADD3 R6, P1, PT, R14, R5, RZ ;  /* 0x000000050e067210 */ /* 0x000fc60007f3e0ff */
[----:B------:R0:W-:Y:S04]  /*f500*/  STL [R1+0x1b30], R0 ;  /* 0x001b300001007387 */ /* 0x0001e80000100800 */
[----:B------:R2:W-:Y:S04]  /*f510*/  STL [R1+0x1b2c], R3 ;  /* 0x001b2c0301007387 */ /* 0x0005e80000100800 */
[----:B------:R1:W-:Y:S01]  /*f520*/  STL [R1+0x1b34], R6 ;  /* 0x001b340601007387 */ /* 0x0003e20000100800 */
[----:B0-----:R-:W-:-:S03]  /*f530*/  IMAD.X R0, R20, 0x1, R7, P0 ;  /* 0x0000000114007824 */ /* 0x001fc600000e0607 */
[----:B------:R-:W5:Y:S01]  /*f540*/  LDL.LU R14, [R1+0x154] ;  /* 0x00015400010e7983 */ /* 0x000f620000300800 */
[----:B--2---:R-:W-:-:S03]  /*f550*/  IADD3 R3, P0, PT, R13, R4, RZ ;  /* 0x000000040d037210 */ /* 0x004fc60007f1e0ff */
[----:B------:R0:W-:Y:S04]  /*f560*/  STL [R1+0x1b18], R0 ;  /* 0x001b180001007387 */ /* 0x0001e80000100800 */
[----:B------:R2:W-:Y:S01]  /*f570*/  STL [R1+0x1b20], R3 ;  /* 0x001b200301007387 */ /* 0x0005e20000100800 */
[C---:B-1----:R-:W-:Y:S02]  /*f580*/  IMAD.X R6, R21.reuse, 0x1, R7, P3 ;  /* 0x0000000115067824 */ /* 0x042fe400018e0607 */
[----:B0-----:R-:W-:Y:S01]  /*f590*/  IMAD.X R0, R21, 0x1, R8, P4 ;  /* 0x0000000115007824 */ /* 0x001fe200020e0608 */
[----:B--2---:R-:W-:-:S04]  /*f5a0*/  IADD3 R3, P4, PT, R13, R5, RZ ;  /* 0x000000050d037210 */ /* 0x004fc80007f9e0ff */
[----:B------:R0:W-:Y:S04]  /*f5b0*/  STL [R1+0x1b1c], R0 ;  /* 0x001b1c0001007387 */ /* 0x0001e80000100800 */
[----:B------:R1:W-:Y:S04]  /*f5c0*/  STL [R1+0x1b24], R3 ;  /* 0x001b240301007387 */ /* 0x0003e80000100800 */
[----:B------:R-:W-:Y:S01]  /*f5d0*/  STL [R1+0x1b08], R6 ;  /* 0x001b080601007387 */ /* 0x000fe20000100800 */
[----:B0-----:R-:W-:-:S03]  /*f5e0*/  IADD3 R0, P3, PT, R12, R4, RZ ;  /* 0x000000040c007210 */ /* 0x001fc60007f7e0ff */
[----:B------:R-:W2:Y:S01]  /*f5f0*/  LDL.LU R13, [R1+0x15c] ;  /* 0x00015c00010d7983 */ /* 0x000ea20000300800 */
[----:B-1----:R-:W-:-:S03]  /*f600*/  IMAD.X R3, R22, 0x1, R8, P6 ;  /* 0x0000000116037824 */ /* 0x002fc600030e0608 */
[----:B------:R0:W-:Y:S04]  /*f610*/  STL [R1+0x1b10], R0 ;  /* 0x001b100001007387 */ /* 0x0001e80000100800 */
[----:B------:R1:W-:Y:S01]  /*f620*/  STL [R1+0x1b0c], R3 ;  /* 0x001b0c0301007387 */ /* 0x0003e20000100800 */
[----:B0-----:R-:W-:Y:S01]  /*f630*/  IADD3 R0, P6, PT, R12, R5, RZ ;  /* 0x000000050c007210 */ /* 0x001fe20007fde0ff */
[----:B-1----:R-:W-:Y:S01]  /*f640*/  IMAD.X R3, R22, 0x1, R7, P5 ;  /* 0x0000000116037824 */ /* 0x002fe200028e0607 */
[----:B------:R-:W-:-:S03]  /*f650*/  IADD3 R6, P5, PT, R11, R4, RZ ;  /* 0x000000040b067210 */ /* 0x000fc60007fbe0ff */
[----:B------:R0:W-:Y:S04]  /*f660*/  STL [R1+0x1b14], R0 ;  /* 0x001b140001007387 */ /* 0x0001e80000100800 */
[----:B------:R1:W-:Y:S04]  /*f670*/  STL [R1+0x1af8], R3 ;  /* 0x001af80301007387 */ /* 0x0003e80000100800 */
[----:B------:R4:W-:Y:S01]  /*f680*/  STL [R1+0x1b00], R6 ;  /* 0x001b000601007387 */ /* 0x0009e20000100800 */
[----:B0-----:R-:W-:-:S03]  /*f690*/  IMAD.X R0, R23, 0x1, R8, P2 ;  /* 0x0000000117007824 */ /* 0x001fc600010e0608 */
[----:B------:R-:W2:Y:S01]  /*f6a0*/  LDL.LU R12, [R1+0x168] ;  /* 0x00016800010c7983 */ /* 0x000ea20000300800 */
[----:B-1----:R-:W-:-:S03]  /*f6b0*/  IADD3 R3, P2, PT, R11, R5, RZ ;  /* 0x000000050b037210 */ /* 0x002fc60007f5e0ff */
[----:B------:R0:W-:Y:S04]  /*f6c0*/  STL [R1+0x1afc], R0 ;  /* 0x001afc0001007387 */ /* 0x0001e80000100800 */
[----:B------:R1:W-:Y:S01]  /*f6d0*/  STL [R1+0x1b04], R3 ;  /* 0x001b040301007387 */ /* 0x0003e20000100800 */
[----:B----4-:R-:W-:Y:S02]  /*f6e0*/  IMAD.X R6, R24, 0x1, R8, P0 ;  /* 0x0000000118067824 */ /* 0x010fe400000e0608 */
[----:B0-----:R-:W-:Y:S01]  /*f6f0*/  IMAD.X R0, R23, 0x1, R7, P1 ;  /* 0x0000000117007824 */ /* 0x001fe200008e0607 */
[----:B-1----:R-:W-:-:S04]  /*f700*/  IADD3 R3, P1, PT, R10, R4, RZ ;  /* 0x000000040a037210 */ /* 0x002fc80007f3e0ff */
[----:B------:R0:W-:Y:S04]  /*f710*/  STL [R1+0x1ae8], R0 ;  /* 0x001ae80001007387 */ /* 0x0001e80000100800 */
[----:B------:R1:W-:Y:S04]  /*f720*/  STL [R1+0x1af0], R3 ;  /* 0x001af00301007387 */ /* 0x0003e80000100800 */
[----:B------:R-:W-:Y:S01]  /*f730*/  STL [R1+0x1aec], R6 ;  /* 0x001aec0601007387 */ /* 0x000fe20000100800 */
[----:B0-----:R-:W-:-:S03]  /*f740*/  IADD3 R0, P0, PT, R10, R5, RZ ;  /* 0x000000050a007210 */ /* 0x001fc60007f1e0ff */
[----:B------:R-:W4:Y:S01]  /*f750*/  LDL.LU R11, [R1+0x170] ;  /* 0x00017000010b7983 */ /* 0x000f220000300800 */
[----:B-1----:R-:W-:-:S03]  /*f760*/  IMAD.X R3, R24, 0x1, R7, P4 ;  /* 0x0000000118037824 */ /* 0x002fc600020e0607 */
[----:B------:R0:W-:Y:S04]  /*f770*/  STL [R1+0x1af4], R0 ;  /* 0x001af40001007387 */ /* 0x0001e80000100800 */
[----:B------:R1:W-:Y:S04]  /*f780*/  STL [R1+0x1ad8], R3 ;  /* 0x001ad80301007387 */ /* 0x0003e80000100800 */
[----:B------:R-:W4:Y:S01]  /*f790*/  LDL.LU R10, [R1+0xb8] ;  /* 0x0000b800010a7983 */ /* 0x000f220000300800 */
[----:B0-----:R-:W-:Y:S01]  /*f7a0*/  IADD3 R0, P4, PT, R2, R4, RZ ;  /* 0x0000000402007210 */ /* 0x001fe20007f9e0ff */
[----:B-1----:R-:W-:-:S04]  /*f7b0*/  IMAD.X R3, R25, 0x1, R8, P3 ;  /* 0x0000000119037824 */ /* 0x002fc800018e0608 */
[----:B------:R0:W-:Y:S01]  /*f7c0*/  STL [R1+0x1ae0], R0 ;  /* 0x001ae00001007387 */ /* 0x0001e20000100800 */
[----:B------:R-:W-:-:S03]  /*f7d0*/  IADD3 R2, P3, PT, R2, R5, RZ ;  /* 0x0000000502027210 */ /* 0x000fc60007f7e0ff */
[----:B------:R-:W-:Y:S04]  /*f7e0*/  STL [R1+0x1adc], R3 ;  /* 0x001adc0301007387 */ /* 0x000fe80000100800 */
[----:B------:R-:W4:Y:S01]  /*f7f0*/  LDL.LU R16, [R1+0x180] ;  /* 0x0001800001107983 */ /* 0x000f220000300800 */
[----:B0-----:R-:W-:-:S03]  /*f800*/  IMAD.X R0, R25, 0x1, R7, P6 ;  /* 0x0000000119007824 */ /* 0x001fc600030e0607 */
[----:B------:R0:W-:Y:S04]  /*f810*/  STL [R1+0x1ae4], R2 ;  /* 0x001ae40201007387 */ /* 0x0001e80000100800 */
[----:B------:R1:W-:Y:S04]  /*f820*/  STL [R1+0x1ac8], R0 ;  /* 0x001ac80001007387 */ /* 0x0003e80000100800 */
[----:B0-----:R-:W4:Y:S01]  /*f830*/  LDL.LU R2, [R1+0xbc] ;  /* 0x0000bc0001027983 */ /* 0x001f220000300800 */
[----:B------:R-:W-:-:S05]  /*f840*/  SHF.R.S32.HI R26, RZ, 0x1f, R26 ;  /* 0x0000001fff1a7819 */ /* 0x000fca000001141a */
[C---:B-1----:R-:W-:Y:S02]  /*f850*/  IMAD.X R0, R26.reuse, 0x1, R8, P5 ;  /* 0x000000011a007824 */ /* 0x042fe400028e0608 */
[----:B------:R-:W-:Y:S01]  /*f860*/  IMAD.X R6, R26, 0x1, R7, P2 ;  /* 0x000000011a067824 */ /* 0x000fe200010e0607 */
[----:B------:R-:W-:Y:S02]  /*f870*/  SHF.R.S32.HI R27, RZ, 0x1f, R27 ;  /* 0x0000001fff1b7819 */ /* 0x000fe4000001141b */
[----:B------:R-:W-:Y:S02]  /*f880*/  SHF.R.S32.HI R28, RZ, 0x1f, R28 ;  /* 0x0000001fff1c7819 */ /* 0x000fe4000001141c */
[----:B------:R-:W-:Y:S02]  /*f890*/  SHF.R.S32.HI R29, RZ, 0x1f, R29 ;  /* 0x0000001fff1d7819 */ /* 0x000fe4000001141d */
[----:B---3--:R-:W-:-:S05]  /*f8a0*/  IADD3 R3, P6, PT, R9, R4, RZ ;  /* 0x0000000409037210 */ /* 0x008fca0007fde0ff */
[----:B------:R0:W-:Y:S04]  /*f8b0*/  STL [R1+0x1ad0], R3 ;  /* 0x001ad00301007387 */ /* 0x0001e80000100800 */
[----:B------:R1:W-:Y:S01]  /*f8c0*/  STL [R1+0x1acc], R0 ;  /* 0x001acc0001007387 */ /* 0x0003e20000100800 */
[----:B0-----:R-:W-:-:S03]  /*f8d0*/  IADD3 R3, P5, PT, R9, R5, RZ ;  /* 0x0000000509037210 */ /* 0x001fc60007fbe0ff */
[----:B-1----:R-:W3:Y:S04]  /*f8e0*/  LDL.LU R0, [R1+0x18c] ;  /* 0x00018c0001007983 */ /* 0x002ee80000300800 */
[----:B------:R5:W-:Y:S04]  /*f8f0*/  STL [R1+0x1ad4], R3 ;  /* 0x001ad40301007387 */ /* 0x000be80000100800 */
[----:B------:R0:W-:Y:S01]  /*f900*/  STL [R1+0x1ab8], R6 ;  /* 0x001ab80601007387 */ /* 0x0001e20000100800 */
[----:B------:R-:W-:-:S03]  /*f910*/  IMAD.X R9, R27, 0x1, R8, P1 ;  /* 0x000000011b097824 */ /* 0x000fc600008e0608 */
[----:B------:R-:W3:Y:S01]  /*f920*/  LDL.LU R15, [R1+0xc0] ;  /* 0x0000c000010f7983 */ /* 0x000ee20000300800 */
[----:B-----5:R-:W-:-:S05]  /*f930*/  IADD3 R3, P2, PT, R14, R4, RZ ;  /* 0x000000040e037210 */ /* 0x020fca0007f5e0ff */
[----:B------:R1:W-:Y:S01]  /*f940*/  STL [R1+0x1ac0], R3 ;  /* 0x001ac00301007387 */ /* 0x0003e20000100800 */
[----:B0-----:R-:W-:-:S03]  /*f950*/  IMAD.X R6, R27, 0x1, R7, P0 ;  /* 0x000000011b067824 */ /* 0x001fc600000e0607 */
[----:B------:R0:W-:Y:S04]  /*f960*/  STL [R1+0x1abc], R9 ;  /* 0x001abc0901007387 */ /* 0x0001e80000100800 */
[----:B------:R-:W5:Y:S01]  /*f970*/  LDL.LU R17, [R1+0x194] ;  /* 0x0001940001117983 */ /* 0x000f620000300800 */
[----:B-1----:R-:W-:-:S05]  /*f980*/  IADD3 R3, P1, PT, R14, R5, RZ ;  /* 0x000000050e037210 */ /* 0x002fca0007f3e0ff */
[----:B------:R2:W-:Y:S04]  /*f990*/  STL [R1+0x1ac4], R3 ;  /* 0x001ac40301007387 */ /* 0x0005e80000100800 */
[----:B------:R1:W-:Y:S01]  /*f9a0*/  STL [R1+0x1aa8], R6 ;  /* 0x001aa80601007387 */ /* 0x0003e20000100800 */
[----:B------:R-:W-:-:S03]  /*f9b0*/  IMAD.X R14, R28, 0x1, R8, P4 ;  /* 0x000000011c0e7824 */ /* 0x000fc600020e0608 */
[----:B0-----:R-:W5:Y:S01]  /*f9c0*/  LDL.LU R9, [R1+0xc8] ;  /* 0x0000c80001097983 */ /* 0x001f620000300800 */
[C---:B--2---:R-:W-:Y:S02]  /*f9d0*/  IADD3 R3, P0, PT, R13.reuse, R4, RZ ;  /* 0x000000040d037210 */ /* 0x044fe40007f1e0ff */
[----:B-1----:R-:W-:-:S03]  /*f9e0*/  IADD3 R6, P4, PT, R13, R5, RZ ;  /* 0x000000050d067210 */ /* 0x002fc60007f9e0ff */
[----:B------:R0:W-:Y:S04]  /*f9f0*/  STL [R1+0x1ab0], R3 ;  /* 0x001ab00301007387 */ /* 0x0001e80000100800 */
[----:B------:R1:W-:Y:S01]  /*fa00*/  STL [R1+0x1aac], R14 ;  /* 0x001aac0e01007387 */ /* 0x0003e20000100800 */
[----:B0-----:R-:W-:-:S03]  /*fa10*/  IMAD.X R3, R28, 0x1, R7, P3 ;  /* 0x000000011c037824 */ /* 0x001fc600018e0607 */
[----:B-1----:R-:W2:Y:S04]  /*fa20*/  LDL.LU R14, [R1+0x19c] ;  /* 0x00019c00010e7983 */ /* 0x002ea80000300800 */
[----:B------:R0:W-:Y:S04]  /*fa30*/  STL [R1+0x1ab4], R6 ;  /* 0x001ab40601007387 */ /* 0x0001e80000100800 */
[----:B------:R1:W-:Y:S04]  /*fa40*/  STL [R1+0x1a98], R3 ;  /* 0x001a980301007387 */ /* 0x0003e80000100800 */
[----:B------:R-:W2:Y:S01]  /*fa50*/  LDL.LU R13, [R1+0xd0] ;  /* 0x0000d000010d7983 */ /* 0x000ea20000300800 */
[----:B0-----:R-:W-:Y:S01]  /*fa60*/  IADD3 R6, P3, PT, R12, R4, RZ ;  /* 0x000000040c067210 */ /* 0x001fe20007f7e0ff */
[----:B-1----:R-:W-:-:S04]  /*fa70*/  IMAD.X R3, R29, 0x1, R8, P6 ;  /* 0x000000011d037824 */ /* 0x002fc800030e0608 */
[----:B------:R0:W-:Y:S04]  /*fa80*/  STL [R1+0x1aa0], R6 ;  /* 0x001aa00601007387 */ /* 0x0001e80000100800 */
[----:B------:R1:W-:Y:S01]  /*fa90*/  STL [R1+0x1a9c], R3 ;  /* 0x001a9c0301007387 */ /* 0x0003e20000100800 */
[----:B0-----:R-:W-:Y:S01]  /*faa0*/  IADD3 R6, P6, PT, R12, R5, RZ ;  /* 0x000000050c067210 */ /* 0x001fe20007fde0ff */
[----:B------:R-:W-:Y:S02]  /*fab0*/  IMAD.X R12, R29, 0x1, R7, P5 ;  /* 0x000000011d0c7824 */ /* 0x000fe400028e0607 */
[----:B-1----:R-:W2:Y:S04]  /*fac0*/  LDL.LU R3, [R1+0x1a4] ;  /* 0x0001a40001037983 */ /* 0x002ea80000300800 */
[----:B------:R4:W-:Y:S04]  /*fad0*/  STL [R1+0x1aa4], R6 ;  /* 0x001aa40601007387 */ /* 0x0009e80000100800 */
[----:B------:R0:W-:Y:S01]  /*fae0*/  STL [R1+0x1544], R12 ;  /* 0x0015440c01007387 */ /* 0x0001e20000100800 */
[----:B----4-:R-:W-:-:S03]  /*faf0*/  IADD3 R6, P5, PT, R11, R4, RZ ;  /* 0x000000040b067210 */ /* 0x010fc60007fbe0ff */
[----:B0-----:R-:W4:Y:S04]  /*fb00*/  LDL.LU R12, [R1+0xd4] ;  /* 0x0000d400010c7983 */ /* 0x001f280000300800 */
[----:B------:R0:W-:Y:S01]  /*fb10*/  STL [R1+0x1564], R6 ;  /* 0x0015640601007387 */ /* 0x0001e20000100800 */
[C---:B------:R-:W-:Y:S02]  /*fb20*/  IMAD.X R18, R10.reuse, 0x1, R8, P2 ;  /* 0x000000010a127824 */ /* 0x040fe400010e0608 */
[----:B------:R-:W-:-:S03]  /*fb30*/  IMAD.X R10, R10, 0x1, R7, P1 ;  /* 0x000000010a0a7824 */ /* 0x000fc600008e0607 */
[----:B------:R-:W-:Y:S01]  /*fb40*/  STL [R1+0x1548], R18 ;  /* 0x0015481201007387 */ /* 0x000fe20000100800 */
[----:B0-----:R-:W-:-:S03]  /*fb50*/  IADD3 R6, P2, PT, R11, R5, RZ ;  /* 0x000000050b067210 */ /* 0x001fc60007f5e0ff */
[----:B------:R-:W4:Y:S04]  /*fb60*/  LDL.LU R11, [R1+0x1a8] ;  /* 0x0001a800010b7983 */ /* 0x000f280000300800 */
[----:B------:R0:W-:Y:S04]  /*fb70*/  STL [R1+0x156c], R6 ;  /* 0x00156c0601007387 */ /* 0x0001e80000100800 */
[----:B------:R1:W-:Y:S01]  /*fb80*/  STL [R1+0x154c], R10 ;  /* 0x00154c0a01007387 */ /* 0x0003e20000100800 */
[----:B0-----:R-:W-:-:S03]  /*fb90*/  IADD3 R6, P1, PT, R16, R4, RZ ;  /* 0x0000000410067210 */ /* 0x001fc60007f3e0ff */
[----:B-1----:R-:W4:Y:S01]  /*fba0*/  LDL.LU R10, [R1+0xd8] ;  /* 0x0000d800010a7983 */ /* 0x002f220000300800 */
[----:B------:R-:W-:-:S03]  /*fbb0*/  IMAD.X R18, R2, 0x1, R8, P0 ;  /* 0x0000000102127824 */ /* 0x000fc600000e0608 */
[----:B------:R0:W-:Y:S01]  /*fbc0*/  STL [R1+0x1574], R6 ;  /* 0x0015740601007387 */ /* 0x0001e20000100800 */
[----:B------:R-:W-:-:S03]  /*fbd0*/  IMAD.X R2, R2, 0x1, R7, P4 ;  /* 0x0000000102027824 */ /* 0x000fc600020e0607 */
[----:B------:R-:W-:Y:S01]  /*fbe0*/  STL [R1+0x1550], R18 ;  /* 0x0015501201007387 */ /* 0x000fe20000100800 */
[----:B0-----:R-:W-:-:S03]  /*fbf0*/  IADD3 R6, P0, PT, R16, R5, RZ ;  /* 0x0000000510067210 */ /* 0x001fc60007f1e0ff */
[----:B------:R-:W4:Y:S04]  /*fc00*/  LDL.LU R16, [R1+0x1a0] ;  /* 0x0001a00001107983 */ /* 0x000f280000300800 */
[----:B------:R-:W-:Y:S04]  /*fc10*/  STL [R1+0x157c], R6 ;  /* 0x00157c0601007387 */ /* 0x000fe80000100800 */
[----:B------:R0:W-:Y:S04]  /*fc20*/  STL [R1+0x1554], R2 ;  /* 0x0015540201007387 */ /* 0x0001e80000100800 */
[----:B0-----:R-:W4:Y:S01]  /*fc30*/  LDL.LU R2, [R1+0xdc] ;  /* 0x0000dc0001027983 */ /* 0x001f220000300800 */
[----:B---3--:R-:W-:-:S05]  /*fc40*/  IADD3 R6, P4, PT, R0, R4, RZ ;  /* 0x0000000400067210 */ /* 0x008fca0007f9e0ff */
[----:B------:R0:W-:Y:S01]  /*fc50*/  STL [R1+0x1584], R6 ;  /* 0x0015840601007387 */ /* 0x0001e20000100800 */
[C---:B------:R-:W-:Y:S02]  /*fc60*/  IMAD.X R18, R15.reuse, 0x1, R8, P3 ;  /* 0x000000010f127824 */ /* 0x040fe400018e0608 */
[----:B------:R-:W-:Y:S01]  /*fc70*/  IMAD.X R15, R15, 0x1, R7, P6 ;  /* 0x000000010f0f7824 */ /* 0x000fe200030e0607 */
[----:B0-----:R-:W-:Y:S02]  /*fc80*/  IADD3 R6, P3, PT, R0, R5, RZ ;  /* 0x0000000500067210 */ /* 0x001fe40007f7e0ff */
[----:B------:R-:W-:Y:S04]  /*fc90*/  STL [R1+0x1558], R18 ;  /* 0x0015581201007387 */ /* 0x000fe80000100800 */
[----:B------:R-:W3:Y:S04]  /*fca0*/  LDL.LU R0, [R1+0x198] ;  /* 0x0001980001007983 */ /* 0x000ee80000300800 */
[----:B------:R5:W-:Y:S04]  /*fcb0*/  STL [R1+0x158c], R6 ;  /* 0x00158c0601007387 */ /* 0x000be80000100800 */
[----:B------:R0:W-:Y:S01]  /*fcc0*/  STL [R1+0x155c], R15 ;  /* 0x00155c0f01007387 */ /* 0x0001e20000100800 */
[----:B-----5:R-:W-:-:S03]  /*fcd0*/  IADD3 R6, P6, PT, R17, R4, RZ ;  /* 0x0000000411067210 */ /* 0x020fc60007fde0ff */
[----:B0-----:R-:W5:Y:S01]  /*fce0*/  LDL.LU R15, [R1+0xe0] ;  /* 0x0000e000010f7983 */ /* 0x001f620000300800 */
[----:B------:R-:W-:-:S03]  /*fcf0*/  IMAD.X R18, R9, 0x1, R8, P5 ;  /* 0x0000000109127824 */ /* 0x000fc600028e0608 */
[----:B------:R0:W-:Y:S01]  /*fd00*/  STL [R1+0x1594], R6 ;  /* 0x0015940601007387 */ /* 0x0001e20000100800 */
[----:B------:R-:W-:-:S03]  /*fd10*/  IMAD.X R9, R9, 0x1, R7, P2 ;  /* 0x0000000109097824 */ /* 0x000fc600010e0607 */
[----:B------:R-:W-:Y:S01]  /*fd20*/  STL [R1+0x1560], R18 ;  /* 0x0015601201007387 */ /* 0x000fe20000100800 */
[----:B0-----:R-:W-:-:S03]  /*fd30*/  IADD3 R6, P5, PT, R17, R5, RZ ;  /* 0x0000000511067210 */ /* 0x001fc60007fbe0ff */
[----:B------:R-:W5:Y:S04]  /*fd40*/  LDL.LU R17, [R1+0x190] ;  /* 0x0001900001117983 */ /* 0x000f680000300800 */
[----:B------:R2:W-:Y:S04]  /*fd50*/  STL [R1+0x159c], R6 ;  /* 0x00159c0601007387 */ /* 0x0005e80000100800 */
[----:B------:R0:W-:Y:S01]  /*fd60*/  STL [R1+0x1568], R9 ;  /* 0x0015680901007387 */ /* 0x0001e20000100800 */
[----:B--2---:R-:W-:-:S03]  /*fd70*/  IADD3 R6, P2, PT, R14, R4, RZ ;  /* 0x000000040e067210 */ /* 0x004fc60007f5e0ff */
[----:B0-----:R-:W2:Y:S01]  /*fd80*/  LDL.LU R9, [R1+0xe4] ;  /* 0x0000e40001097983 */ /* 0x001ea20000300800 */
[----:B------:R-:W-:-:S03]  /*fd90*/  IMAD.X R18, R13, 0x1, R8, P1 ;  /* 0x000000010d127824 */ /* 0x000fc600008e0608 */
[----:B------:R0:W-:Y:S01]  /*fda0*/  STL [R1+0x15a4], R6 ;  /* 0x0015a40601007387 */ /* 0x0001e20000100800 */
[----:B------:R-:W-:-:S03]  /*fdb0*/  IMAD.X R13, R13, 0x1, R7, P0 ;  /* 0x000000010d0d7824 */ /* 0x000fc600000e0607 */
[----:B------:R-:W-:Y:S01]  /*fdc0*/  STL [R1+0x1570], R18 ;  /* 0x0015701201007387 */ /* 0x000fe20000100800 */
[----:B0-----:R-:W-:-:S03]  /*fdd0*/  IADD3 R6, P1, PT, R14, R5, RZ ;  /* 0x000000050e067210 */ /* 0x001fc60007f3e0ff */
[----:B------:R-:W2:Y:S04]  /*fde0*/  LDL.LU R14, [R1+0x188] ;  /* 0x00018800010e7983 */ /* 0x000ea80000300800 */
[----:B------:R0:W-:Y:S04]  /*fdf0*/  STL [R1+0x15ac], R6 ;  /* 0x0015ac0601007387 */ /* 0x0001e80000100800 */
[----:B------:R1:W-:Y:S01]  /*fe00*/  STL [R1+0x1578], R13 ;  /* 0x0015780d01007387 */ /* 0x0003e20000100800 */
[----:B0-----:R-:W-:-:S03]  /*fe10*/  IADD3 R6, P0, PT, R3, R4, RZ ;  /* 0x0000000403067210 */ /* 0x001fc60007f1e0ff */
[----:B-1----:R-:W2:Y:S04]  /*fe20*/  LDL.LU R13, [R1+0xe8] ;  /* 0x0000e800010d7983 */ /* 0x002ea80000300800 */
[----:B------:R0:W-:Y:S01]  /*fe30*/  STL [R1+0x15b4], R6 ;  /* 0x0015b40601007387 */ /* 0x0001e20000100800 */
[C---:B----4-:R-:W-:Y:S02]  /*fe40*/  IMAD.X R18, R12.reuse, 0x1, R8, P4 ;  /* 0x000000010c127824 */ /* 0x050fe400020e0608 */
[----:B------:R-:W-:-:S03]  /*fe50*/  IMAD.X R12, R12, 0x1, R7, P3 ;  /* 0x000000010c0c7824 */ /* 0x000fc600018e0607 */
[----:B------:R-:W-:Y:S01]  /*fe60*/  STL [R1+0x1580], R18 ;  /* 0x0015801201007387 */ /* 0x000fe20000100800 */
[----:B0-----:R-:W-:-:S03]  /*fe70*/  IADD3 R6, P4, PT, R3, R5, RZ ;  /* 0x0000000503067210 */ /* 0x001fc60007f9e0ff */
[----:B------:R-:W4:Y:S04]  /*fe80*/  LDL.LU R3, [R1+0x184] ;  /* 0x0001840001037983 */ /* 0x000f280000300800 */
[----:B------:R0:W-:Y:S04]  /*fe90*/  STL [R1+0x15bc], R6 ;  /* 0x0015bc0601007387 */ /* 0x0001e80000100800 */
[----:B------:R1:W-:Y:S01]  /*fea0*/  STL [R1+0x1588], R12 ;  /* 0x0015880c01007387 */ /* 0x0003e20000100800 */
[----:B0-----:R-:W-:-:S03]  /*feb0*/  IADD3 R6, P3, PT, R11, R4, RZ ;  /* 0x000000040b067210 */ /* 0x001fc60007f7e0ff */
[----:B-1----:R-:W4:Y:S04]  /*fec0*/  LDL.LU R12, [R1+0xf0] ;  /* 0x0000f000010c7983 */ /* 0x002f280000300800 */
        /* <DEDUP_REMOVED lines=21> */
[C---:B-----5:R-:W-:Y:S01]  /*10020*/  IMAD.X R18, R15.reuse, 0x1, R8, P0 ;  /* 0x000000010f127824 */ /* 0x060fe200000e0608 */
[----:B0-----:R-:W-:Y:S01]  /*10030*/  IADD3 R6, P0, PT, R0, R5, RZ ;  /* 0x0000000500067210 */ /* 0x001fe20007f1e0ff */
[----:B------:R-:W-:-:S03]  /*10040*/  IMAD.X R15, R15, 0x1, R7, P4 ;  /* 0x000000010f0f7824 */ /* 0x000fc600020e0607 */
[----:B------:R-:W-:Y:S04]  /*10050*/  STL [R1+0x15b0], R18 ;  /* 0x0015b01201007387 */ /* 0x000fe80000100800 */
[----:B------:R-:W3:Y:S04]  /*10060*/  LDL.LU R0, [R1+0x174] ;  /* 0x0001740001007983 */ /* 0x000ee80000300800 */
[----:B------:R0:W-:Y:S04]  /*10070*/  STL [R1+0x15ec], R6 ;  /* 0x0015ec0601007387 */ /* 0x0001e80000100800 */
[----:B------:R1:W-:Y:S01]  /*10080*/  STL [R1+0x15b8], R15 ;  /* 0x0015b80f01007387 */ /* 0x0003e20000100800 */
[----:B0-----:R-:W-:-:S03]  /*10090*/  IADD3 R6, P4, PT, R17, R4, RZ ;  /* 0x0000000411067210 */ /* 0x001fc60007f9e0ff */
[----:B-1----:R-:W5:Y:S04]  /*100a0*/  LDL.LU R15, [R1+0xfc] ;  /* 0x0000fc00010f7983 */ /* 0x002f680000300800 */
[----:B------:R0:W-:Y:S01]  /*100b0*/  STL [R1+0x15f4], R6 ;  /* 0x0015f40601007387 */ /* 0x0001e20000100800 */
[C---:B--2---:R-:W-:Y:S02]  /*100c0*/  IMAD.X R18, R9.reuse, 0x1, R8, P3 ;  /* 0x0000000109127824 */ /* 0x044fe400018e0608 */
[----:B------:R-:W-:Y:S01]  /*100d0*/  IMAD.X R9, R9, 0x1, R7, P6 ;  /* 0x0000000109097824 */ /* 0x000fe200030e0607 */
[----:B0-----:R-:W-:Y:S02]  /*100e0*/  IADD3 R6, P3, PT, R17, R5, RZ ;  /* 0x0000000511067210 */ /* 0x001fe40007f7e0ff */
[----:B------:R-:W-:Y:S04]  /*100f0*/  STL [R1+0x15c0], R18 ;  /* 0x0015c01201007387 */ /* 0x000fe80000100800 */
[----:B------:R-:W2:Y:S04]  /*10100*/  LDL.LU R17, [R1+0x16c] ;  /* 0x00016c0001117983 */ /* 0x000ea80000300800 */
[----:B------:R0:W-:Y:S04]  /*10110*/  STL [R1+0x15fc], R6 ;  /* 0x0015fc0601007387 */ /* 0x0001e80000100800 */
[----:B------:R1:W-:Y:S01]  /*10120*/  STL [R1+0x15c8], R9 ;  /* 0x0015c80901007387 */ /* 0x0003e20000100800 */
[----:B0-----:R-:W-:-:S03]  /*10130*/  IADD3 R6, P6, PT, R14, R4, RZ ;  /* 0x000000040e067210 */ /* 0x001fc60007fde0ff */
[----:B-1----:R-:W2:Y:S01]  /*10140*/  LDL.LU R9, [R1+0x104] ;  /* 0x0001040001097983 */ /* 0x002ea20000300800 */
        /* <DEDUP_REMOVED lines=8> */
[----:B----4-:R-:W-:-:S03]  /*101d0*/  IADD3 R6, P2, PT, R3, R4, RZ ;  /* 0x0000000403067210 */ /* 0x010fc60007f5e0ff */
[----:B0-----:R-:W4:Y:S01]  /*101e0*/  LDL.LU R13, [R1+0x108] ;  /* 0x00010800010d7983 */ /* 0x001f220000300800 */
[----:B------:R-:W-:-:S03]  /*101f0*/  IMAD.X R18, R12, 0x1, R8, P1 ;  /* 0x000000010c127824 */ /* 0x000fc600008e0608 */
[----:B------:R0:W-:Y:S01]  /*10200*/  STL [R1+0x1614], R6 ;  /* 0x0016140601007387 */ /* 0x0001e20000100800 */
        /* <DEDUP_REMOVED lines=36> */
[----:B--2---:R-:W-:-:S03]  /*10450*/  IADD3 R6, P1, PT, R17, R4, RZ ;  /* 0x0000000411067210 */ /* 0x004fc60007f3e0ff */
[----:B0-----:R-:W2:Y:S04]  /*10460*/  LDL.LU R15, [R1+0x11c] ;  /* 0x00011c00010f7983 */ /* 0x001ea80000300800 */
[----:B------:R0:W-:Y:S01]  /*10470*/  STL [R1+0x1654], R6 ;  /* 0x0016540601007387 */ /* 0x0001e20000100800 */
[C---:B------:R-:W-:Y:S02]  /*10480*/  IMAD.X R18, R9.reuse, 0x1, R8, P0 ;  /* 0x0000000109127824 */ /* 0x040fe400000e0608 */
[----:B------:R-:W-:Y:S01]  /*10490*/  IMAD.X R9, R9, 0x1, R7, P4 ;  /* 0x0000000109097824 */ /* 0x000fe200020e0607 */
[----:B0-----:R-:W-:Y:S02]  /*104a0*/  IADD3 R6, P0, PT, R17, R5, RZ ;  /* 0x0000000511067210 */ /* 0x001fe40007f1e0ff */
[----:B------:R-:W-:Y:S04]  /*104b0*/  STL [R1+0x1620], R18 ;  /* 0x0016201201007387 */ /* 0x000fe80000100800 */
[----:B------:R-:W5:Y:S04]  /*104c0*/  LDL.LU R17, [R1+0x144] ;  /* 0x0001440001117983 */ /* 0x000f680000300800 */
[----:B------:R0:W-:Y:S04]  /*104d0*/  STL [R1+0x165c], R6 ;  /* 0x00165c0601007387 */ /* 0x0001e80000100800 */
[----:B------:R1:W-:Y:S01]  /*104e0*/  STL [R1+0x1628], R9 ;  /* 0x0016280901007387 */ /* 0x0003e20000100800 */
[----:B0-----:R-:W-:-:S03]  /*104f0*/  IADD3 R6, P4, PT, R14, R4, RZ ;  /* 0x000000040e067210 */ /* 0x001fc60007f9e0ff */
[----:B-1----:R-:W5:Y:S04]  /*10500*/  LDL.LU R9, [R1+0x124] ;  /* 0x0001240001097983 */ /* 0x002f680000300800 */
[----:B------:R0:W-:Y:S01]  /*10510*/  STL [R1+0x1664], R6 ;  /* 0x0016640601007387 */ /* 0x0001e20000100800 */
[C---:B----4-:R-:W-:Y:S02]  /*10520*/  IMAD.X R18, R13.reuse, 0x1, R8, P3 ;  /* 0x000000010d127824 */ /* 0x050fe400018e0608 */
[----:B------:R-:W-:Y:S01]  /*10530*/  IMAD.X R13, R13, 0x1, R7, P6 ;  /* 0x000000010d0d7824 */ /* 0x000fe200030e0607 */
[----:B0-----:R-:W-:Y:S02]  /*10540*/  IADD3 R6, P3, PT, R14, R5, RZ ;  /* 0x000000050e067210 */ /* 0x001fe40007f7e0ff */
[----:B------:R-:W-:Y:S04]  /*10550*/  STL [R1+0x1630], R18 ;  /* 0x0016301201007387 */ /* 0x000fe80000100800 */
        /* <DEDUP_REMOVED lines=36> */
[C---:B--2---:R-:W-:Y:S01]  /*107a0*/  IMAD.X R18, R15.reuse, 0x1, R8, P6 ;  /* 0x000000010f127824 */ /* 0x044fe200030e0608 */
[----:B0-----:R-:W-:Y:S01]  /*107b0*/  IADD3 R6, P6, PT, R0, R5, RZ ;  /* 0x0000000500067210 */ /* 0x001fe20007fde0ff */
[----:B------:R-:W-:-:S03]  /*107c0*/  IMAD.X R15, R15, 0x1, R7, P5 ;  /* 0x000000010f0f7824 */ /* 0x000fc600028e0607 */
[----:B------:R-:W-:Y:S04]  /*107d0*/  STL [R1+0x1670], R18 ;  /* 0x0016701201007387 */ /* 0x000fe80000100800 */
[----:B------:R-:W2:Y:S04]  /*107e0*/  LDL.LU R0, [R1+0x1ac] ;  /* 0x0001ac0001007983 */ /* 0x000ea80000300800 */
[----:B------:R5:W-:Y:S04]  /*107f0*/  STL [R1+0x16ac], R6 ;  /* 0x0016ac0601007387 */ /* 0x000be80000100800 */
[----:B------:R0:W-:Y:S01]  /*10800*/  STL [R1+0x1678], R15 ;  /* 0x0016780f01007387 */ /* 0x0001e20000100800 */
[----:B-----5:R-:W-:-:S03]  /*10810*/  IADD3 R6, P5, PT, R17, R4, RZ ;  /* 0x0000000411067210 */ /* 0x020fc60007fbe0ff */
[----:B0-----:R-:W3:Y:S04]  /*10820*/  LDL.LU R15, [R1+0x1c0] ;  /* 0x0001c000010f7983 */ /* 0x001ee80000300800 */
        /* <DEDUP_REMOVED lines=8> */
[----:B----4-:R-:W-:-:S03]  /*108b0*/  IADD3 R6, P1, PT, R14, R4, RZ ;  /* 0x000000040e067210 */ /* 0x010fc60007f3e0ff */
[----:B0-----:R-:W4:Y:S04]  /*108c0*/  LDL.LU R9, [R1+0x1c8] ;  /* 0x0001c80001097983 */ /* 0x001f280000300800 */
[----:B------:R0:W-:Y:S01]  /*108d0*/  STL [R1+0x16c4], R6 ;  /* 0x0016c40601007387 */ /* 0x0001e20000100800 */
[C---:B------:R-:W-:Y:S02]  /*108e0*/  IMAD.X R18, R13.reuse, 0x1, R8, P0 ;  /* 0x000000010d127824 */ /* 0x040fe400000e0608 */
[----:B------:R-:W-:Y:S01]  /*108f0*/  IMAD.X R13, R13, 0x1, R7, P4 ;  /* 0x000000010d0d7824 */ /* 0x000fe200020e0607 */
[----:B0-----:R-:W-:Y:S02]  /*10900*/  IADD3 R6, P0, PT, R14, R5, RZ ;  /* 0x000000050e067210 */ /* 0x001fe40007f1e0ff */
[----:B------:R-:W-:Y:S04]  /*10910*/  STL [R1+0x1690], R18 ;  /* 0x0016901201007387 */ /* 0x000fe80000100800 */
[----:B------:R-:W4:Y:S04]  /*10920*/  LDL.LU R14, [R1+0x1b8] ;  /* 0x0001b800010e7983 */ /* 0x000f280000300800 */
[----:B------:R0:W-:Y:S04]  /*10930*/  STL [R1+0x16cc], R6 ;  /* 0x0016cc0601007387 */ /* 0x0001e80000100800 */
[----:B------:R1:W-:Y:S01]  /*10940*/  STL [R1+0x1698], R13 ;  /* 0x0016980d01007387 */ /* 0x0003e20000100800 */
[----:B0-----:R-:W-:-:S03]  /*10950*/  IADD3 R6, P4, PT, R3, R4, RZ ;  /* 0x0000000403067210 */ /* 0x001fc60007f9e0ff */
[----:B-1----:R-:W4:Y:S04]  /*10960*/  LDL.LU R13, [R1+0x1d4] ;  /* 0x0001d400010d7983 */ /* 0x002f280000300800 */
        /* <DEDUP_REMOVED lines=29> */
[----:B--2---:R-:W-:-:S05]  /*10b40*/  IADD3 R6, P0, PT, R0, R4, RZ ;  /* 0x0000000400067210 */ /* 0x004fca0007f1e0ff */
[----:B------:R0:W-:Y:S01]  /*10b50*/  STL [R1+0x1704], R6 ;  /* 0x0017040601007387 */ /* 0x0001e20000100800 */
[C---:B---3--:R-:W-:Y:S01]  /*10b60*/  IMAD.X R18, R15.reuse, 0x1, R8, P4 ;  /* 0x000000010f127824 */ /* 0x048fe200020e0608 */
        /* <DEDUP_REMOVED lines=17> */
[----:B-1----:R-:W5:Y:S04]  /*10c80*/  LDL.LU R9, [R1+0x208] ;  /* 0x0002080001097983 */ /* 0x002f680000300800 */
        /* <DEDUP_REMOVED lines=22> */
[----:B------:R-:W-:-:S03]  /*10df0*/  IMAD.X R10, R10, 0x1, R7, P6 ;  /* 0x000000010a0a7824 */ /* 0x000fc600030e0607 */
[----:B------:R-:W-:Y:S01]  /*10e00*/  STL [R1+0x1710], R18 ;  /* 0x0017101201007387 */ /* 0x000fe20000100800 */
[----:B0-----:R-:W-:-:S03]  /*10e10*/  IADD3 R6, P3, PT, R11, R5, RZ ;  /* 0x000000050b067210 */ /* 0x001fc60007f7e0ff */
        /* <DEDUP_REMOVED lines=11> */
[----:B------:R-:W-:Y:S04]  /*10ed0*/  STL [R1+0x175c], R6 ;  /* 0x00175c0601007387 */ /* 0x000fe80000100800 */
[----:B------:R0:W-:Y:S04]  /*10ee0*/  STL [R1+0x1728], R2 ;  /* 0x0017280201007387 */ /* 0x0001e80000100800 */
[----:B0-----:R-:W5:Y:S01]  /*10ef0*/  LDL.LU R2, [R1+0x234] ;  /* 0x0002340001027983 */ /* 0x001f620000300800 */
        /* <DEDUP_REMOVED lines=9> */
[----:B----4-:R-:W-:-:S03]  /*10f90*/  IADD3 R6, P0, PT, R17, R4, RZ ;  /* 0x0000000411067210 */ /* 0x010fc60007f1e0ff */
[----:B0-----:R-:W3:Y:S04]  /*10fa0*/  LDL.LU R15, [R1+0x240] ;  /* 0x00024000010f7983 */ /* 0x001ee80000300800 */
[----:B------:R0:W-:Y:S01]  /*10fb0*/  STL [R1+0x1774], R6 ;  /* 0x0017740601007387 */ /* 0x0001e20000100800 */
[C---:B-----5:R-:W-:Y:S02]  /*10fc0*/  IMAD.X R18, R9.reuse, 0x1, R8, P4 ;  /* 0x0000000109127824 */ /* 0x060fe400020e0608 */
        /* <DEDUP_REMOVED lines=37> */
[----:B-1----:R-:W5:Y:S01]  /*11220*/  LDL.LU R10, [R1+0x26c] ;  /* 0x00026c00010a7983 */ /* 0x002f620000300800 */
[----:B------:R-:W-:-:S03]  /*11230*/  IMAD.X R18, R2, 0x1, R8, P3 ;  /* 0x0000000102127824 */ /* 0x000fc600018e0608 */
[----:B------:R0:W-:Y:S01]  /*11240*/  STL [R1+0x17b4], R6 ;  /* 0x0017b40601007387 */ /* 0x0001e20000100800 */
        /* <DEDUP_REMOVED lines=190> */
[----:B0-----:R-:W-:Y:S02]  /*11e30*/  IADD3 R6, P2, PT, R0, R5, RZ ;  /* 0x0000000500067210 */ /* 0x001fe40007f5e0ff */
[----:B------:R-:W2:Y:S04]  /*11e40*/  LDL.LU R0, [R1+0x290] ;  /* 0x0002900001007983 */ /* 0x000ea80000300800 */
[----:B------:R0:W-:Y:S04]  /*11e50*/  STL [R1+0x18b0], R18 ;  /* 0x0018b01201007387 */ /* 0x0001e80000100800 */
[----:B------:R4:W-:Y:S01]  /*11e60*/  STL [R1+0x18ec], R6 ;  /* 0x0018ec0601007387 */ /* 0x0009e20000100800 */
[----:B0-----:R-:W-:-:S03]  /*11e70*/  IMAD.X R18, R15, 0x1, R7, P1 ;  /* 0x000000010f127824 */ /* 0x001fc600008e0607 */
[----:B------:R-:W3:Y:S01]  /*11e80*/  LDL.LU R15, [R1+0x330] ;  /* 0x00033000010f7983 */ /* 0x000ee20000300800 */
[----:B----4-:R-:W-:-:S03]  /*11e90*/  IADD3 R6, P1, PT, R17, R4, RZ ;  /* 0x0000000411067210 */ /* 0x010fc60007f3e0ff */
[----:B------:R5:W-:Y:S04]  /*11ea0*/  STL [R1+0x18b8], R18 ;  /* 0x0018b81201007387 */ /* 0x000be80000100800 */
[----:B------:R0:W-:Y:S01]  /*11eb0*/  STL [R1+0x18f4], R6 ;  /* 0x0018f40601007387 */ /* 0x0001e20000100800 */
[----:B-----5:R-:W-:Y:S01]  /*11ec0*/  IMAD.X R18, R9, 0x1, R8, P0 ;  /* 0x0000000109127824 */ /* 0x020fe200000e0608 */
[----:B0-----:R-:W-:Y:S02]  /*11ed0*/  IADD3 R6, P0, PT, R17, R5, RZ ;  /* 0x0000000511067210 */ /* 0x001fe40007f1e0ff */
[----:B------:R-:W4:Y:S04]  /*11ee0*/  LDL.LU R17, [R1+0x294] ;  /* 0x0002940001117983 */ /* 0x000f280000300800 */
[----:B------:R0:W-:Y:S04]  /*11ef0*/  STL [R1+0x18c0], R18 ;  /* 0x0018c01201007387 */ /* 0x0001e80000100800 */
[----:B------:R1:W-:Y:S01]  /*11f00*/  STL [R1+0x18fc], R6 ;  /* 0x0018fc0601007387 */ /* 0x0003e20000100800 */
[----:B0-----:R-:W-:-:S03]  /*11f10*/  IMAD.X R18, R9, 0x1, R7, P4 ;  /* 0x0000000109127824 */ /* 0x001fc600020e0607 */
[----:B------:R-:W5:Y:S01]  /*11f20*/  LDL.LU R9, [R1+0x334] ;  /* 0x0003340001097983 */ /* 0x000f620000300800 */
[----:B-1----:R-:W-:-:S03]  /*11f30*/  IADD3 R6, P4, PT, R14, R4, RZ ;  /* 0x000000040e067210 */ /* 0x002fc60007f9e0ff */
[----:B------:R0:W-:Y:S04]  /*11f40*/  STL [R1+0x18c8], R18 ;  /* 0x0018c81201007387 */ /* 0x0001e80000100800 */
[----:B------:R1:W-:Y:S01]  /*11f50*/  STL [R1+0x1904], R6 ;  /* 0x0019040601007387 */ /* 0x0003e20000100800 */
[C---:B0-----:R-:W-:Y:S01]  /*11f60*/  IMAD.X R18, R13.reuse, 0x1, R8, P3 ;  /* 0x000000010d127824 */ /* 0x041fe200018e0608 */
[----:B-1----:R-:W-:Y:S02]  /*11f70*/  IADD3 R6, P3, PT, R14, R5, RZ ;  /* 0x000000050e067210 */ /* 0x002fe40007f7e0ff */
[----:B------:R-:W5:Y:S04]  /*11f80*/  LDL.LU R14, [R1+0x29c] ;  /* 0x00029c00010e7983 */ /* 0x000f680000300800 */
        /* <DEDUP_REMOVED lines=17> */
[C---:B------:R-:W-:Y:S01]  /*120a0*/  IMAD.X R19, R10.reuse, 0x1, R8, P1 ;  /* 0x000000010a137824 */ /* 0x040fe200008e0608 */
[----:B0-----:R-:W-:Y:S01]  /*120b0*/  IADD3 R18, P1, PT, R11, R5, RZ ;  /* 0x000000050b127210 */ /* 0x001fe20007f3e0ff */
[----:B-1----:R-:W-:-:S03]  /*120c0*/  IMAD.X R6, R10, 0x1, R7, P0 ;  /* 0x000000010a067824 */ /* 0x002fc600000e0607 */
[----:B------:R-:W-:Y:S04]  /*120d0*/  STL [R1+0x18f0], R19 ;  /* 0x0018f01301007387 */ /* 0x000fe80000100800 */
[----:B------:R-:W5:Y:S04]  /*120e0*/  LDL.LU R11, [R1+0x2a8] ;  /* 0x0002a800010b7983 */ /* 0x000f680000300800 */
[----:B------:R0:W-:Y:S04]  /*120f0*/  STL [R1+0x192c], R18 ;  /* 0x00192c1201007387 */ /* 0x0001e80000100800 */
[----:B------:R1:W-:Y:S04]  /*12100*/  STL [R1+0x18f8], R6 ;  /* 0x0018f80601007387 */ /* 0x0003e80000100800 */
[----:B------:R-:W5:Y:S01]  /*12110*/  LDL.LU R10, [R1+0x340] ;  /* 0x00034000010a7983 */ /* 0x000f620000300800 */
[----:B0-----:R-:W-:-:S05]  /*12120*/  IADD3 R18, P0, PT, R16, R4, RZ ;  /* 0x0000000410127210 */ /* 0x001fca0007f1e0ff */
[----:B------:R0:W-:Y:S01]  /*12130*/  STL [R1+0x1934], R18 ;  /* 0x0019341201007387 */ /* 0x0001e20000100800 */
[----:B-1----:R-:W-:Y:S01]  /*12140*/  IMAD.X R6, R2, 0x1, R8, P4 ;  /* 0x0000000102067824 */ /* 0x002fe200020e0608 */
[----:B0-----:R-:W-:Y:S01]  /*12150*/  IADD3 R18, P4, PT, R16, R5, RZ ;  /* 0x0000000510127210 */ /* 0x001fe20007f9e0ff */
[----:B------:R-:W-:-:S03]  /*12160*/  IMAD.X R16, R2, 0x1, R7, P3 ;  /* 0x0000000102107824 */ /* 0x000fc600018e0607 */
[----:B------:R-:W-:Y:S04]  /*12170*/  STL [R1+0x1900], R6 ;  /* 0x0019000601007387 */ /* 0x000fe80000100800 */
[----:B------:R-:W-:Y:S04]  /*12180*/  STL [R1+0x193c], R18 ;  /* 0x00193c1201007387 */ /* 0x000fe80000100800 */
[----:B------:R-:W5:Y:S04]  /*12190*/  LDL.LU R2, [R1+0x2b0] ;  /* 0x0002b00001027983 */ /* 0x000f680000300800 */
[----:B------:R0:W-:Y:S04]  /*121a0*/  STL [R1+0x1908], R16 ;  /* 0x0019081001007387 */ /* 0x0001e80000100800 */
[----:B0-----:R-:W5:Y:S01]  /*121b0*/  LDL.LU R16, [R1+0x344] ;  /* 0x0003440001107983 */ /* 0x001f620000300800 */
[----:B--2---:R-:W-:-:S05]  /*121c0*/  IADD3 R6, P3, PT, R0, R4, RZ ;  /* 0x0000000400067210 */ /* 0x004fca0007f7e0ff */
[----:B------:R3:W-:Y:S02]  /*121d0*/  STL [R1+0x1944], R6 ;  /* 0x0019440601007387 */ /* 0x0007e40000100800 */
[C---:B---3--:R-:W-:Y:S01]  /*121e0*/  IMAD.X R6, R15.reuse, 0x1, R8, P6 ;  /* 0x000000010f067824 */ /* 0x048fe200030e0608 */
[----:B------:R-:W-:Y:S01]  /*121f0*/  IADD3 R0, P6, PT, R0, R5, RZ ;  /* 0x0000000500007210 */ /* 0x000fe20007fde0ff */
[----:B------:R-:W-:-:S03]  /*12200*/  IMAD.X R15, R15, 0x1, R7, P5 ;  /* 0x000000010f0f7824 */ /* 0x000fc600028e0607 */
[----:B------:R-:W-:Y:S04]  /*12210*/  STL [R1+0x1910], R6 ;  /* 0x0019100601007387 */ /* 0x000fe80000100800 */
[----:B------:R0:W-:Y:S04]  /*12220*/  STL [R1+0x194c], R0 ;  /* 0x00194c0001007387 */ /* 0x0001e80000100800 */
[----:B0-----:R-:W2:Y:S01]  /*12230*/  LDL.LU R0, [R1+0x2b4] ;  /* 0x0002b40001007983 */ /* 0x001ea20000300800 */
[----:B----4-:R-:W-:-:S03]  /*12240*/  IADD3 R6, P5, PT, R17, R4, RZ ;  /* 0x0000000411067210 */ /* 0x010fc60007fbe0ff */
[----:B------:R0:W-:Y:S04]  /*12250*/  STL [R1+0x1918], R15 ;  /* 0x0019180f01007387 */ /* 0x0001e80000100800 */
[----:B0-----:R-:W3:Y:S01]  /*12260*/  LDL.LU R15, [R1+0x348] ;  /* 0x00034800010f7983 */ /* 0x001ee20000300800 */
[----:B-----5:R-:W-:Y:S01]  /*12270*/  IMAD.X R19, R9, 0x1, R8, P2 ;  /* 0x0000000109137824 */ /* 0x020fe200010e0608 */
[----:B------:R-:W-:Y:S02]  /*12280*/  IADD3 R18, P2, PT, R17, R5, RZ ;  /* 0x0000000511127210 */ /* 0x000fe40007f5e0ff */
[----:B------:R0:W-:Y:S04]  /*12290*/  STL [R1+0x1954], R6 ;  /* 0x0019540601007387 */ /* 0x0001e80000100800 */
[----:B------:R-:W-:Y:S04]  /*122a0*/  STL [R1+0x1920], R19 ;  /* 0x0019201301007387 */ /* 0x000fe80000100800 */
[----:B------:R-:W-:Y:S01]  /*122b0*/  STL [R1+0x195c], R18 ;  /* 0x00195c1201007387 */ /* 0x000fe20000100800 */
[----:B0-----:R-:W-:-:S03]  /*122c0*/  IMAD.X R6, R9, 0x1, R7, P1 ;  /* 0x0000000109067824 */ /* 0x001fc600008e0607 */
[----:B------:R-:W4:Y:S04]  /*122d0*/  LDL.LU R9, [R1+0x2bc] ;  /* 0x0002bc0001097983 */ /* 0x000f280000300800 */
[----:B------:R0:W-:Y:S01]  /*122e0*/  STL [R1+0x1928], R6 ;  /* 0x0019280601007387 */ /* 0x0001e20000100800 */
[----:B------:R-:W-:-:S03]  /*122f0*/  IADD3 R17, P1, PT, R14, R4, RZ ;  /* 0x000000040e117210 */ /* 0x000fc60007f3e0ff */
[----:B0-----:R-:W5:Y:S04]  /*12300*/  LDL.LU R6, [R1+0x34c] ;  /* 0x00034c0001067983 */ /* 0x001f680000300800 */
[----:B------:R0:W-:Y:S02]  /*12310*/  STL [R1+0x1964], R17 ;  /* 0x0019641101007387 */ /* 0x0001e40000100800 */
[C---:B0-----:R-:W-:Y:S01]  /*12320*/  IMAD.X R17, R13.reuse, 0x1, R8, P0 ;  /* 0x000000010d117824 */ /* 0x041fe200000e0608 */
[----:B------:R-:W-:Y:S01]  /*12330*/  IADD3 R14, P0, PT, R14, R5, RZ ;  /* 0x000000050e0e7210 */ /* 0x000fe20007f1e0ff */
[----:B------:R-:W-:-:S03]  /*12340*/  IMAD.X R13, R13, 0x1, R7, P4 ;  /* 0x000000010d0d7824 */ /* 0x000fc600020e0607 */
[----:B------:R0:W-:Y:S04]  /*12350*/  STL [R1+0x1930], R17 ;  /* 0x0019301101007387 */ /* 0x0001e80000100800 */
[----:B------:R1:W-:Y:S01]  /*12360*/  STL [R1+0x196c], R14 ;  /* 0x00196c0e01007387 */ /* 0x0003e20000100800 */
[----:B0-----:R-:W-:-:S03]  /*12370*/  IADD3 R17, P4, PT, R3, R4, RZ ;  /* 0x0000000403117210 */ /* 0x001fc60007f9e0ff */
[----:B-1----:R-:W5:Y:S04]  /*12380*/  LDL.LU R14, [R1+0x2c4] ;  /* 0x0002c400010e7983 */ /* 0x002f680000300800 */
[----:B------:R0:W-:Y:S04]  /*12390*/  STL [R1+0x1938], R13 ;  /* 0x0019380d01007387 */ /* 0x0001e80000100800 */
[----:B0-----:R-:W5:Y:S04]  /*123a0*/  LDL.LU R13, [R1+0x350] ;  /* 0x00035000010d7983 */ /* 0x001f680000300800 */
[----:B------:R0:W-:Y:S02]  /*123b0*/  STL [R1+0x1974], R17 ;  /* 0x0019741101007387 */ /* 0x0001e40000100800 */
[C---:B0-----:R-:W-:Y:S01]  /*123c0*/  IMAD.X R17, R12.reuse, 0x1, R8, P3 ;  /* 0x000000010c117824 */ /* 0x041fe200018e0608 */
[----:B------:R-:W-:Y:S01]  /*123d0*/  IADD3 R3, P3, PT, R3, R5, RZ ;  /* 0x0000000503037210 */ /* 0x000fe20007f7e0ff */
[----:B------:R-:W-:-:S03]  /*123e0*/  IMAD.X R12, R12, 0x1, R7, P6 ;  /* 0x000000010c0c7824 */ /* 0x000fc600030e0607 */
[----:B------:R0:W-:Y:S04]  /*123f0*/  STL [R1+0x1940], R17 ;  /* 0x0019401101007387 */ /* 0x0001e80000100800 */
[----:B0-----:R-:W5:Y:S04]  /*12400*/  LDL.LU R17, [R1+0x2c8] ;  /* 0x0002c80001117983 */ /* 0x001f680000300800 */
[----:B------:R0:W-:Y:S04]  /*12410*/  STL [R1+0x197c], R3 ;  /* 0x00197c0301007387 */ /* 0x0001e80000100800 */
[----:B------:R1:W-:Y:S01]  /*12420*/  STL [R1+0x1948], R12 ;  /* 0x0019480c01007387 */ /* 0x0003e20000100800 */
[----:B------:R-:W-:Y:S01]  /*12430*/  IMAD.X R18, R10, 0x1, R8, P5 ;  /* 0x000000010a127824 */ /* 0x000fe200028e0608 */
[----:B0-----:R-:W-:-:S02]  /*12440*/  IADD3 R3, P6, PT, R11, R4, RZ ;  /* 0x000000040b037210 */ /* 0x001fc40007fde0ff */
[----:B-1----:R-:W5:Y:S04]  /*12450*/  LDL.LU R12, [R1+0x354] ;  /* 0x00035400010c7983 */ /* 0x002f680000300800 */
[----:B------:R0:W-:Y:S02]  /*12460*/  STL [R1+0x1984], R3 ;  /* 0x0019840301007387 */ /* 0x0001e40000100800 */
[----:B0-----:R-:W-:Y:S02]  /*12470*/  IADD3 R3, P5, PT, R11, R5, RZ ;  /* 0x000000050b037210 */ /* 0x001fe40007fbe0ff */
[----:B------:R-:W5:Y:S04]  /*12480*/  LDL.LU R11, [R1+0x2d0] ;  /* 0x0002d000010b7983 */ /* 0x000f680000300800 */
[----:B------:R0:W-:Y:S04]  /*12490*/  STL [R1+0x1950], R18 ;  /* 0x0019501201007387 */ /* 0x0001e80000100800 */
[----:B------:R1:W-:Y:S01]  /*124a0*/  STL [R1+0x198c], R3 ;  /* 0x00198c0301007387 */ /* 0x0003e20000100800 */
[----:B0-----:R-:W-:Y:S01]  /*124b0*/  IMAD.X R18, R10, 0x1, R7, P2 ;  /* 0x000000010a127824 */ /* 0x001fe200010e0607 */
[----:B------:R-:W-:-:S02]  /*124c0*/  IADD3 R10, P2, PT, R2, R4, RZ ;  /* 0x00000004020a7210 */ /* 0x000fc40007f5e0ff */
[----:B-1----:R-:W5:Y:S01]  /*124d0*/  LDL.LU R3, [R1+0x358] ;  /* 0x0003580001037983 */ /* 0x002f620000300800 */
[----:B------:R-:W-:-:S03]  /*124e0*/  IMAD.X R19, R16, 0x1, R8, P1 ;  /* 0x0000000110137824 */ /* 0x000fc600008e0608 */
[----:B------:R0:W-:Y:S04]  /*124f0*/  STL [R1+0x1958], R18 ;  /* 0x0019581201007387 */ /* 0x0001e80000100800 */
[----:B------:R1:W-:Y:S01]  /*12500*/  STL [R1+0x1994], R10 ;  /* 0x0019940a01007387 */ /* 0x0003e20000100800 */
[----:B0-----:R-:W-:-:S03]  /*12510*/  IADD3 R18, P1, PT, R2, R5, RZ ;  /* 0x0000000502127210 */ /* 0x001fc60007f3e0ff */
[----:B-1----:R-:W5:Y:S04]  /*12520*/  LDL.LU R10, [R1+0x2d4] ;  /* 0x0002d400010a7983 */ /* 0x002f680000300800 */
[----:B------:R-:W-:Y:S04]  /*12530*/  STL [R1+0x1960], R19 ;  /* 0x0019601301007387 */ /* 0x000fe80000100800 */
[----:B------:R-:W5:Y:S01]  /*12540*/  LDL.LU R2, [R1+0x35c] ;  /* 0x00035c0001027983 */ /* 0x000f620000300800 */
[----:B------:R-:W-:-:S03]  /*12550*/  IMAD.X R16, R16, 0x1, R7, P0 ;  /* 0x0000000110107824 */ /* 0x000fc600000e0607 */
        /* <DEDUP_REMOVED lines=8> */
[----:B------:R4:W-:Y:S04]  /*125e0*/  STL [R1+0x1970], R19 ;  /* 0x0019701301007387 */ /* 0x0009e80000100800 */
[----:B------:R-:W2:Y:S04]  /*125f0*/  LDL.LU R0, [R1+0x360] ;  /* 0x0003600001007983 */ /* 0x000ea80000300800 */
[----:B------:R-:W-:Y:S01]  /*12600*/  STL [R1+0x19ac], R18 ;  /* 0x0019ac1201007387 */ /* 0x000fe20000100800 */
[----:B----4-:R-:W-:-:S03]  /*12610*/  IADD3 R19, P3, PT, R9, R4, RZ ;  /* 0x0000000409137210 */ /* 0x010fc60007f7e0ff */
[----:B------:R0:W-:Y:S04]  /*12620*/  STL [R1+0x1978], R15 ;  /* 0x0019780f01007387 */ /* 0x0001e80000100800 */
[----:B0-----:R-:W3:Y:S01]  /*12630*/  LDL.LU R15, [R1+0x2e4] ;  /* 0x0002e400010f7983 */ /* 0x001ee20000300800 */
[----:B-----5:R-:W-:-:S03]  /*12640*/  IMAD.X R18, R6, 0x1, R8, P6 ;  /* 0x0000000106127824 */ /* 0x020fc600030e0608 */
[----:B------:R0:W-:Y:S04]  /*12650*/  STL [R1+0x19b4], R19 ;  /* 0x0019b41301007387 */ /* 0x0001e80000100800 */
[----:B------:R1:W-:Y:S01]  /*12660*/  STL [R1+0x1980], R18 ;  /* 0x0019801201007387 */ /* 0x0003e20000100800 */
[----:B0-----:R-:W-:-:S03]  /*12670*/  IADD3 R19, P6, PT, R9, R5, RZ ;  /* 0x0000000509137210 */ /* 0x001fc60007fde0ff */
[----:B------:R-:W4:Y:S01]  /*12680*/  LDL.LU R9, [R1+0x364] ;  /* 0x0003640001097983 */ /* 0x000f220000300800 */
[----:B-1----:R-:W-:-:S03]  /*12690*/  IMAD.X R18, R6, 0x1, R7, P5 ;  /* 0x0000000106127824 */ /* 0x002fc600028e0607 */
[----:B------:R0:W-:Y:S04]  /*126a0*/  STL [R1+0x19bc], R19 ;  /* 0x0019bc1301007387 */ /* 0x0001e80000100800 */
[----:B------:R1:W-:Y:S01]  /*126b0*/  STL [R1+0x1988], R18 ;  /* 0x0019881201007387 */ /* 0x0003e20000100800 */
[----:B0-----:R-:W-:-:S05]  /*126c0*/  IADD3 R19, P5, PT, R14, R4, RZ ;  /* 0x000000040e137210 */ /* 0x001fca0007fbe0ff */
[----:B------:R-:W-:Y:S01]  /*126d0*/  STL [R1+0x19c4], R19 ;  /* 0x0019c41301007387 */ /* 0x000fe20000100800 */
[C---:B------:R-:W-:Y:S01]  /*126e0*/  IMAD.X R6, R13.reuse, 0x1, R8, P2 ;  /* 0x000000010d067824 */ /* 0x040fe200010e0608 */
[----:B-1----:R-:W-:Y:S02]  /*126f0*/  IADD3 R18, P2, PT, R14, R5, RZ ;  /* 0x000000050e127210 */ /* 0x002fe40007f5e0ff */
[----:B------:R-:W5:Y:S04]  /*12700*/  LDL.LU R14, [R1+0x2e8] ;  /* 0x0002e800010e7983 */ /* 0x000f680000300800 */
[----:B------:R0:W-:Y:S04]  /*12710*/  STL [R1+0x1990], R6 ;  /* 0x0019900601007387 */ /* 0x0001e80000100800 */
[----:B------:R1:W-:Y:S01]  /*12720*/  STL [R1+0x19cc], R18 ;  /* 0x0019cc1201007387 */ /* 0x0003e20000100800 */
[----:B0-----:R-:W-:-:S03]  /*12730*/  IMAD.X R6, R13, 0x1, R7, P1 ;  /* 0x000000010d067824 */ /* 0x001fc600008e0607 */
[----:B------:R-:W5:Y:S04]  /*12740*/  LDL.LU R13, [R1+0x368] ;  /* 0x00036800010d7983 */ /* 0x000f680000300800 */
[----:B------:R0:W-:Y:S01]  /*12750*/  STL [R1+0x1998], R6 ;  /* 0x0019980601007387 */ /* 0x0001e20000100800 */
[----:B-1----:R-:W-:-:S05]  /*12760*/  IADD3 R18, P1, PT, R17, R4, RZ ;  /* 0x0000000411127210 */ /* 0x002fca0007f3e0ff */
[----:B------:R1:W-:Y:S01]  /*12770*/  STL [R1+0x19d4], R18 ;  /* 0x0019d41201007387 */ /* 0x0003e20000100800 */
[C---:B0-----:R-:W-:Y:S01]  /*12780*/  IMAD.X R6, R12.reuse, 0x1, R8, P0 ;  /* 0x000000010c067824 */ /* 0x041fe200000e0608 */
[----:B-1----:R-:W-:Y:S01]  /*12790*/  IADD3 R18, P0, PT, R17, R5, RZ ;  /* 0x0000000511127210 */ /* 0x002fe20007f1e0ff */
[----:B------:R-:W-:-:S03]  /*127a0*/  IMAD.X R17, R12, 0x1, R7, P4 ;  /* 0x000000010c117824 */ /* 0x000fc600020e0607 */
[----:B------:R0:W-:Y:S04]  /*127b0*/  STL [R1+0x19a0], R6 ;  /* 0x0019a00601007387 */ /* 0x0001e80000100800 */
[----:B------:R-:W-:Y:S04]  /*127c0*/  STL [R1+0x19dc], R18 ;  /* 0x0019dc1201007387 */ /* 0x000fe80000100800 */
[----:B------:R-:W5:Y:S01]  /*127d0*/  LDL.LU R12, [R1+0x2f0] ;  /* 0x0002f000010c7983 */ /* 0x000f620000300800 */
[----:B0-----:R-:W-:-:S03]  /*127e0*/  IADD3 R6, P4, PT, R11, R4, RZ ;  /* 0x000000040b067210 */ /* 0x001fc60007f9e0ff */
[----:B------:R0:W-:Y:S04]  /*127f0*/  STL [R1+0x19a8], R17 ;  /* 0x0019a81101007387 */ /* 0x0001e80000100800 */
[----:B------:R1:W-:Y:S01]  /*12800*/  STL [R1+0x19e4], R6 ;  /* 0x0019e40601007387 */ /* 0x0003e20000100800 */
[----:B0-----:R-:W-:Y:S01]  /*12810*/  IMAD.X R17, R3, 0x1, R8, P3 ;  /* 0x0000000103117824 */ /* 0x001fe200018e0608 */
[----:B-1----:R-:W-:Y:S02]  /*12820*/  IADD3 R6, P3, PT, R11, R5, RZ ;  /* 0x000000050b067210 */ /* 0x002fe40007f7e0ff */
[----:B------:R-:W5:Y:S01]  /*12830*/  LDL.LU R11, [R1+0x36c] ;  /* 0x00036c00010b7983 */ /* 0x000f620000300800 */
[----:B------:R-:W-:-:S03]  /*12840*/  IMAD.X R3, R3, 0x1, R7, P6 ;  /* 0x0000000103037824 */ /* 0x000fc600030e0607 */
[----:B------:R0:W-:Y:S04]  /*12850*/  STL [R1+0x19b0], R17 ;  /* 0x0019b01101007387 */ /* 0x0001e80000100800 */
[----:B------:R1:W-:Y:S04]  /*12860*/  STL [R1+0x19ec], R6 ;  /* 0x0019ec0601007387 */ /* 0x0003e80000100800 */
[----:B------:R1:W-:Y:S01]  /*12870*/  STL [R1+0x19b8], R3 ;  /* 0x0019b80301007387 */ /* 0x0003e20000100800 */
[----:B0-----:R-:W-:-:S05]  /*12880*/  IADD3 R17, P6, PT, R10, R4, RZ ;  /* 0x000000040a117210 */ /* 0x001fca0007fde0ff */
[----:B------:R-:W-:Y:S01]  /*12890*/  STL [R1+0x19f4], R17 ;  /* 0x0019f41101007387 */ /* 0x000fe20000100800 */
[----:B-1----:R-:W-:Y:S01]  /*128a0*/  IMAD.X R6, R2, 0x1, R8, P5 ;  /* 0x0000000102067824 */ /* 0x002fe200028e0608 */
[----:B------:R-:W-:Y:S02]  /*128b0*/  IADD3 R3, P5, PT, R10, R5, RZ ;  /* 0x000000050a037210 */ /* 0x000fe40007fbe0ff */
        /* <DEDUP_REMOVED lines=8> */
[----:B--2---:R-:W-:Y:S01]  /*12940*/  IMAD.X R17, R0, 0x1, R8, P1 ;  /* 0x0000000100117824 */ /* 0x004fe200008e0608 */
[----:B0-----:R-:W-:Y:S01]  /*12950*/  IADD3 R6, P1, PT, R16, R5, RZ ;  /* 0x0000000510067210 */ /* 0x001fe20007f3e0ff */
[----:B-1----:R-:W-:-:S03]  /*12960*/  IMAD.X R3, R0, 0x1, R7, P0 ;  /* 0x0000000100037824 */ /* 0x002fc600000e0607 */
[----:B------:R-:W-:Y:S04]  /*12970*/  STL [R1+0x19d0], R17 ;  /* 0x0019d01101007387 */ /* 0x000fe80000100800 */
[----:B------:R-:W2:Y:S04]  /*12980*/  LDL.LU R20, [R1+0x2fc] ;  /* 0x0002fc0001147983 */ /* 0x000ea80000300800 */
[----:B------:R-:W-:Y:S04]  /*12990*/  STL [R1+0x1a0c], R6 ;  /* 0x001a0c0601007387 */ /* 0x000fe80000100800 */
[----:B------:R4:W-:Y:S01]  /*129a0*/  STL [R1+0x19d8], R3 ;  /* 0x0019d80301007387 */ /* 0x0009e20000100800 */
[----:B---3--:R-:W-:-:S03]  /*129b0*/  IADD3 R0, P0, PT, R15, R4, RZ ;  /* 0x000000040f007210 */ /* 0x008fc60007f1e0ff */
[----:B------:R-:W3:Y:S04]  /*129c0*/  LDL.LU R19, [R1+0x374] ;  /* 0x0003740001137983 */ /* 0x000ee80000300800 */
[----:B------:R0:W-:Y:S04]  /*129d0*/  STL [R1+0x1a14], R0 ;  /* 0x001a140001007387 */ /* 0x0001e80000100800 */
[----:B------:R-:W3:Y:S01]  /*129e0*/  LDL.LU R18, [R1+0x304] ;  /* 0x0003040001127983 */ /* 0x000ee20000300800 */
[----:B----4-:R-:W-:Y:S01]  /*129f0*/  IMAD.X R3, R9, 0x1, R8, P4 ;  /* 0x0000000109037824 */ /* 0x010fe200020e0608 */
[----:B0-----:R-:W-:-:S04]  /*12a00*/  IADD3 R0, P4, PT, R15, R5, RZ ;  /* 0x000000050f007210 */ /* 0x001fc80007f9e0ff */
[----:B------:R0:W-:Y:S04]  /*12a10*/  STL [R1+0x19e0], R3 ;  /* 0x0019e00301007387 */ /* 0x0001e80000100800 */
[----:B------:R-:W4:Y:S04]  /*12a20*/  LDL.LU R6, [R1+0x378] ;  /* 0x0003780001067983 */ /* 0x000f280000300800 */
[----:B------:R-:W-:Y:S01]  /*12a30*/  STL [R1+0x1a1c], R0 ;  /* 0x001a1c0001007387 */ /* 0x000fe20000100800 */
[----:B0-----:R-:W-:-:S03]  /*12a40*/  IMAD.X R3, R9, 0x1, R7, P3 ;  /* 0x0000000109037824 */ /* 0x001fc600018e0607 */
[----:B------:R-:W4:Y:S04]  /*12a50*/  LDL.LU R17, [R1+0x308] ;  /* 0x0003080001117983 */ /* 0x000f280000300800 */
[----:B------:R0:W-:Y:S04]  /*12a60*/  STL [R1+0x19e8], R3 ;  /* 0x0019e80301007387 */ /* 0x0001e80000100800 */
[----:B0-----:R-:W4:Y:S01]  /*12a70*/  LDL.LU R3, [R1+0x37c] ;  /* 0x00037c0001037983 */ /* 0x001f220000300800 */
[----:B-----5:R-:W-:-:S05]  /*12a80*/  IADD3 R0, P3, PT, R14, R4, RZ ;  /* 0x000000040e007210 */ /* 0x020fca0007f7e0ff */
[----:B------:R0:W-:Y:S04]  /*12a90*/  STL [R1+0x1a24], R0 ;  /* 0x001a240001007387 */ /* 0x0001e80000100800 */
[----:B------:R-:W5:Y:S01]  /*12aa0*/  LDL.LU R16, [R1+0x310] ;  /* 0x0003100001107983 */ /* 0x000f620000300800 */
[----:B0-----:R-:W-:Y:S01]  /*12ab0*/  IMAD.X R0, R13, 0x1, R8, P6 ;  /* 0x000000010d007824 */ /* 0x001fe200030e0608 */
[----:B------:R-:W-:-:S04]  /*12ac0*/  IADD3 R9, P6, PT, R14, R5, RZ ;  /* 0x000000050e097210 */ /* 0x000fc80007fde0ff */
[----:B------:R0:W-:Y:S04]  /*12ad0*/  STL [R1+0x19f0], R0 ;  /* 0x0019f00001007387 */ /* 0x0001e80000100800 */
[----:B0-----:R-:W5:Y:S04]  /*12ae0*/  LDL.LU R0, [R1+0x380] ;  /* 0x0003800001007983 */ /* 0x001f680000300800 */
[----:B------:R0:W-:Y:S04]  /*12af0*/  STL [R1+0x1a2c], R9 ;  /* 0x001a2c0901007387 */ /* 0x0001e80000100800 */
[----:B------:R-:W5:Y:S01]  /*12b00*/  LDL.LU R15, [R1+0x314] ;  /* 0x00031400010f7983 */ /* 0x000f620000300800 */
[----:B0-----:R-:W-:-:S05]  /*12b10*/  IMAD.X R9, R13, 0x1, R7, P5 ;  /* 0x000000010d097824 */ /* 0x001fca00028e0607 */
[----:B------:R0:W-:Y:S01]  /*12b20*/  STL [R1+0x19f8], R9 ;  /* 0x0019f80901007387 */ /* 0x0001e20000100800 */
[----:B------:R-:W-:-:S03]  /*12b30*/  IADD3 R13, P5, PT, R12, R4, RZ ;  /* 0x000000040c0d7210 */ /* 0x000fc60007fbe0ff */
[----:B0-----:R-:W5:Y:S04]  /*12b40*/  LDL.LU R9, [R1+0x384] ;  /* 0x0003840001097983 */ /* 0x001f680000300800 */
[----:B------:R0:W-:Y:S04]  /*12b50*/  STL [R1+0x1a34], R13 ;  /* 0x001a340d01007387 */ /* 0x0001e80000100800 */
[----:B------:R-:W5:Y:S01]  /*12b60*/  LDL.LU R14, [R1+0x31c] ;  /* 0x00031c00010e7983 */ /* 0x000f620000300800 */
[C---:B0-----:R-:W-:Y:S01]  /*12b70*/  IMAD.X R13, R11.reuse, 0x1, R8, P2 ;  /* 0x000000010b0d7824 */ /* 0x041fe200010e0608 */
[----:B------:R-:W-:Y:S01]  /*12b80*/  IADD3 R12, P2, PT, R12, R5, RZ ;  /* 0x000000050c0c7210 */ /* 0x000fe20007f5e0ff */
[----:B------:R-:W-:-:S03]  /*12b90*/  IMAD.X R11, R11, 0x1, R7, P1 ;  /* 0x000000010b0b7824 */ /* 0x000fc600008e0607 */
[----:B------:R0:W-:Y:S04]  /*12ba0*/  STL [R1+0x1a00], R13 ;  /* 0x001a000d01007387 */ /* 0x0001e80000100800 */
[----:B0-----:R-:W5:Y:S04]  /*12bb0*/  LDL.LU R13, [R1+0x388] ;  /* 0x00038800010d7983 */ /* 0x001f680000300800 */
[----:B------:R0:W-:Y:S01]  /*12bc0*/  STL [R1+0x1a3c], R12 ;  /* 0x001a3c0c01007387 */ /* 0x0001e20000100800 */
[----:B------:R-:W-:-:S03]  /*12bd0*/  IADD3 R21, P1, PT, R10, R4, RZ ;  /* 0x000000040a157210 */ /* 0x000fc60007f3e0ff */
[----:B0-----:R-:W5:Y:S04]  /*12be0*/  LDL.LU R12, [R1+0x324] ;  /* 0x00032400010c7983 */ /* 0x001f680000300800 */
[----:B------:R0:W-:Y:S04]  /*12bf0*/  STL [R1+0x1a08], R11 ;  /* 0x001a080b01007387 */ /* 0x0001e80000100800 */
[----:B0-----:R-:W5:Y:S01]  /*12c00*/  LDL.LU R11, [R1+0x38c] ;  /* 0x00038c00010b7983 */ /* 0x001f620000300800 */
[----:B------:R-:W-:-:S03]  /*12c10*/  IMAD.X R22, R2, 0x1, R8, P0 ;  /* 0x0000000102167824 */ /* 0x000fc600000e0608 */
[----:B------:R0:W-:Y:S04]  /*12c20*/  STL [R1+0x1a44], R21 ;  /* 0x001a441501007387 */ /* 0x0001e80000100800 */
[----:B------:R-:W-:Y:S01]  /*12c30*/  STL [R1+0x1a10], R22 ;  /* 0x001a101601007387 */ /* 0x000fe20000100800 */
[----:B0-----:R-:W-:Y:S01]  /*12c40*/  IADD3 R21, P0, PT, R10, R5, RZ ;  /* 0x000000050a157210 */ /* 0x001fe20007f1e0ff */
[----:B------:R-:W-:Y:S02]  /*12c50*/  IMAD.X R10, R2, 0x1, R7, P4 ;  /* 0x00000001020a7824 */ /* 0x000fe400020e0607 */
[----:B------:R-:W5:Y:S04]  /*12c60*/  LDL.LU R2, [R1+0x390] ;  /* 0x0003900001027983 */ /* 0x000f680000300800 */
[----:B------:R-:W-:Y:S04]  /*12c70*/  STL [R1+0x1a4c], R21 ;  /* 0x001a4c1501007387 */ /* 0x000fe80000100800 */
[----:B------:R0:W-:Y:S04]  /*12c80*/  STL [R1+0x1a18], R10 ;  /* 0x001a180a01007387 */ /* 0x0001e80000100800 */
[----:B0-----:R-:W5:Y:S01]  /*12c90*/  LDL.LU R10, [R1+0x394] ;  /* 0x00039400010a7983 */ /* 0x001f620000300800 */
[----:B--2---:R-:W-:-:S05]  /*12ca0*/  IADD3 R22, P4, PT, R20, R4, RZ ;  /* 0x0000000414167210 */ /* 0x004fca0007f9e0ff */
[----:B------:R-:W-:Y:S01]  /*12cb0*/  STL [R1+0x1a54], R22 ;  /* 0x001a541601007387 */ /* 0x000fe20000100800 */
[C---:B---3--:R-:W-:Y:S01]  /*12cc0*/  IMAD.X R21, R19.reuse, 0x1, R8, P3 ;  /* 0x0000000113157824 */ /* 0x048fe200018e0608 */
[----:B------:R-:W-:Y:S01]  /*12cd0*/  IADD3 R20, P3, PT, R20, R5, RZ ;  /* 0x0000000514147210 */ /* 0x000fe20007f7e0ff */
[----:B------:R-:W-:-:S03]  /*12ce0*/  IMAD.X R19, R19, 0x1, R7, P6 ;  /* 0x0000000113137824 */ /* 0x000fc600030e0607 */
[----:B------:R0:W-:Y:S04]  /*12cf0*/  STL [R1+0x1a20], R21 ;  /* 0x001a201501007387 */ /* 0x0001e80000100800 */
[----:B------:R4:W-:Y:S04]  /*12d00*/  STL [R1+0x1a5c], R20 ;  /* 0x001a5c1401007387 */ /* 0x0009e80000100800 */
[----:B------:R1:W-:Y:S01]  /*12d10*/  STL [R1+0x1a28], R19 ;  /* 0x001a281301007387 */ /* 0x0003e20000100800 */
[----:B0-----:R-:W-:-:S05]  /*12d20*/  IADD3 R21, P6, PT, R18, R4, RZ ;  /* 0x0000000412157210 */ /* 0x001fca0007fde0ff */
[----:B------:R-:W-:Y:S01]  /*12d30*/  STL [R1+0x1a64], R21 ;  /* 0x001a641501007387 */ /* 0x000fe20000100800 */
[----:B----4-:R-:W-:Y:S01]  /*12d40*/  IMAD.X R20, R6, 0x1, R8, P5 ;  /* 0x0000000106147824 */ /* 0x010fe200028e0608 */
[----:B-1----:R-:W-:Y:S01]  /*12d50*/  IADD3 R19, P5, PT, R18, R5, RZ ;  /* 0x0000000512137210 */ /* 0x002fe20007fbe0ff */
[----:B------:R-:W-:-:S03]  /*12d60*/  IMAD.X R18, R6, 0x1, R7, P2 ;  /* 0x0000000106127824 */ /* 0x000fc600010e0607 */
[----:B------:R-:W-:Y:S01]  /*12d70*/  STL [R1+0x1a30], R20 ;  /* 0x001a301401007387 */ /* 0x000fe20000100800 */
[----:B------:R-:W-:-:S03]  /*12d80*/  IADD3 R6, P2, PT, R17, R4, RZ ;  /* 0x0000000411067210 */ /* 0x000fc60007f5e0ff */
[----:B------:R0:W-:Y:S04]  /*12d90*/  STL [R1+0x1a6c], R19 ;  /* 0x001a6c1301007387 */ /* 0x0001e80000100800 */
[----:B------:R1:W-:Y:S04]  /*12da0*/  STL [R1+0x1a38], R18 ;  /* 0x001a381201007387 */ /* 0x0003e80000100800 */
[----:B------:R2:W-:Y:S01]  /*12db0*/  STL [R1+0x1a74], R6 ;  /* 0x001a740601007387 */ /* 0x0005e20000100800 */
[----:B0-----:R-:W-:Y:S01]  /*12dc0*/  IMAD.X R19, R3, 0x1, R8, P1 ;  /* 0x0000000103137824 */ /* 0x001fe200008e0608 */
[----:B-1----:R-:W-:Y:S01]  /*12dd0*/  IADD3 R18, P1, PT, R17, R5, RZ ;  /* 0x0000000511127210 */ /* 0x002fe20007f3e0ff */
[----:B--2---:R-:W-:-:S03]  /*12de0*/  IMAD.X R6, R3, 0x1, R7, P0 ;  /* 0x0000000103067824 */ /* 0x004fc600000e0607 */
[----:B------:R-:W-:Y:S04]  /*12df0*/  STL [R1+0x1a40], R19 ;  /* 0x001a401301007387 */ /* 0x000fe80000100800 */
[----:B------:R-:W-:Y:S01]  /*12e00*/  STL [R1+0x1a7c], R18 ;  /* 0x001a7c1201007387 */ /* 0x000fe20000100800 */
[----:B-----5:R-:W-:-:S03]  /*12e10*/  IADD3 R17, P0, PT, R16, R4, RZ ;  /* 0x0000000410117210 */ /* 0x020fc60007f1e0ff */
[----:B------:R0:W-:Y:S04]  /*12e20*/  STL [R1+0x1a48], R6 ;  /* 0x001a480601007387 */ /* 0x0001e80000100800 */
[----:B------:R-:W-:Y:S01]  /*12e30*/  STL [R1+0x1a80], R17 ;  /* 0x001a801101007387 */ /* 0x000fe20000100800 */
[----:B------:R-:W-:Y:S01]  /*12e40*/  IMAD.X R3, R0, 0x1, R8, P4 ;  /* 0x0000000100037824 */ /* 0x000fe200020e0608 */
[----:B0-----:R-:W-:Y:S01]  /*12e50*/  IADD3 R6, P4, PT, R16, R5, RZ ;  /* 0x0000000510067210 */ /* 0x001fe20007f9e0ff */
[----:B------:R-:W-:-:S03]  /*12e60*/  IMAD.X R0, R0, 0x1, R7, P3 ;  /* 0x0000000100007824 */ /* 0x000fc600018e0607 */
[----:B------:R0:W-:Y:S04]  /*12e70*/  STL [R1+0x1a50], R3 ;  /* 0x001a500301007387 */ /* 0x0001e80000100800 */
[----:B------:R1:W-:Y:S01]  /*12e80*/  STL [R1+0x1a84], R6 ;  /* 0x001a840601007387 */ /* 0x0003e20000100800 */
[----:B0-----:R-:W-:-:S03]  /*12e90*/  IADD3 R3, P3, PT, R15, R4, RZ ;  /* 0x000000040f037210 */ /* 0x001fc60007f7e0ff */
[----:B------:R0:W-:Y:S04]  /*12ea0*/  STL [R1+0x1a58], R0 ;  /* 0x001a580001007387 */ /* 0x0001e80000100800 */
[----:B------:R2:W-:Y:S01]  /*12eb0*/  STL [R1+0x1a88], R3 ;  /* 0x001a880301007387 */ /* 0x0005e20000100800 */
[----:B-1----:R-:W-:Y:S01]  /*12ec0*/  IMAD.X R6, R9, 0x1, R8, P6 ;  /* 0x0000000109067824 */ /* 0x002fe200030e0608 */
[----:B0-----:R-:W-:Y:S01]  /*12ed0*/  IADD3 R0, P6, PT, R15, R5, RZ ;  /* 0x000000050f007210 */ /* 0x001fe20007fde0ff */
[----:B--2---:R-:W-:-:S03]  /*12ee0*/  IMAD.X R3, R9, 0x1, R7, P5 ;  /* 0x0000000109037824 */ /* 0x004fc600028e0607 */
[----:B------:R0:W-:Y:S04]  /*12ef0*/  STL [R1+0x1a60], R6 ;  /* 0x001a600601007387 */ /* 0x0001e80000100800 */
[----:B------:R1:W-:Y:S04]  /*12f00*/  STL [R1+0x1a8c], R0 ;  /* 0x001a8c0001007387 */ /* 0x0003e80000100800 */
[----:B------:R2:W-:Y:S01]  /*12f10*/  STL [R1+0x1a68], R3 ;  /* 0x001a680301007387 */ /* 0x0005e20000100800 */
[----:B0-----:R-:W-:-:S05]  /*12f20*/  IADD3 R6, P5, PT, R14, R4, RZ ;  /* 0x000000040e067210 */ /* 0x001fca0007fbe0ff */
[----:B------:R0:W-:Y:S01]  /*12f30*/  STL [R1+0x1a90], R6 ;  /* 0x001a900601007387 */ /* 0x0001e20000100800 */
[C---:B-1----:R-:W-:Y:S01]  /*12f40*/  IMAD.X R0, R13.reuse, 0x1, R8, P2 ;  /* 0x000000010d007824 */ /* 0x042fe200010e0608 */
[----:B--2---:R-:W-:Y:S01]  /*12f50*/  IADD3 R3, P2, PT, R14, R5, RZ ;  /* 0x000000050e037210 */ /* 0x004fe20007f5e0ff */
[----:B0-----:R-:W-:-:S03]  /*12f60*/  IMAD.X R6, R13, 0x1, R7, P1 ;  /* 0x000000010d067824 */ /* 0x001fc600008e0607 */
[----:B------:R0:W-:Y:S04]  /*12f70*/  STL [R1+0x1a70], R0 ;  /* 0x001a700001007387 */ /* 0x0001e80000100800 */
[----:B------:R1:W-:Y:S01]  /*12f80*/  STL [R1+0x1a94], R3 ;  /* 0x001a940301007387 */ /* 0x0003e20000100800 */
[----:B0-----:R-:W-:-:S03]  /*12f90*/  IADD3 R0, P1, PT, R12, R4, RZ ;  /* 0x000000040c007210 */ /* 0x001fc60007f3e0ff */
[----:B------:R-:W-:Y:S04]  /*12fa0*/  STL [R1+0x1a78], R6 ;  /* 0x001a780601007387 */ /* 0x000fe80000100800 */
[----:B------:R0:W-:Y:S01]  /*12fb0*/  STL [R1+0x1540], R0 ;  /* 0x0015400001007387 */ /* 0x0001e20000100800 */
[----:B-1----:R-:W-:Y:S01]  /*12fc0*/  IMAD.X R3, R11, 0x1, R8, P0 ;  /* 0x000000010b037824 */ /* 0x002fe200000e0608 */
[----:B------:R-:W-:-:S04]  /*12fd0*/  IADD3 R4, P0, PT, R12, R5, RZ ;  /* 0x000000050c047210 */ /* 0x000fc80007f1e0ff */
[----:B------:R1:W-:Y:S01]  /*12fe0*/  STL [R1+0x153c], R3 ;  /* 0x00153c0301007387 */ /* 0x0003e20000100800 */
[----:B0-----:R-:W-:-:S03]  /*12ff0*/  SHF.R.S32.HI R0, RZ, 0x1f, R12 ;  /* 0x0000001fff007819 */ /* 0x001fc6000001140c */
[----:B------:R0:W-:Y:S01]  /*13000*/  STL [R1+0x1538], R4 ;  /* 0x0015380401007387 */ /* 0x0001e20000100800 */
[--C-:B-1----:R-:W-:Y:S02]  /*13010*/  IMAD.X R3, R11, 0x1, R7.reuse, P4 ;  /* 0x000000010b037824 */ /* 0x102fe400020e0607 */
[C-C-:B------:R-:W-:Y:S02]  /*13020*/  IMAD.X R5, R2.reuse, 0x1, R8.reuse, P3 ;  /* 0x0000000102057824 */ /* 0x140fe400018e0608 */
[----:B0-----:R-:W-:Y:S01]  /*13030*/  IMAD.X R4, R2, 0x1, R7, P6 ;  /* 0x0000000102047824 */ /* 0x001fe200030e0607 */
[----:B------:R0:W-:Y:S04]  /*13040*/  STL [R1+0x1524], R3 ;  /* 0x0015240301007387 */ /* 0x0001e80000100800 */
[----:B------:R1:W-:Y:S04]  /*13050*/  STL [R1+0x1528], R5 ;  /* 0x0015280501007387 */ /* 0x0003e80000100800 */
[----:B------:R2:W-:Y:S01]  /*13060*/  STL [R1+0x152c], R4 ;  /* 0x00152c0401007387 */ /* 0x0005e20000100800 */
[----:B0-----:R-:W-:-:S02]  /*13070*/  IMAD.X R3, R10, 0x1, R8, P5 ;  /* 0x000000010a037824 */ /* 0x001fc400028e0608 */
[--C-:B-1----:R-:W-:Y:S02]  /*13080*/  IMAD.X R5, R10, 0x1, R7.reuse, P2 ;  /* 0x000000010a057824 */ /* 0x102fe400010e0607 */
[C---:B--2---:R-:W-:Y:S01]  /*13090*/  IMAD.X R4, R0.reuse, 0x1, R8, P1 ;  /* 0x0000000100047824 */ /* 0x044fe200008e0608 */
[----:B------:R0:W-:Y:S04]  /*130a0*/  STL [R1+0x1530], R3 ;  /* 0x0015300301007387 */ /* 0x0001e80000100800 */
[----:B------:R-:W-:Y:S01]  /*130b0*/  STL [R1+0x1534], R5 ;  /* 0x0015340501007387 */ /* 0x000fe20000100800 */
[----:B0-----:R-:W-:-:S03]  /*130c0*/  IMAD.X R3, R0, 0x1, R7, P0 ;  /* 0x0000000100037824 */ /* 0x001fc600000e0607 */
[----:B------:R0:W-:Y:S04]  /*130d0*/  STL [R1+0x1520], R4 ;  /* 0x0015200401007387 */ /* 0x0001e80000100800 */
[----:B------:R1:W-:Y:S04]  /*130e0*/  STL [R1+0xd2c], R3 ;  /* 0x000d2c0301007387 */ /* 0x0003e80000100800 */
[----:B------:R-:W-:Y:S04]  /*130f0*/  STL [R1+0xbe8], RZ ;  /* 0x000be8ff01007387 */ /* 0x000fe80000100800 */
        /* <DEDUP_REMOVED lines=58> */
[----:B------:R-:W-:Y:S01]  /*134a0*/  STL [R1+0x4b8], RZ ;  /* 0x0004b8ff01007387 */ /* 0x000fe20000100800 */
[----:B------:R-:W2:Y:S03]  /*134b0*/  S2R R2, SR_TID.X ;  /* 0x0000000000027919 */ /* 0x000ea60000002100 */
        /* <DEDUP_REMOVED lines=25> */
[----:B------:R-:W0:Y:S04]  /*13650*/  LDL R12, [R1+0x85c] ;  /* 0x00085c00010c7983 */ /* 0x000e280000100800 */
[----:B------:R-:W1:Y:S04]  /*13660*/  LDL R11, [R1+0x854] ;  /* 0x00085400010b7983 */ /* 0x000e680000100800 */
[----:B------:R-:W-:Y:S04]  /*13670*/  STL [R1+0x450], RZ ;  /* 0x000450ff01007387 */ /* 0x000fe80000100800 */
[----:B------:R-:W-:Y:S01]  /*13680*/  STL [R1+0x454], RZ ;  /* 0x000454ff01007387 */ /* 0x000fe20000100800 */
[----:B--2---:R-:W-:-:S03]  /*13690*/  IMAD.SHL.U32 R0, R2, 0x20, RZ ;  /* 0x0000002002007824 */ /* 0x004fc600078e00ff */
[----:B------:R-:W-:Y:S04]  /*136a0*/  STL [R1+0x458], RZ ;  /* 0x000458ff01007387 */ /* 0x000fe80000100800 */
[----:B------:R-:W-:Y:S04]  /*136b0*/  STL [R1+0x45c], RZ ;  /* 0x00045cff01007387 */ /* 0x000fe80000100800 */
[----:B------:R-:W2:Y:S04]  /*136c0*/  LDL R10, [R1+0x858] ;  /* 0x00085800010a7983 */ /* 0x000ea80000100800 */
[----:B------:R-:W3:Y:S04]  /*136d0*/  LDL R2, [R1+0x850] ;  /* 0x0008500001027983 */ /* 0x000ee80000100800 */
        /* <DEDUP_REMOVED lines=16> */
[----:B------:R-:W-:-:S03]  /*137e0*/  UIMAD UR73, UR69, 0x7e, URZ ;  /* 0x0000007e454978a4 */ /* 0x000fc6000f8e02ff */
[----:B------:R-:W-:Y:S04]  /*137f0*/  STL [R1+0x410], RZ ;  /* 0x000410ff01007387 */ /* 0x000fe80000100800 */
[----:B------:R-:W-:Y:S01]  /*13800*/  STL [R1+0x414], RZ ;  /* 0x000414ff01007387 */ /* 0x000fe20000100800 */
[----:B0-----:R-:W-:Y:S02]  /*13810*/  IADD3 R4, P0, PT, R12, UR76, RZ ;  /* 0x0000004c0c047c10 */ /* 0x001fe4000ff1e0ff */
[----:B-1----:R-:W-:-:S03]  /*13820*/  IADD3 R3, P1, PT, R11, UR76, RZ ;  /* 0x0000004c0b037c10 */ /* 0x002fc6000ff3e0ff */
[----:B------:R2:W-:Y:S04]  /*13830*/  STL [R1+0xd34], R4 ;  /* 0x000d340401007387 */ /* 0x0005e80000100800 */
[----:B------:R-:W-:Y:S04]  /*13840*/  STL [R1+0x418], RZ ;  /* 0x000418ff01007387 */ /* 0x000fe80000100800 */
[----:B------:R3:W-:Y:S01]  /*13850*/  STL [R1+0xd3c], R3 ;  /* 0x000d3c0301007387 */ /* 0x0007e20000100800 */
[----:B------:R-:W-:Y:S01]  /*13860*/  USHF.R.S32.HI UR76, URZ, 0x1f, UR73 ;  /* 0x0000001fff4c7899 */ /* 0x000fe20008011449 */
[----:B--2---:R-:W-:-:S02]  /*13870*/  IADD3.X R4, PT, PT, R10, UR75, RZ, P0, !PT ;  /* 0x0000004b0a047c10 */ /* 0x004fc400087fe4ff */
[----:B---3--:R-:W-:-:S03]  /*13880*/  IADD3.X R3, PT, PT, R2, UR75, RZ, P1, !PT ;  /* 0x0000004b02037c10 */ /* 0x008fc60008ffe4ff */
[----:B------:R0:W-:Y:S04]  /*13890*/  STL [R1+0xd30], R4 ;  /* 0x000d300401007387 */ /* 0x0001e80000100800 */
[----:B------:R1:W-:Y:S01]  /*138a0*/  STL [R1+0xd38], R3 ;  /* 0x000d380301007387 */ /* 0x0003e20000100800 */
[----:B0-----:R-:W-:Y:S02]  /*138b0*/  IADD3 R4, P0, PT, R12, UR73, RZ ;  /* 0x000000490c047c10 */ /* 0x001fe4000ff1e0ff */
[----:B-1----:R-:W-:-:S03]  /*138c0*/  IADD3 R3, P1, PT, R11, UR73, RZ ;  /* 0x000000490b037c10 */ /* 0x002fc6000ff3e0ff */
[----:B------:R0:W-:Y:S04]  /*138d0*/  STL [R1+0xd44], R4 ;  /* 0x000d440401007387 */ /* 0x0001e80000100800 */
[----:B------:R-:W-:Y:S04]  /*138e0*/  STL [R1+0x41c], RZ ;  /* 0x00041cff01007387 */ /* 0x000fe80000100800 */
[----:B------:R1:W-:Y:S01]  /*138f0*/  STL [R1+0xd4c], R3 ;  /* 0x000d4c0301007387 */ /* 0x0003e20000100800 */
[----:B0-----:R-:W-:Y:S01]  /*13900*/  IADD3.X R4, PT, PT, R10, UR76, RZ, P0, !PT ;  /* 0x0000004c0a047c10 */ /* 0x001fe200087fe4ff */
[----:B------:R-:W-:-:S04]  /*13910*/  USHF.R.S32.HI UR73, URZ, 0x1f, UR74 ;  /* 0x0000001fff497899 */ /* 0x000fc8000801144a */
[----:B------:R0:W-:Y:S01]  /*13920*/  STL [R1+0xd40], R4 ;  /* 0x000d400401007387 */ /* 0x0001e20000100800 */
[----:B-1----:R-:W-:-:S05]  /*13930*/  IADD3.X R3, PT, PT, R2, UR76, RZ, P1, !PT ;  /* 0x0000004c02037c10 */ /* 0x002fca0008ffe4ff */
[----:B------:R1:W-:Y:S01]  /*13940*/  STL [R1+0xd48], R3 ;  /* 0x000d480301007387 */ /* 0x0003e20000100800 */
[----:B0-----:R-:W-:-:S05]  /*13950*/  IADD3 R4, P0, PT, R12, UR74, RZ ;  /* 0x0000004a0c047c10 */ /* 0x001fca000ff1e0ff */
[----:B------:R0:W-:Y:S01]  /*13960*/  STL [R1+0xd54], R4 ;  /* 0x000d540401007387 */ /* 0x0001e20000100800 */
[----:B-1----:R-:W-:-:S03]  /*13970*/  IADD3 R3, P1, PT, R11, UR74, RZ ;  /* 0x0000004a0b037c10 */ /* 0x002fc6000ff3e0ff */
        /* <DEDUP_REMOVED lines=27> */
[----:B0-----:R-:W-:Y:S01]  /*13b30*/  IADD3 R4, P0, PT, R12, UR27, RZ ;  /* 0x0000001b0c047c10 */ /* 0x001fe2000ff1e0ff */
[----:B------:R-:W-:-:S04]  /*13b40*/  UIMAD UR75, UR69, 0x79, URZ ;  /* 0x00000079454b78a4 */ /* 0x000fc8000f8e02ff */
        /* <DEDUP_REMOVED lines=597> */
[----:B0-----:R-:W-:Y:S02]  /*160a0*/  IADD3.X R4, PT, PT, R10, UR74, RZ, P0, !PT ;  /* 0x0000004a0a047c10 */ /* 0x001fe400087fe4ff */
[----:B-1----:R-:W-:-:S03]  /*160b0*/  IADD3.X R3, PT, PT, R2, UR74, RZ, P1, !PT ;  /* 0x0000004a02037c10 */ /* 0x002fc60008ffe4ff */
        /* <DEDUP_REMOVED lines=45> */
[----:B------:R-:W-:Y:S04]  /*16390*/  STL [R1+0x3b0], RZ ;  /* 0x0003b0ff01007387 */ /* 0x000fe80000100800 */
[----:B------:R-:W-:Y:S04]  /*163a0*/  STL [R1+0x3b4], RZ ;  /* 0x0003b4ff01007387 */ /* 0x000fe80000100800 */
[----:B------:R-:W-:Y:S04]  /*163b0*/  STL [R1+0x3b8], RZ ;  /* 0x0003b8ff01007387 */ /* 0x000fe80000100800 */
[----:B------:R-:W-:Y:S04]  /*163c0*/  STL [R1+0x3bc], RZ ;  /* 0x0003bcff01007387 */ /* 0x000fe80000100800 */
[----:B------:R-:W-:Y:S01]  /*163d0*/  STL [R1+0x3c0], RZ ;  /* 0x0003c0ff01007387 */ /* 0x000fe20000100800 */
[----:B0-----:R-:W-:-:S03]  /*163e0*/  IADD3 R4, P0, PT, R12, UR24, RZ ;  /* 0x000000180c047c10 */ /* 0x001fc6000ff1e0ff */
[----:B------:R-:W-:Y:S01]  /*163f0*/  STL [R1+0x3c4], RZ ;  /* 0x0003c4ff01007387 */ /* 0x000fe20000100800 */
[----:B-1----:R-:W-:-:S03]  /*16400*/  IADD3 R3, P1, PT, R11, UR24, RZ ;  /* 0x000000180b037c10 */ /* 0x002fc6000ff3e0ff */
[----:B------:R-:W-:Y:S01]  /*16410*/  STL [R1+0x3c8], RZ ;  /* 0x0003c8ff01007387 */ /* 0x000fe20000100800 */
[----:B------:R-:W-:-:S03]  /*16420*/  USHF.R.S32.HI UR24, URZ, 0x1f, UR24 ;  /* 0x0000001fff187899 */ /* 0x000fc60008011418 */
        /* <DEDUP_REMOVED lines=8> */
[----:B------:R0:W-:Y:S04]  /*164b0*/  STL [R1+0x10f4], R4 ;  /* 0x0010f40401007387 */ /* 0x0001e80000100800 */
[----:B------:R1:W-:Y:S04]  /*164c0*/  STL [R1+0x10fc], R3 ;  /* 0x0010fc0301007387 */ /* 0x0003e80000100800 */
[----:B------:R-:W-:Y:S01]  /*164d0*/  STL [R1+0x628], RZ ;  /* 0x000628ff01007387 */ /* 0x000fe20000100800 */
[----:B0-----:R-:W-:-:S03]  /*164e0*/  IADD3.X R4, PT, PT, R10, UR24, RZ, P0, !PT ;  /* 0x000000180a047c10 */ /* 0x001fc600087fe4ff */
[----:B------:R-:W-:Y:S01]  /*164f0*/  STL [R1+0x62c], RZ ;  /* 0x00062cff01007387 */ /* 0x000fe20000100800 */
[----:B-1----:R-:W-:-:S03]  /*16500*/  IADD3.X R3, PT, PT, R2, UR24, RZ, P1, !PT ;  /* 0x0000001802037c10 */ /* 0x002fc60008ffe4ff */
[----:B------:R-:W-:Y:S01]  /*16510*/  STL [R1+0x3a0], RZ ;  /* 0x0003a0ff01007387 */ /* 0x000fe20000100800 */
[----:B------:R-:W-:-:S03]  /*16520*/  USHF.R.S32.HI UR24, URZ, 0x1f, UR27 ;  /* 0x0000001fff187899 */ /* 0x000fc6000801141b */
[----:B------:R0:W-:Y:S04]  /*16530*/  STL [R1+0x10f0], R4 ;  /* 0x0010f00401007387 */ /* 0x0001e80000100800 */
[----:B------:R1:W-:Y:S01]  /*16540*/  STL [R1+0x10f8], R3 ;  /* 0x0010f80301007387 */ /* 0x0003e20000100800 */
[----:B0-----:R-:W-:-:S03]  /*16550*/  IADD3 R4, P0, PT, R12, UR27, RZ ;  /* 0x0000001b0c047c10 */ /* 0x001fc6000ff1e0ff */
[----:B------:R-:W-:Y:S01]  /*16560*/  STL [R1+0x3a4], RZ ;  /* 0x0003a4ff01007387 */ /* 0x000fe20000100800 */
[----:B-1----:R-:W-:-:S03]  /*16570*/  IADD3 R3, P1, PT, R11, UR27, RZ ;  /* 0x0000001b0b037c10 */ /* 0x002fc6000ff3e0ff */
[----:B------:R0:W-:Y:S01]  /*16580*/  STL [R1+0x1104], R4 ;  /* 0x0011040401007387 */ /* 0x0001e20000100800 */
[----:B------:R-:W-:-:S03]  /*16590*/  UIMAD UR75, UR69, 0x41, URZ ;  /* 0x00000041454b78a4 */ /* 0x000fc6000f8e02ff */
        /* <DEDUP_REMOVED lines=8> */
[----:B------:R-:W-:-:S04]  /*16620*/  USHF.L.U32 UR76, UR69, 0x6, URZ ;  /* 0x00000006454c7899 */ /* 0x000fc800080006ff */
        /* <DEDUP_REMOVED lines=29> */
[----:B-1----:R-:W-:Y:S01]  /*16800*/  IADD3.X R3, PT, PT, R2, UR75, RZ, P1, !PT ;  /* 0x0000004b02037c10 */ /* 0x002fe20008ffe4ff */
[----:B------:R-:W-:-:S04]  /*16810*/  UIMAD UR74, UR69, 0x3c, URZ ;  /* 0x0000003c454a78a4 */ /* 0x000fc8000f8e02ff */
        /* <DEDUP_REMOVED lines=253> */
[----:B------:R-:W-:-:S04]  /*177f0*/  USHF.R.S32.HI UR24, URZ, 0x1f, UR13 ;  /* 0x0000001fff187899 */ /* 0x000fc8000801140d */
[----:B------:R0:W-:Y:S01]  /*17800*/  STL [R1+0x12d4], R4 ;  /* 0x0012d40401007387 */ /* 0x0001e20000100800 */
[----:B-1----:R-:W-:-:S03]  /*17810*/  IADD3 R3, P1, PT, R11, UR16, RZ ;  /* 0x000000100b037c10 */ /* 0x002fc6000ff3e0ff */
[----:B------:R-:W-:Y:S04]  /*17820*/  STL [R1+0x34c], RZ ;  /* 0x00034cff01007387 */ /* 0x000fe80000100800 */
[----:B------:R1:W-:Y:S01]  /*17830*/  STL [R1+0x12dc], R3 ;  /* 0x0012dc0301007387 */ /* 0x0003e20000100800 */
[----:B0-----:R-:W-:Y:S02]  /*17840*/  IADD3.X R4, PT, PT, R10, UR21, RZ, P0, !PT ;  /* 0x000000150a047c10 */ /* 0x001fe400087fe4ff */
[----:B------:R-:W-:Y:S02]  /*17850*/  IADD3 R5, P0, PT, R12, UR13, RZ ;  /* 0x0000000d0c057c10 */ /* 0x000fe4000ff1e0ff */
[----:B-1----:R-:W-:Y:S01]  /*17860*/  IADD3.X R3, PT, PT, R2, UR21, RZ, P1, !PT ;  /* 0x0000001502037c10 */ /* 0x002fe20008ffe4ff */
[----:B------:R0:W-:Y:S04]  /*17870*/  STL [R1+0x12d0], R4 ;  /* 0x0012d00401007387 */ /* 0x0001e80000100800 */
[----:B------:R1:W-:Y:S01]  /*17880*/  STL [R1+0x12d8], R3 ;  /* 0x0012d80301007387 */ /* 0x0003e20000100800 */
[----:B0-----:R-:W-:-:S03]  /*17890*/  IADD3 R4, P1, PT, R11, UR13, RZ ;  /* 0x0000000d0b047c10 */ /* 0x001fc6000ff3e0ff */
[----:B------:R-:W-:Y:S01]  /*178a0*/  STL [R1+0x12e4], R5 ;  /* 0x0012e40501007387 */ /* 0x000fe20000100800 */
[----:B-1----:R-:W-:Y:S02]  /*178b0*/  LOP3.LUT R3, R0, 0x400, RZ, 0xc0, !PT ;  /* 0x0000040000037812 */ /* 0x002fe400078ec0ff */
[----:B------:R-:W-:Y:S01]  /*178c0*/  IADD3.X R0, PT, PT, R10, UR24, RZ, P0, !PT ;  /* 0x000000180a007c10 */ /* 0x000fe200087fe4ff */
[----:B------:R-:W-:Y:S04]  /*178d0*/  STL [R1+0x12ec], R4 ;  /* 0x0012ec0401007387 */ /* 0x000fe80000100800 */
[----:B------:R0:W-:Y:S04]  /*178e0*/  STL [R1+0x1fc0], R3 ;  /* 0x001fc00301007387 */ /* 0x0001e80000100800 */
[----:B------:R1:W-:Y:S01]  /*178f0*/  STL [R1+0x12e0], R0 ;  /* 0x0012e00001007387 */ /* 0x0003e20000100800 */
[----:B0-----:R-:W-:-:S02]  /*17900*/  IADD3.X R3, PT, PT, R2, UR24, RZ, P1, !PT ;  /* 0x0000001802037c10 */ /* 0x001fc40008ffe4ff */
[----:B-1----:R-:W-:-:S03]  /*17910*/  IADD3 R0, P3, PT, R12, UR9, RZ ;  /* 0x000000090c007c10 */ /* 0x002fc6000ff7e0ff */
[----:B------:R0:W-:Y:S04]  /*17920*/  STL [R1+0x12e8], R3 ;  /* 0x0012e80301007387 */ /* 0x0001e80000100800 */
[----:B------:R1:W-:Y:S01]  /*17930*/  STL [R1+0x12f4], R0 ;  /* 0x0012f40001007387 */ /* 0x0003e20000100800 */
[----:B0-----:R-:W-:Y:S02]  /*17940*/  IADD3 R3, P2, PT, R11, UR9, RZ ;  /* 0x000000090b037c10 */ /* 0x001fe4000ff5e0ff */
[----:B-1----:R-:W-:-:S03]  /*17950*/  IADD3 R0, P1, PT, R12, UR6, RZ ;  /* 0x000000060c007c10 */ /* 0x002fc6000ff3e0ff */
[----:B------:R0:W-:Y:S01]  /*17960*/  STL [R1+0x12fc], R3 ;  /* 0x0012fc0301007387 */ /* 0x0001e20000100800 */
[----:B------:R-:W-:-:S03]  /*17970*/  USHF.R.S32.HI UR14, URZ, 0x1f, UR9 ;  /* 0x0000001fff0e7899 */ /* 0x000fc60008011409 */
[----:B------:R1:W-:Y:S01]  /*17980*/  STL [R1+0x1304], R0 ;  /* 0x0013040001007387 */ /* 0x0003e20000100800 */
[C---:B------:R-:W-:Y:S02]  /*17990*/  IADD3 R4, P0, PT, R11.reuse, UR5, RZ ;  /* 0x000000050b047c10 */ /* 0x040fe4000ff1e0ff */
[----:B0-----:R-:W-:Y:S02]  /*179a0*/  IADD3 R3, P6, PT, R11, UR6, RZ ;  /* 0x000000060b037c10 */ /* 0x001fe4000ffde0ff */
[----:B-1----:R-:W-:-:S03]  /*179b0*/  IADD3 R0, P5, PT, R12, UR5, RZ ;  /* 0x000000050c007c10 */ /* 0x002fc6000ffbe0ff */
[----:B------:R0:W-:Y:S04]  /*179c0*/  STL [R1+0x130c], R3 ;  /* 0x00130c0301007387 */ /* 0x0001e80000100800 */
[----:B------:R1:W-:Y:S01]  /*179d0*/  STL [R1+0x1314], R0 ;  /* 0x0013140001007387 */ /* 0x0003e20000100800 */
[----:B------:R-:W-:Y:S01]  /*179e0*/  USHF.R.S32.HI UR45, URZ, 0x1f, UR6 ;  /* 0x0000001fff2d7899 */ /* 0x000fe20008011406 */
[----:B0-----:R-:W-:Y:S02]  /*179f0*/  IADD3 R3, P4, PT, R12, UR4, RZ ;  /* 0x000000040c037c10 */ /* 0x001fe4000ff9e0ff */
[----:B------:R0:W-:Y:S01]  /*17a00*/  STL [R1+0x131c], R4 ;  /* 0x00131c0401007387 */ /* 0x0001e20000100800 */
[----:B-1----:R-:W-:-:S03]  /*17a10*/  IADD3.X R0, PT, PT, R10, UR14, RZ, P3, !PT ;  /* 0x0000000e0a007c10 */ /* 0x002fc60009ffe4ff */
[----:B------:R1:W-:Y:S04]  /*17a20*/  STL [R1+0x1324], R3 ;  /* 0x0013240301007387 */ /* 0x0003e80000100800 */
[----:B------:R2:W-:Y:S01]  /*17a30*/  STL [R1+0x12f0], R0 ;  /* 0x0012f00001007387 */ /* 0x0005e20000100800 */
[----:B0-----:R-:W-:Y:S02]  /*17a40*/  IADD3 R4, P3, PT, R11, UR4, RZ ;  /* 0x000000040b047c10 */ /* 0x001fe4000ff7e0ff */
[----:B-1----:R-:W-:-:S03]  /*17a50*/  IADD3.X R3, PT, PT, R2, UR14, RZ, P2, !PT ;  /* 0x0000000e02037c10 */ /* 0x002fc600097fe4ff */
[----:B------:R0:W-:Y:S01]  /*17a60*/  STL [R1+0x132c], R4 ;  /* 0x00132c0401007387 */ /* 0x0001e20000100800 */
[----:B--2---:R-:W-:-:S03]  /*17a70*/  IADD3 R0, P2, PT, R12, UR68, RZ ;  /* 0x000000440c007c10 */ /* 0x004fc6000ff5e0ff */
[----:B------:R1:W-:Y:S01]  /*17a80*/  STL [R1+0x12f8], R3 ;  /* 0x0012f80301007387 */ /* 0x0003e20000100800 */
[----:B------:R-:W-:-:S03]  /*17a90*/  USHF.R.S32.HI UR7, URZ, 0x1f, UR5 ;  /* 0x0000001fff077899 */ /* 0x000fc60008011405 */
[----:B------:R2:W-:Y:S01]  /*17aa0*/  STL [R1+0x1334], R0 ;  /* 0x0013340001007387 */ /* 0x0005e20000100800 */
[----:B0-----:R-:W-:Y:S02]  /*17ab0*/  IADD3.X R4, PT, PT, R10, UR45, RZ, P1, !PT ;  /* 0x0000002d0a047c10 */ /* 0x001fe40008ffe4ff */
[----:B-1----:R-:W-:-:S03]  /*17ac0*/  IADD3 R3, P1, PT, R11, UR68, RZ ;  /* 0x000000440b037c10 */ /* 0x002fc6000ff3e0ff */
[----:B------:R0:W-:Y:S01]  /*17ad0*/  STL [R1+0x1300], R4 ;  /* 0x0013000401007387 */ /* 0x0001e20000100800 */
[----:B--2---:R-:W-:-:S03]  /*17ae0*/  IADD3.X R0, PT, PT, R2, UR45, RZ, P6, !PT ;  /* 0x0000002d02007c10 */ /* 0x004fc6000b7fe4ff */
[----:B------:R1:W-:Y:S01]  /*17af0*/  STL [R1+0x133c], R3 ;  /* 0x00133c0301007387 */ /* 0x0003e20000100800 */
[----:B------:R-:W-:-:S03]  /*17b00*/  USHF.R.S32.HI UR73, URZ, 0x1f, UR4 ;  /* 0x0000001fff497899 */ /* 0x000fc60008011404 */
[----:B------:R2:W-:Y:S01]  /*17b10*/  STL [R1+0x1308], R0 ;  /* 0x0013080001007387 */ /* 0x0005e20000100800 */
[----:B0-----:R-:W-:Y:S02]  /*17b20*/  IADD3 R4, P6, PT, R12, UR66, RZ ;  /* 0x000000420c047c10 */ /* 0x001fe4000ffde0ff */
[----:B-1----:R-:W-:-:S03]  /*17b30*/  IADD3.X R3, PT, PT, R10, UR7, RZ, P5, !PT ;  /* 0x000000070a037c10 */ /* 0x002fc6000affe4ff */
[----:B------:R0:W-:Y:S01]  /*17b40*/  STL [R1+0x1344], R4 ;  /* 0x0013440401007387 */ /* 0x0001e20000100800 */
[----:B--2---:R-:W-:-:S03]  /*17b50*/  IADD3 R0, P5, PT, R11, UR66, RZ ;  /* 0x000000420b007c10 */ /* 0x004fc6000ffbe0ff */
[----:B------:R1:W-:Y:S04]  /*17b60*/  STL [R1+0x1310], R3 ;  /* 0x0013100301007387 */ /* 0x0003e80000100800 */
[----:B------:R2:W-:Y:S01]  /*17b70*/  STL [R1+0x134c], R0 ;  /* 0x00134c0001007387 */ /* 0x0005e20000100800 */
[----:B0-----:R-:W-:Y:S02]  /*17b80*/  IADD3.X R4, PT, PT, R2, UR7, RZ, P0, !PT ;  /* 0x0000000702047c10 */ /* 0x001fe400087fe4ff */
[----:B-1----:R-:W-:-:S03]  /*17b90*/  IADD3 R3, P0, PT, R12, UR64, RZ ;  /* 0x000000400c037c10 */ /* 0x002fc6000ff1e0ff */
[----:B------:R0:W-:Y:S01]  /*17ba0*/  STL [R1+0x1318], R4 ;  /* 0x0013180401007387 */ /* 0x0001e20000100800 */
[----:B--2---:R-:W-:Y:S01]  /*17bb0*/  IADD3.X R0, PT, PT, R10, UR73, RZ, P4, !PT ;  /* 0x000000490a007c10 */ /* 0x004fe2000a7fe4ff */
[----:B------:R-:W-:Y:S02]  /*17bc0*/  USHF.R.S32.HI UR65, URZ, 0x1f, UR68 ;  /* 0x0000001fff417899 */ /* 0x000fe40008011444 */
        /* <DEDUP_REMOVED lines=248> */
[----:B--2---:R-:W-:Y:S01]  /*18b50*/  IADD3 R0, P0, PT, R12, UR72, RZ ;  /* 0x000000480c007c10 */ /* 0x004fe2000ff1e0ff */
[----:B------:R-:W-:Y:S02]  /*18b60*/  USHF.R.S32.HI UR9, URZ, 0x1f, UR12 ;  /* 0x0000001fff097899 */ /* 0x000fe4000801140c */
[----:B------:R1:W-:Y:S01]  /*18b70*/  STL [R1+0x14d8], R3 ;  /* 0x0014d80301007387 */ /* 0x0003e20000100800 */
[----:B------:R-:W-:-:S03]  /*18b80*/  USHF.R.S32.HI UR6, URZ, 0x1f, UR10 ;  /* 0x0000001fff067899 */ /* 0x000fc6000801140a */
[----:B------:R2:W-:Y:S01]  /*18b90*/  STL [R1+0x1514], R0 ;  /* 0x0015140001007387 */ /* 0x0005e20000100800 */
[----:B0-----:R-:W-:Y:S02]  /*18ba0*/  IADD3.X R4, PT, PT, R10, UR24, RZ, P4, !PT ;  /* 0x000000180a047c10 */ /* 0x001fe4000a7fe4ff */
[----:B-1----:R-:W-:-:S03]  /*18bb0*/  IADD3 R3, P4, PT, R11, UR71, RZ ;  /* 0x000000470b037c10 */ /* 0x002fc6000ff9e0ff */
[----:B------:R0:W-:Y:S01]  /*18bc0*/  STL [R1+0x14e0], R4 ;  /* 0x0014e00401007387 */ /* 0x0001e20000100800 */
[----:B--2---:R-:W-:-:S03]  /*18bd0*/  IADD3.X R0, PT, PT, R2, UR24, RZ, P3, !PT ;  /* 0x0000001802007c10 */ /* 0x004fc60009ffe4ff */
[----:B------:R1:W-:Y:S04]  /*18be0*/  STL [R1+0x151c], R3 ;  /* 0x00151c0301007387 */ /* 0x0003e80000100800 */
[----:B------:R2:W-:Y:S01]  /*18bf0*/  STL [R1+0x14e8], R0 ;  /* 0x0014e80001007387 */ /* 0x0005e20000100800 */
[----:B0-----:R-:W-:Y:S02]  /*18c00*/  IADD3.X R4, PT, PT, R10, UR9, RZ, P2, !PT ;  /* 0x000000090a047c10 */ /* 0x001fe400097fe4ff */
[----:B-1----:R-:W-:-:S03]  /*18c10*/  IADD3.X R3, PT, PT, R2, UR9, RZ, P1, !PT ;  /* 0x0000000902037c10 */ /* 0x002fc60008ffe4ff */
[----:B------:R0:W-:Y:S01]  /*18c20*/  STL [R1+0x14f0], R4 ;  /* 0x0014f00401007387 */ /* 0x0001e20000100800 */
[----:B--2---:R-:W-:-:S03]  /*18c30*/  IADD3.X R0, PT, PT, R10, UR6, RZ, P6, !PT ;  /* 0x000000060a007c10 */ /* 0x004fc6000b7fe4ff */
[----:B------:R1:W-:Y:S04]  /*18c40*/  STL [R1+0x14f8], R3 ;  /* 0x0014f80301007387 */ /* 0x0003e80000100800 */
[----:B------:R2:W-:Y:S01]  /*18c50*/  STL [R1+0x1500], R0 ;  /* 0x0015000001007387 */ /* 0x0005e20000100800 */
[----:B0-----:R-:W-:Y:S02]  /*18c60*/  IADD3.X R4, PT, PT, R2, UR6, RZ, P5, !PT ;  /* 0x0000000602047c10 */ /* 0x001fe4000affe4ff */
[----:B-1----:R-:W-:Y:S02]  /*18c70*/  IADD3.X R3, PT, PT, R10, UR67, RZ, P0, !PT ;  /* 0x000000430a037c10 */ /* 0x002fe400087fe4ff */
[----:B--2---:R-:W-:Y:S01]  /*18c80*/  IADD3.X R0, PT, PT, R2, UR67, RZ, P4, !PT ;  /* 0x0000004302007c10 */ /* 0x004fe2000a7fe4ff */
[----:B------:R0:W-:Y:S04]  /*18c90*/  STL [R1+0x1508], R4 ;  /* 0x0015080401007387 */ /* 0x0001e80000100800 */
[----:B------:R0:W-:Y:S04]  /*18ca0*/  STL [R1+0x1518], R0 ;  /* 0x0015180001007387 */ /* 0x0001e80000100800 */
[----:B------:R0:W-:Y:S02]  /*18cb0*/  STL [R1+0x1510], R3 ;  /* 0x0015100301007387 */ /* 0x0001e40000100800 */
.L_x_2:
[----:B0-----:R-:W2:Y:S01]  /*18cc0*/  LDL R3, [R1+0x850] ;  /* 0x0008500001037983 */ /* 0x001ea20000100800 */
[----:B-1----:R-:W0:Y:S03]  /*18cd0*/  LDC R0, c[0x0][0x3a0] ;  /* 0x0000e800ff007b82 */ /* 0x002e260000000800 */
[----:B--2---:R1:W-:Y:S04]  /*18ce0*/  STL [R1+0x42bc], R3 ;  /* 0x0042bc0301007387 */ /* 0x0043e80000100800 */
[----:B------:R-:W2:Y:S04]  /*18cf0*/  LDL R2, [R1+0x854] ;  /* 0x0008540001027983 */ /* 0x000ea80000100800 */
[----:B-1----:R-:W0:Y:S04]  /*18d00*/  LDL R3, [R1+0xbe8] ;  /* 0x000be80001037983 */ /* 0x002e280000100800 */
        /* <DEDUP_REMOVED lines=213> */
[----:B------:R-:W-:Y:S01]  /*19a60*/  STL [R1+0x3f64], R19 ;  /* 0x003f641301007387 */ /* 0x000fe20000100800 */
[----:B0-----:R-:W-:-:S03]  /*19a70*/  IMAD R0, R3, -0x80, R0 ;  /* 0xffffff8003007824 */ /* 0x001fc600078e0200 */
[----:B------:R-:W-:Y:S04]  /*19a80*/  STL [R1+0x3f60], R20 ;  /* 0x003f601401007387 */ /* 0x000fe80000100800 */
[----:B------:R-:W-:Y:S04]  /*19a90*/  STL [R1+0x3f5c], R21 ;  /* 0x003f5c1501007387 */ /* 0x000fe80000100800 */
[----:B------:R-:W-:Y:S04]  /*19aa0*/  STL [R1+0x3f58], R23 ;  /* 0x003f581701007387 */ /* 0x000fe80000100800 */
[----:B------:R-:W-:Y:S04]  /*19ab0*/  STL [R1+0x3f54], R22 ;  /* 0x003f541601007387 */ /* 0x000fe80000100800 */
[----:B------:R-:W2:Y:S01]  /*19ac0*/  LDL.LU R3, [R1+0x42bc] ;  /* 0x0042bc0001037983 */ /* 0x000ea20000300800 */
[----:B------:R-:W-:-:S02]  /*19ad0*/  ISETP.GT.AND P0, PT, R0, RZ, PT ;  /* 0x000000ff0000720c */ /* 0x000fc40003f04270 */
[----:B-1----:R-:W-:-:S11]  /*19ae0*/  PRMT R5, RZ, 0x7610, R5 ;  /* 0x00007610ff057816 */ /* 0x002fd60000000005 */
[----:B--2---:R-:W2:Y:S04]  /*19af0*/  @P0 LDG.E.U8 R5, desc[UR42][R2.64] ;  /* 0x0000002a02050981 */ /* 0x004ea8000c1e1100 */
[----:B--2---:R0:W-:Y:S04]  /*19b00*/  STL [R1+0x798], R5 ;  /* 0x0007980501007387 */ /* 0x0041e80000100800 */
[----:B0-----:R-:W2:Y:S04]  /*19b10*/  LDL.LU R5, [R1+0x42b8] ;  /* 0x0042b80001057983 */ /* 0x001ea80000300800 */
[----:B------:R-:W3:Y:S04]  /*19b20*/  LDL R2, [R1+0x858] ;  /* 0x0008580001027983 */ /* 0x000ee80000100800 */
[----:B------:R-:W3:Y:S01]  /*19b30*/  LDL R3, [R1+0x85c] ;  /* 0x00085c0001037983 */ /* 0x000ee20000100800 */
[----:B------:R-:W-:-:S02]  /*19b40*/  PRMT R18, RZ, 0x7610, R18 ;  /* 0x00007610ff127816 */ /* 0x000fc40000000012 */
[----:B---3--:R-:W-:-:S04]  /*19b50*/  @P0 LOP3.LUT R3, R3, R2, RZ, 0x3c, !PT ;  /* 0x0000000203030212 */ /* 0x008fc800078e3cff */
[----:B------:R-:W-:-:S04]  /*19b60*/  @P0 LOP3.LUT R2, R3, R2, RZ, 0x3c, !PT ;  /* 0x0000000203020212 */ /* 0x000fc800078e3cff */
[----:B------:R-:W-:-:S05]  /*19b70*/  @P0 LOP3.LUT R3, R3, R2, RZ, 0x3c, !PT ;  /* 0x0000000203030212 */ /* 0x000fca00078e3cff */
[----:B------:R-:W3:Y:S01]  /*19b80*/  @P0 LDG.E.U8 R18, desc[UR42][R2.64] ;  /* 0x0000002a02120981 */ /* 0x000ee2000c1e1100 */
[----:B------:R-:W-:-:S03]  /*19b90*/  ISETP.GT.AND P1, PT, R0, 0x1, PT ;  /* 0x000000010000780c */ /* 0x000fc60003f24270 */
[----:B---3--:R0:W-:Y:S04]  /*19ba0*/  STL [R1+0x794], R18 ;  /* 0x0007941201007387 */ /* 0x0081e80000100800 */
[----:B0-----:R-:W3:Y:S04]  /*19bb0*/  LDL.LU R18, [R1+0x42b4] ;  /* 0x0042b40001127983 */ /* 0x001ee80000300800 */
[----:B------:R-:W4:Y:S04]  /*19bc0*/  LDL R2, [R1+0x1518] ;  /* 0x0015180001027983 */ /* 0x000f280000100800 */
[----:B------:R-:W4:Y:S01]  /*19bd0*/  LDL R3, [R1+0x151c] ;  /* 0x00151c0001037983 */ /* 0x000f220000100800 */
[----:B--2---:R-:W-:-:S02]  /*19be0*/  PRMT R5, RZ, 0x7610, R5 ;  /* 0x00007610ff057816 */ /* 0x004fc40000000005 */
[----:B----4-:R-:W-:-:S04]  /*19bf0*/  @P1 LOP3.LUT R3, R3, R2, RZ, 0x3c, !PT ;  /* 0x0000000203031212 */ /* 0x010fc800078e3cff */
[----:B------:R-:W-:-:S04]  /*19c00*/  @P1 LOP3.LUT R2, R3, R2, RZ, 0x3c, !PT ;  /* 0x0000000203021212 */ /* 0x000fc800078e3cff */
[----:B------:R-:W-:-:S05]  /*19c10*/  @P1 LOP3.LUT R3, R3, R2, RZ, 0x3c, !PT ;  /* 0x0000000203031212 */ /* 0x000fca00078e3cff */
[----:B------:R-:W2:Y:S04]  /*19c20*/  @P1 LDG.E.U8 R5, desc[UR42][R2.64] ;  /* 0x0000002a02051981 */ /* 0x000ea8000c1e1100 */
[----:B--2---:R0:W-:Y:S04]  /*19c30*/  STL [R1+0x790], R5 ;  /* 0x0007900501007387 */ /* 0x0041e80000100800 */
[----:B0-----:R-:W2:Y:S04]  /*19c40*/  LDL.LU R5, [R1+0x42b0] ;  /* 0x0042b00001057983 */ /* 0x001ea80000300800 */
[----:B------:R-:W4:Y:S04]  /*19c50*/  LDL R2, [R1+0x1510] ;  /* 0x0015100001027983 */ /* 0x000f280000100800 */
[----:B------:R-:W4:Y:S01]  /*19c60*/  LDL R3, [R1+0x1514] ;  /* 0x0015140001037983 */ /* 0x000f220000100800 */
[----:B---3--:R-:W-:-:S02]  /*19c70*/  PRMT R18, RZ, 0x7610, R18 ;  /* 0x00007610ff127816 */ /* 0x008fc40000000012 */
[----:B----4-:R-:W-:-:S04]  /*19c80*/  @P1 LOP3.LUT R3, R3, R2, RZ, 0x3c, !PT ;  /* 0x0000000203031212 */ /* 0x010fc800078e3cff */
        /* <DEDUP_REMOVED lines=1095> */
[----:B------:R0:W2:Y:S04]  /*1e100*/  @P2 LDG.E.U8 R5, desc[UR42][R2.64] ;  /* 0x0000002a02052981 */ /* 0x0000a8000c1e1100 */
[----:B------:R-:W0:Y:S04]  /*1e110*/  LDL R2, [R1+0x1170] ;  /* 0x0011700001027983 */ /* 0x000e280000100800 */
[----:B------:R-:W0:Y:S01]  /*1e120*/  LDL R3, [R1+0x1174] ;  /* 0x0011740001037983 */ /* 0x000e220000100800 */
[----:B------:R-:W-:Y:S02]  /*1e130*/  PRMT R16, RZ, 0x7610, R16 ;  /* 0x00007610ff107816 */ /* 0x000fe40000000010 */
[----:B0-----:R-:W-:-:S04]  /*1e140*/  @P2 LOP3.LUT R3, R3, R2, RZ, 0x3c, !PT ;  /* 0x0000000203032212 */ /* 0x001fc800078e3cff */
[----:B------:R-:W-:-:S04]  /*1e150*/  @P2 LOP3.LUT R2, R3, R2, RZ, 0x3c, !PT ;  /* 0x0000000203022212 */ /* 0x000fc800078e3cff */
[----:B------:R-:W-:-:S05]  /*1e160*/  @P2 LOP3.LUT R3, R3, R2, RZ, 0x3c, !PT ;  /* 0x0000000203032212 */ /* 0x000fca00078e3cff */
[----:B------:R-:W4:Y:S04]  /*1e170*/  @P2 LDG.E.U8 R16, desc[UR42][R2.64] ;  /* 0x0000002a02102981 */ /* 0x000f28000c1e1100 */
[----:B--2---:R0:W-:Y:S04]  /*1e180*/  STL [R1+0x1b4], R5 ;  /* 0x0001b40501007387 */ /* 0x0041e80000100800 */
[----:B0-----:R-:W2:Y:S04]  /*1e190*/  LDL R5, [R1+0x1154] ;  /* 0x0011540001057983 */ /* 0x001ea80000100800 */
[----:B----4-:R0:W-:Y:S04]  /*1e1a0*/  STL [R1+0x1b0], R16 ;  /* 0x0001b01001007387 */ /* 0x0101e80000100800 */
[----:B0-----:R-:W4:Y:S04]  /*1e1b0*/  LDL.LU R16, [R1+0x40e0] ;  /* 0x0040e00001107983 */ /* 0x001f280000300800 */
[----:B------:R-:W5:Y:S04]  /*1e1c0*/  LDL R2, [R1+0x1168] ;  /* 0x0011680001027983 */ /* 0x000f680000100800 */
[----:B------:R-:W5:Y:S01]  /*1e1d0*/  LDL R3, [R1+0x116c] ;  /* 0x00116c0001037983 */ /* 0x000f620000100800 */
[----:B------:R-:W-:-:S02]  /*1e1e0*/  ISETP.GT.AND P0, PT, R0, 0x3c, PT ;  /* 0x0000003c0000780c */ /* 0x000fc40003f04270 */
[----:B---3--:R-:W-:-:S11]  /*1e1f0*/  PRMT R18, RZ, 0x7610, R18 ;  /* 0x00007610ff127816 */ /* 0x008fd60000000012 */
[----:B-----5:R-:W-:-:S04]  /*1e200*/  @P0 LOP3.LUT R3, R3, R2, RZ, 0x3c, !PT ;  /* 0x0000000203030212 */ /* 0x020fc800078e3cff */
[----:B------:R-:W-:-:S04]  /*1e210*/  @P0 LOP3.LUT R2, R3, R2, RZ, 0x3c, !PT ;  /* 0x0000000203020212 */ /* 0x000fc800078e3cff */
[----:B------:R-:W-:-:S05]  /*1e220*/  @P0 LOP3.LUT R3, R3, R2, RZ, 0x3c, !PT ;  /* 0x0000000203030212 */ /* 0x000fca00078e3cff */
[----:B------:R-:W3:Y:S04]  /*1e230*/  @P0 LDG.E.U8 R18, desc[UR42][R2.64] ;  /* 0x0000002a02120981 */ /* 0x000ee8000c1e1100 */
[----:B---3--:R0:W-:Y:S04]  /*1e240*/  STL [R1+0x1bc], R18 ;  /* 0x0001bc1201007387 */ /* 0x0081e80000100800 */
[----:B0-----:R-:W3:Y:S04]  /*1e250*/  LDL.LU R18, [R1+0x40dc] ;  /* 0x0040dc0001127983 */ /* 0x001ee80000300800 */
[----:B------:R-:W5:Y:S04]  /*1e260*/  LDL R2, [R1+0x1160] ;  /* 0x0011600001027983 */ /* 0x000f680000100800 */
[----:B------:R-:W5:Y:S01]  /*1e270*/  LDL R3, [R1+0x1164] ;  /* 0x0011640001037983 */ /* 0x000f620000100800 */
[----:B----4-:R-:W-:-:S02]  /*1e280*/  PRMT R16, RZ, 0x7610, R16 ;  /* 0x00007610ff107816 */ /* 0x010fc40000000010 */
[----:B-----5:R-:W-:-:S04]  /*1e290*/  @P0 LOP3.LUT R3, R3, R2, RZ, 0x3c, !PT ;  /* 0x0000000203030212 */ /* 0x020fc800078e3cff */
[----:B------:R-:W-:-:S04]  /*1e2a0*/  @P0 LOP3.LUT R2, R3, R2, RZ, 0x3c, !PT ;  /* 0x0000000203020212 */ /* 0x000fc800078e3cff */
[----:B------:R-:W-:-:S05]  /*1e2b0*/  @P0 LOP3.LUT R3, R3, R2, RZ, 0x3c, !PT ;  /* 0x0000000203030212 */ /* 0x000fca00078e3cff */
[----:B------:R-:W4:Y:S01]  /*1e2c0*/  @P0 LDG.E.U8 R16, desc[UR42][R2.64] ;  /* 0x0000002a02100981 */ /* 0x000f22000c1e1100 */
[----:B------:R-:W-:-:S03]  /*1e2d0*/  ISETP.GT.AND P1, PT, R0, 0x3d, PT ;  /* 0x0000003d0000780c */ /* 0x000fc60003f24270 */
[----:B----4-:R0:W-:Y:S04]  /*1e2e0*/  STL [R1+0x1b8], R16 ;  /* 0x0001b81001007387 */ /* 0x0101e80000100800 */
[----:B0-----:R-:W4:Y:S04]  /*1e2f0*/  LDL.LU R16, [R1+0x40d8] ;  /* 0x0040d80001107983 */ /* 0x001f280000300800 */
[----:B------:R-:W5:Y:S04]  /*1e300*/  LDL R2, [R1+0x1158] ;  /* 0x0011580001027983 */ /* 0x000f680000100800 */
[----:B------:R-:W5:Y:S01]  /*1e310*/  LDL R3, [R1+0x115c] ;  /* 0x00115c0001037983 */ /* 0x000f620000100800 */
[----:B---3--:R-:W-:-:S02]  /*1e320*/  PRMT R18, RZ, 0x7610, R18 ;  /* 0x00007610ff127816 */ /* 0x008fc40000000012 */
[----:B-----5:R-:W-:-:S04]  /*1e330*/  @P1 LOP3.LUT R3, R3, R2, RZ, 0x3c, !PT ;  /* 0x0000000203031212 */ /* 0x020fc800078e3cff */
[----:B------:R-:W-:-:S04]  /*1e340*/  @P1 LOP3.LUT R2, R3, R2, RZ, 0x3c, !PT ;  /* 0x0000000203021212 */ /* 0x000fc800078e3cff */
[----:B------:R-:W-:-:S05]  /*1e350*/  @P1 LOP3.LUT R3, R3, R2, RZ, 0x3c, !PT ;  /* 0x0000000203031212 */ /* 0x000fca00078e3cff */
[----:B------:R-:W3:Y:S01]  /*1e360*/  @P1 LDG.E.U8 R18, desc[UR42][R2.64] ;  /* 0x0000002a02121981 */ /* 0x000ee2000c1e1100 */
[----:B----4-:R-:W-:-:S03]  /*1e370*/  PRMT R16, RZ, 0x7610, R16 ;  /* 0x00007610ff107816 */ /* 0x010fc60000000010 */
[----:B---3--:R0:W-:Y:S04]  /*1e380*/  STL [R1+0x1c4], R18 ;  /* 0x0001c41201007387 */ /* 0x0081e80000100800 */
[----:B0-----:R-:W3:Y:S04]  /*1e390*/  LDL.LU R18, [R1+0x40d4] ;  /* 0x0040d40001127983 */ /* 0x001ee80000300800 */
[----:B------:R-:W4:Y:S01]  /*1e3a0*/  LDL R3, [R1+0x1150] ;  /* 0x0011500001037983 */ /* 0x000f220000100800 */
[----:B--2---:R-:W-:-:S03]  /*1e3b0*/  @P1 IMAD.MOV.U32 R2, RZ, RZ, R5 ;  /* 0x000000ffff021224 */ /* 0x004fc600078e0005 */
[----:B------:R-:W2:Y:S04]  /*1e3c0*/  LDL R5, [R1+0x112c] ;  /* 0x00112c0001057983 */ /* 0x000ea80000100800 */
[----:B----4-:R-:W4:Y:S01]  /*1e3d0*/  @P1 LDG.E.U8 R16, desc[UR42][R2.64] ;  /* 0x0000002a02101981 */ /* 0x010f22000c1e1100 */
        /* <DEDUP_REMOVED lines=38> */
[C---:B------:R-:W-:Y:S02]  /*1e640*/  ISETP.GT.AND P1, PT, R0.reuse, 0x40, PT ;  /* 0x000000400000780c */ /* 0x040fe40003f24270 */
[----:B---3--:R-:W-:Y:S01]  /*1e650*/  PRMT R18, RZ, 0x7610, R18 ;  /* 0x00007610ff127816 */ /* 0x008fe20000000012 */
[----:B----4-:R0:W-:Y:S04]  /*1e660*/  STL [R1+0x1c8], R16 ;  /* 0x0001c81001007387 */ /* 0x0101e80000100800 */
[----:B0-----:R-:W3:Y:S04]  /*1e670*/  LDL.LU R16, [R1+0x40c0] ;  /* 0x0040c00001107983 */ /* 0x001ee80000300800 */
[----:B------:R-:W4:Y:S02]  /*1e680*/  LDL R3, [R1+0x1128] ;  /* 0x0011280001037983 */ /* 0x000f240000100800 */
[----:B--2---:R-:W-:Y:S01]  /*1e690*/  @P1 IMAD.MOV.U32 R2, RZ, RZ, R5 ;  /* 0x000000ffff021224 */ /* 0x004fe200078e0005 */
[----:B------:R-:W-:-:S02]  /*1e6a0*/  ISETP.GT.AND P2, PT, R0, 0x41, PT ;  /* 0x000000410000780c */ /* 0x000fc40003f44270 */
[----:B------:R-:W-:Y:S01]  /*1e6b0*/  PRMT R10, RZ, 0x7610, R10 ;  /* 0x00007610ff0a7816 */ /* 0x000fe2000000000a */
[----:B------:R-:W2:Y:S04]  /*1e6c0*/  LDL R5, [R1+0x1104] ;  /* 0x0011040001057983 */ /* 0x000ea80000100800 */
[----:B----4-:R0:W4:Y:S04]  /*1e6d0*/  @P1 LDG.E.U8 R18, desc[UR42][R2.64] ;  /* 0x0000002a02121981 */ /* 0x010128000c1e1100 */
[----:B------:R-:W0:Y:S04]  /*1e6e0*/  LDL R2, [R1+0x1120] ;  /* 0x0011200001027983 */ /* 0x000e280000100800 */
[----:B------:R-:W0:Y:S01]  /*1e6f0*/  LDL R3, [R1+0x1124] ;  /* 0x0011240001037983 */ /* 0x000e220000100800 */
[----:B---3--:R-:W-:-:S02]  /*1e700*/  PRMT R16, RZ, 0x7610, R16 ;  /* 0x00007610ff107816 */ /* 0x008fc40000000010 */
[----:B0-----:R-:W-:-:S04]  /*1e710*/  @P1 LOP3.LUT R3, R3, R2, RZ, 0x3c, !PT ;  /* 0x0000000203031212 */ /* 0x001fc800078e3cff */
[----:B------:R-:W-:-:S04]  /*1e720*/  @P1 LOP3.LUT R2, R3, R2, RZ, 0x3c, !PT ;  /* 0x0000000203021212 */ /* 0x000fc800078e3cff */
[----:B------:R-:W-:-:S05]  /*1e730*/  @P1 LOP3.LUT R3, R3, R2, RZ, 0x3c, !PT ;  /* 0x0000000203031212 */ /* 0x000fca00078e3cff */
[----:B------:R0:W3:Y:S04]  /*1e740*/  @P1 LDG.E.U8 R16, desc[UR42][R2.64] ;  /* 0x0000002a02101981 */ /* 0x0000e8000c1e1100 */
[----:B------:R-:W0:Y:S04]  /*1e750*/  LDL R2, [R1+0x1118] ;  /* 0x0011180001027983 */ /* 0x000e280000100800 */
[----:B------:R-:W0:Y:S02]  /*1e760*/  LDL R3, [R1+0x111c] ;  /* 0x00111c0001037983 */ /* 0x000e240000100800 */
[----:B0-----:R-:W-:-:S04]  /*1e770*/  @P2 LOP3.LUT R3, R3, R2, RZ, 0x3c, !PT ;  /* 0x0000000203032212 */ /* 0x001fc800078e3cff */
[----:B------:R-:W-:-:S04]  /*1e780*/  @P2 LOP3.LUT R2, R3, R2, RZ, 0x3c, !PT ;  /* 0x0000000203022212 */ /* 0x000fc800078e3cff */
[----:B------:R-:W-:-:S05]  /*1e790*/  @P2 LOP3.LUT R3, R3, R2, RZ, 0x3c, !PT ;  /* 0x0000000203032212 */ /* 0x000fca00078e3cff */
[----:B------:R-:W5:Y:S04]  /*1e7a0*/  @P2 LDG.E.U8 R10, desc[UR42][R2.64] ;  /* 0x0000002a020a2981 */ /* 0x000f68000c1e1100 */
[----:B-----5:R0:W-:Y:S04]  /*1e7b0*/  STL [R1+0x13c], R10 ;  /* 0x00013c0a01007387 */ /* 0x0201e80000100800 */
[----:B0-----:R-:W5:Y:S04]  /*1e7c0*/  LDL.LU R10, [R1+0x40bc] ;  /* 0x0040bc00010a7983 */ /* 0x001f680000300800 */
[----:B------:R-:W2:Y:S04]  /*1e7d0*/  LDL R2, [R1+0x1110] ;  /* 0x0011100001027983 */ /* 0x000ea80000100800 */
[----:B------:R-:W2:Y:S01]  /*1e7e0*/  LDL R3, [R1+0x1114] ;  /* 0x0011140001037983 */ /* 0x000ea20000100800 */
[----:B------:R-:W-:-:S02]  /*1e7f0*/  PRMT R4, RZ, 0x7610, R4 ;  /* 0x00007610ff047816 */ /* 0x000fc40000000004 */
[----:B--2---:R-:W-:-:S04]  /*1e800*/  @P2 LOP3.LUT R3, R3, R2, RZ, 0x3c, !PT ;  /* 0x0000000203032212 */ /* 0x004fc800078e3cff */
[----:B------:R-:W-:-:S04]  /*1e810*/  @P2 LOP3.LUT R2, R3, R2, RZ, 0x3c, !PT ;  /* 0x0000000203022212 */ /* 0x000fc800078e3cff */
[----:B------:R-:W-:-:S05]  /*1e820*/  @P2 LOP3.LUT R3, R3, R2, RZ, 0x3c, !PT ;  /* 0x0000000203032212 */ /* 0x000fca00078e3cff */
[----:B------:R-:W2:Y:S01]  /*1e830*/  @P2 LDG.E.U8 R4, desc[UR42][R2.64] ;  /* 0x0000002a02042981 */ /* 0x000ea2000c1e1100 */
[----:B------:R-:W-:-:S03]  /*1e840*/  ISETP.GT.AND P0, PT, R0, 0x42, PT ;  /* 0x000000420000780c */ /* 0x000fc60003f04270 */
[----:B--2---:R0:W-:Y:S04]  /*1e850*/  STL [R1+0x138], R4 ;  /* 0x0001380401007387 */ /* 0x0041e80000100800 */
[----:B0-----:R-:W2:Y:S04]  /*1e860*/  LDL.LU R4, [R1+0x40b8] ;  /* 0x0040b80001047983 */ /* 0x001ea80000300800 */
[----:B------:R-:W2:Y:S04]  /*1e870*/  LDL R2, [R1+0x1108] ;  /* 0x0011080001027983 */ /* 0x000ea80000100800 */
[----:B------:R-:W2:Y:S01]  /*1e880*/  LDL R3, [R1+0x110c] ;  /* 0x00110c0001037983 */ /* 0x000ea20000100800 */
[----:B-----5:R-:W-:-:S02]  /*1e890*/  PRMT R10, RZ, 0x7610, R10 ;  /* 0x00007610ff0a7816 */ /* 0x020fc4000000000a */
[----:B--2---:R-:W-:-:S04]  /*1e8a0*/  @P0 LOP3.LUT R3, R3, R2, RZ, 0x3c, !PT ;  /* 0x0000000203030212 */ /* 0x004fc800078e3cff */
[----:B------:R-:W-:-:S04]  /*1e8b0*/  @P0 LOP3.LUT R2, R3, R2, RZ, 0x3c, !PT ;  /* 0x0000000203020212 */ /* 0x000fc800078e3cff */
[----:B------:R-:W-:-:S05]  /*1e8c0*/  @P0 LOP3.LUT R3, R3, R2, RZ, 0x3c, !PT ;  /* 0x0000000203030212 */ /* 0x000fca00078e3cff */
[----:B------:R-:W2:Y:S01]  /*1e8d0*/  @P0 LDG.E.U8 R10, desc[UR42][R2.64] ;  /* 0x0000002a020a0981 */ /* 0x000ea2000c1e1100 */
[----:B------:R-:W-:-:S03]  /*1e8e0*/  PRMT R4, RZ, 0x7610, R4 ;  /* 0x00007610ff047816 */ /* 0x000fc60000000004 */
[----:B--2---:R0:W-:Y:S04]  /*1e8f0*/  STL [R1+0x17c], R10 ;  /* 0x00017c0a01007387 */ /* 0x0041e80000100800 */
[----:B0-----:R-:W2:Y:S04]  /*1e900*/  LDL.LU R10, [R1+0x40b4] ;  /* 0x0040b400010a7983 */ /* 0x001ea80000300800 */
[----:B------:R-:W5:Y:S01]  /*1e910*/  LDL R3, [R1+0x1100] ;  /* 0x0011000001037983 */ /* 0x000f620000100800 */
[----:B------:R-:W-:Y:S01]  /*1e920*/  @P0 IMAD.MOV.U32 R2, RZ, RZ, R5 ;  /* 0x000000ffff020224 */ /* 0x000fe200078e0005 */
[----:B------:R-:W-:-:S02]  /*1e930*/  ISETP.GT.AND P1, PT, R0, 0x43, PT ;  /* 0x000000430000780c */ /* 0x000fc40003f24270 */
[----:B------:R-:W-:Y:S01]  /*1e940*/  PRMT R7, RZ, 0x7610, R7 ;  /* 0x00007610ff077816 */ /* 0x000fe20000000007 */
[----:B------:R-:W2:Y:S04]  /*1e950*/  LDL R5, [R1+0x10d8] ;  /* 0x0010d80001057983 */ /* 0x000ea80000100800 */
[----:B-----5:R0:W5:Y:S04]  /*1e960*/  @P0 LDG.E.U8 R4, desc[UR42][R2.64] ;  /* 0x0000002a02040981 */ /* 0x020168000c1e1100 */
[----:B------:R-:W0:Y:S04]  /*1e970*/  LDL R2, [R1+0x10f8] ;  /* 0x0010f80001027983 */ /* 0x000e280000100800 */
[----:B------:R-:W0:Y:S02]  /*1e980*/  LDL R3, [R1+0x10fc] ;  /* 0x0010fc0001037983 */ /* 0x000e240000100800 */
[----:B0-----:R-:W-:-:S04]  /*1e990*/  @P1 LOP3.LUT R3, R3, R2, RZ, 0x3c, !PT ;  /* 0x0000000203031212 */ /* 0x001fc800078e3cff */
[----:B------:R-:W-:-:S04]  /*1e9a0*/  @P1 LOP3.LUT R2, R3, R2, RZ, 0x3c, !PT ;  /* 0x0000000203021212 */ /* 0x000fc800078e3cff */
[----:B------:R-:W-:-:S05]  /*1e9b0*/  @P1 LOP3.LUT R3, R3, R2, RZ, 0x3c, !PT ;  /* 0x0000000203031212 */ /* 0x000fca00078e3cff */
[----:B------:R-:W2:Y:S04]  /*1e9c0*/  @P1 LDG.E.U8 R7, desc[UR42][R2.64] ;  /* 0x0000002a02071981 */ /* 0x000ea8000c1e1100 */
[----:B-----5:R0:W-:Y:S04]  /*1e9d0*/  STL [R1+0x178], R4 ;  /* 0x0001780401007387 */ /* 0x0201e80000100800 */
[----:B0-----:R-:W5:Y:S04]  /*1e9e0*/  LDL R4, [R1+0x10dc] ;  /* 0x0010dc0001047983 */ /* 0x001f680000100800 */
[----:B--2---:R0:W-:Y:S04]  /*1e9f0*/  STL [R1+0x1ac], R7 ;  /* 0x0001ac0701007387 */ /* 0x0041e80000100800 */
[----:B0-----:R-:W2:Y:S04]  /*1ea00*/  LDL.LU R7, [R1+0x40b0] ;  /* 0x0040b00001077983 */ /* 0x001ea80000300800 */
        /* <DEDUP_REMOVED lines=16> */
[----:B------:R-:W2:Y:S04]  /*1eb10*/  @P2 LDG.E.U8 R7, desc[UR42][R2.64] ;  /* 0x0000002a02072981 */ /* 0x000ea8000c1e1100 */
[----:B--2---:R0:W-:Y:S04]  /*1eb20*/  STL [R1+0x1a4], R7 ;  /* 0x0001a40701007387 */ /* 0x0041e80000100800 */
[----:B0-----:R-:W2:Y:S04]  /*1eb30*/  LDL.LU R7, [R1+0x40a8] ;  /* 0x0040a80001077983 */ /* 0x001ea80000300800 */
[----:B------:R-:W2:Y:S04]  /*1eb40*/  LDL R2, [R1+0x10e0] ;  /* 0x0010e00001027983 */ /* 0x000ea80000100800 */
[----:B------:R-:W2:Y:S01]  /*1eb50*/  LDL R3, [R1+0x10e4] ;  /* 0x0010e40001037983 */ /* 0x000ea20000100800 */
[----:B------:R-:W-:-:S02]  /*1eb60*/  ISETP.GT.AND P0, PT, R0, 0x45, PT ;  /* 0x000000450000780c */ /* 0x000fc40003f04270 */
[----:B------:R-:W-:Y:S02]  /*1eb70*/  PRMT R10, RZ, 0x7610, R10 ;  /* 0x00007610ff0a7816 */ /* 0x000fe4000000000a */
[----:B--2---:R-:W-:-:S04]  /*1eb80*/  @P2 LOP3.LUT R3, R3, R2, RZ, 0x3c, !PT ;  /* 0x0000000203032212 */ /* 0x004fc800078e3cff */
[----:B------:R-:W-:-:S04]  /*1eb90*/  @P2 LOP3.LUT R2, R3, R2, RZ, 0x3c, !PT ;  /* 0x0000000203022212 */ /* 0x000fc800078e3cff */
[----:B------:R-:W-:Y:S02]  /*1eba0*/  @P2 LOP3.LUT R3, R3, R2, RZ, 0x3c, !PT ;  /* 0x0000000203032212 */ /* 0x000fe400078e3cff */
[----:B------:R-:W-:-:S03]  /*1ebb0*/  PRMT R7, RZ, 0x7610, R7 ;  /* 0x00007610ff077816 */ /* 0x000fc60000000007 */
[----:B------:R5:W2:Y:S02]  /*1ebc0*/  @P2 LDG.E.U8 R10, desc[UR42][R2.64] ;  /* 0x0000002a020a2981 */ /* 0x000aa4000c1e1100 */
[----:B-----5:R-:W-:Y:S02]  /*1ebd0*/  @P0 IMAD.MOV.U32 R2, RZ, RZ, R4 ;  /* 0x000000ffff020224 */ /* 0x020fe400078e0004 */
[----:B------:R-:W-:-:S05]  /*1ebe0*/  @P0 IMAD.MOV.U32 R3, RZ, RZ, R5 ;  /* 0x000000ffff030224 */ /* 0x000fca00078e0005 */
[----:B------:R-:W5:Y:S04]  /*1ebf0*/  @P0 LDG.E.U8 R7, desc[UR42][R2.64] ;  /* 0x0000002a02070981 */ /* 0x000f68000c1e1100 */
[----:B--2---:R0:W-:Y:S04]  /*1ec00*/  STL [R1+0x1a0], R10 ;  /* 0x0001a00a01007387 */ /* 0x0041e80000100800 */
[----:B0-----:R-:W2:Y:S04]  /*1ec10*/  LDL.LU R10, [R1+0x40a4] ;  /* 0x0040a400010a7983 */ /* 0x001ea80000300800 */
[----:B------:R-:W3:Y:S04]  /*1ec20*/  LDL R5, [R1+0x10b0] ;  /* 0x0010b00001057983 */ /* 0x000ee80000100800 */
[----:B------:R-:W3:Y:S04]  /*1ec30*/  LDL R4, [R1+0x10b4] ;  /* 0x0010b40001047983 */ /* 0x000ee80000100800 */
[----:B-----5:R0:W-:Y:S04]  /*1ec40*/  STL [R1+0x19c], R7 ;  /* 0x00019c0701007387 */ /* 0x0201e80000100800 */
[----:B0-----:R-:W5:Y:S04]  /*1ec50*/  LDL.LU R7, [R1+0x40a0] ;  /* 0x0040a00001077983 */ /* 0x001f680000300800 */
[----:B------:R-:W3:Y:S04]  /*1ec60*/  LDL R2, [R1+0x10d0] ;  /* 0x0010d00001027983 */ /* 0x000ee80000100800 */
[----:B------:R-:W3:Y:S01]  /*1ec70*/  LDL R3, [R1+0x10d4] ;  /* 0x0010d40001037983 */ /* 0x000ee20000100800 */
[----:B--2---:R-:W-:-:S02]  /*1ec80*/  PRMT R10, RZ, 0x7610, R10 ;  /* 0x00007610ff0a7816 */ /* 0x004fc4000000000a */
[----:B---3--:R-:W-:-:S04]  /*1ec90*/  @P0 LOP3.LUT R3, R3, R2, RZ, 0x3c, !PT ;  /* 0x0000000203030212 */ /* 0x008fc800078e3cff */
[----:B------:R-:W-:-:S04]  /*1eca0*/  @P0 LOP3.LUT R2, R3, R2, RZ, 0x3c, !PT ;  /* 0x0000000203020212 */ /* 0x000fc800078e3cff */
[----:B------:R-:W-:-:S05]  /*1ecb0*/  @P0 LOP3.LUT R3, R3, R2, RZ, 0x3c, !PT ;  /* 0x0000000203030212 */ /* 0x000fca00078e3cff */
[----:B------:R-:W2:Y:S01]  /*1ecc0*/  @P0 LDG.E.U8 R10, desc[UR42][R2.64] ;  /* 0x0000002a020a0981 */ /* 0x000ea2000c1e1100 */
[----:B------:R-:W-:-:S03]  /*1ecd0*/  ISETP.GT.AND P1, PT, R0, 0x46, PT ;  /* 0x000000460000780c */ /* 0x000fc60003f24270 */
[----:B--2---:R0:W-:Y:S04]  /*1ece0*/  STL [R1+0x198], R10 ;  /* 0x0001980a01007387 */ /* 0x0041e80000100800 */
[----:B0-----:R-:W2:Y:S04]  /*1ecf0*/  LDL.LU R10, [R1+0x409c] ;  /* 0x00409c00010a7983 */ /* 0x001ea80000300800 */
[----:B------:R-:W3:Y:S04]  /*1ed00*/  LDL R2, [R1+0x10c8] ;  /* 0x0010c80001027983 */ /* 0x000ee80000100800 */
[----:B------:R-:W3:Y:S01]  /*1ed10*/  LDL R3, [R1+0x10cc] ;  /* 0x0010cc0001037983 */ /* 0x000ee20000100800 */
[----:B-----5:R-:W-:-:S02]  /*1ed20*/  PRMT R7, RZ, 0x7610, R7 ;  /* 0x00007610ff077816 */ /* 0x020fc40000000007 */
[----:B---3--:R-:W-:-:S04]  /*1ed30*/  @P1 LOP3.LUT R3, R3, R2, RZ, 0x3c, !PT ;  /* 0x0000000203031212 */ /* 0x008fc800078e3cff */
[----:B------:R-:W-:-:S04]  /*1ed40*/  @P1 LOP3.LUT R2, R3, R2, RZ, 0x3c, !PT ;  /* 0x0000000203021212 */ /* 0x000fc800078e3cff */
[----:B------:R-:W-:-:S05]  /*1ed50*/  @P1 LOP3.LUT R3, R3, R2, RZ, 0x3c, !PT ;  /* 0x0000000203031212 */ /* 0x000fca00078e3cff */
[----:B------:R-:W3:Y:S04]  /*1ed60*/  @P1 LDG.E.U8 R7, desc[UR42][R2.64] ;  /* 0x0000002a02071981 */ /* 0x000ee8000c1e1100 */
[----:B---3--:R0:W-:Y:S04]  /*1ed70*/  STL [R1+0x194], R7 ;  /* 0x0001940701007387 */ /* 0x0081e80000100800 */
[----:B0-----:R-:W3:Y:S04]  /*1ed80*/  LDL.LU R7, [R1+0x4098] ;  /* 0x0040980001077983 */ /* 0x001ee80000300800 */
[----:B------:R-:W5:Y:S04]  /*1ed90*/  LDL R2, [R1+0x10c0] ;  /* 0x0010c00001027983 */ /* 0x000f680000100800 */
[----:B------:R-:W5:Y:S01]  /*1eda0*/  LDL R3, [R1+0x10c4] ;  /* 0x0010c40001037983 */ /* 0x000f620000100800 */
[----:B--2---:R-:W-:-:S02]  /*1edb0*/  PRMT R10, RZ, 0x7610, R10 ;  /* 0x00007610ff0a7816 */ /* 0x004fc4000000000a */
[----:B-----5:R-:W-:-:S04]  /*1edc0*/  @P1 LOP3.LUT R3, R3, R2, RZ, 0x3c, !PT ;  /* 0x0000000203031212 */ /* 0x020fc800078e3cff */
[----:B------:R-:W-:-:S04]  /*1edd0*/  @P1 LOP3.LUT R2, R3, R2, RZ, 0x3c, !PT ;  /* 0x0000000203021212 */ /* 0x000fc800078e3cff */
[----:B------:R-:W-:-:S05]  /*1ede0*/  @P1 LOP3.LUT R3, R3, R2, RZ, 0x3c, !PT ;  /* 0x0000000203031212 */ /* 0x000fca00078e3cff */
[----:B------:R-:W2:Y:S01]  /*1edf0*/  @P1 LDG.E.U8 R10, desc[UR42][R2.64] ;  /* 0x0000002a020a1981 */ /* 0x000ea2000c1e1100 */
[----:B------:R-:W-:-:S03]  /*1ee00*/  ISETP.GT.AND P2, PT, R0, 0x47, PT ;  /* 0x000000470000780c */ /* 0x000fc60003f44270 */
[----:B--2---:R0:W-:Y:S04]  /*1ee10*/  STL [R1+0x190], R10 ;  /* 0x0001900a01007387 */ /* 0x0041e80000100800 */
[----:B0-----:R-:W2:Y:S04]  /*1ee20*/  LDL.LU R10, [R1+0x4094] ;  /* 0x00409400010a7983 */ /* 0x001ea80000300800 */
[----:B------:R-:W5:Y:S04]  /*1ee30*/  LDL R2, [R1+0x10b8] ;  /* 0x0010b80001027983 */ /* 0x000f680000100800 */
[----:B------:R-:W5:Y:S01]  /*1ee40*/  LDL R3, [R1+0x10bc] ;  /* 0x0010bc0001037983 */ /* 0x000f620000100800 */
[----:B---3--:R-:W-:-:S02]  /*1ee50*/  PRMT R7, RZ, 0x7610, R7 ;  /* 0x00007610ff077816 */ /* 0x008fc40000000007 */
[----:B-----5:R-:W-:-:S04]  /*1ee60*/  @P2 LOP3.LUT R3, R3, R2, RZ, 0x3c, !PT ;  /* 0x0000000203032212 */ /* 0x020fc800078e3cff */
[C---:B------:R-:W-:Y:S02]  /*1ee70*/  @P2 LOP3.LUT R2, R3.reuse, R2, RZ, 0x3c, !PT ;  /* 0x0000000203022212 */ /* 0x040fe400078e3cff */
[----:B--2---:R-:W-:Y:S02]  /*1ee80*/  PRMT R10, RZ, 0x7610, R10 ;  /* 0x00007610ff0a7816 */ /* 0x004fe4000000000a */
[----:B------:R-:W-:-:S04]  /*1ee90*/  @P2 LOP3.LUT R3, R3, R2, RZ, 0x3c, !PT ;  /* 0x0000000203032212 */ /* 0x000fc800078e3cff */
[----:B------:R-:W2:Y:S04]  /*1eea0*/  @P2 LDG.E.U8 R10, desc[UR42][R4.64] ;  /* 0x0000002a040a2981 */ /* 0x000ea8000c1e1100 */
[----:B------:R-:W3:Y:S01]  /*1eeb0*/  @P2 LDG.E.U8 R7, desc[UR42][R2.64] ;  /* 0x0000002a02072981 */ /* 0x000ee2000c1e1100 */
[----:B------:R-:W-:-:S03]  /*1eec0*/  ISETP.GT.AND P0, PT, R0, 0x48, PT ;  /* 0x000000480000780c */ /* 0x000fc60003f04270 */
[----:B---3--:R0:W-:Y:S04]  /*1eed0*/  STL [R1+0x18c], R7 ;  /* 0x00018c0701007387 */ /* 0x0081e80000100800 */
[----:B0-----:R-:W3:Y:S04]  /*1eee0*/  LDL.LU R7, [R1+0x4090] ;  /* 0x0040900001077983 */ /* 0x001ee80000300800 */
[----:B--2---:R0:W-:Y:S04]  /*1eef0*/  STL [R1+0x188], R10 ;  /* 0x0001880a01007387 */ /* 0x0041e80000100800 */
[----:B0-----:R-:W2:Y:S04]  /*1ef00*/  LDL.LU R10, [R1+0x408c] ;  /* 0x00408c00010a7983 */ /* 0x001ea80000300800 */
[----:B------:R-:W5:Y:S04]  /*1ef10*/  LDL R4, [R1+0x10a8] ;  /* 0x0010a80001047983 */ /* 0x000f680000100800 */
[----:B------:R-:W5:Y:S01]  /*1ef20*/  LDL R5, [R1+0x10ac] ;  /* 0x0010ac0001057983 */ /* 0x000f620000100800 */
[----:B------:R-:W-:-:S02]  /*1ef30*/  PRMT R2, RZ, 0x7610, R2 ;  /* 0x00007610ff027816 */ /* 0x000fc40000000002 */
[----:B-----5:R-:W-:-:S04]  /*1ef40*/  @P0 LOP3.LUT R5, R5, R4, RZ, 0x3c, !PT ;  /* 0x0000000405050212 */ /* 0x020fc800078e3cff */
[----:B------:R-:W-:-:S04]  /*1ef50*/  @P0 LOP3.LUT R4, R5, R4, RZ, 0x3c, !PT ;  /* 0x0000000405040212 */ /* 0x000fc800078e3cff */
[----:B------:R-:W-:-:S05]  /*1ef60*/  @P0 LOP3.LUT R5, R5, R4, RZ, 0x3c, !PT ;  /* 0x0000000405050212 */ /* 0x000fca00078e3cff */
[----:B------:R0:W5:Y:S04]  /*1ef70*/  @P0 LDG.E.U8 R2, desc[UR42][R4.64] ;  /* 0x0000002a04020981 */ /* 0x000168000c1e1100 */
[----:B------:R-:W0:Y:S04]  /*1ef80*/  LDL R4, [R1+0x10a0] ;  /* 0x0010a00001047983 */ /* 0x000e280000100800 */
[----:B------:R-:W0:Y:S01]  /*1ef90*/  LDL R5, [R1+0x10a4] ;  /* 0x0010a40001057983 */ /* 0x000e220000100800 */
[----:B------:R-:W-:Y:S02]  /*1efa0*/  PRMT R3, RZ, 0x7610, R3 ;  /* 0x00007610ff037816 */ /* 0x000fe40000000003 */
[----:B0-----:R-:W-:-:S04]  /*1efb0*/  @P0 LOP3.LUT R5, R5, R4, RZ, 0x3c, !PT ;  /* 0x0000000405050212 */ /* 0x001fc800078e3cff */
[----:B------:R-:W-:-:S04]  /*1efc0*/  @P0 LOP3.LUT R4, R5, R4, RZ, 0x3c, !PT ;  /* 0x0000000405040212 */ /* 0x000fc800078e3cff */
[----:B------:R-:W-:-:S05]  /*1efd0*/  @P0 LOP3.LUT R5, R5, R4, RZ, 0x3c, !PT ;  /* 0x0000000405050212 */ /* 0x000fca00078e3cff */
[----:B------:R0:W2:Y:S04]  /*1efe0*/  @P0 LDG.E.U8 R3, desc[UR42][R4.64] ;  /* 0x0000002a04030981 */ /* 0x0000a8000c1e1100 */
[----:B------:R-:W0:Y:S04]  /*1eff0*/  LDL R4, [R1+0x1098] ;  /* 0x0010980001047983 */ /* 0x000e280000100800 */
[----:B------:R-:W0:Y:S01]  /*1f000*/  LDL R5, [R1+0x109c] ;  /* 0x00109c0001057983 */ /* 0x000e220000100800 */
[----:B------:R-:W-:Y:S02]  /*1f010*/  ISETP.GT.AND P1, PT, R0, 0x49, PT ;  /* 0x000000490000780c */ /* 0x000fe40003f24270 */
[----:B---3--:R-:W-:-:S11]  /*1f020*/  PRMT R7, RZ, 0x7610, R7 ;  /* 0x00007610ff077816 */ /* 0x008fd60000000007 */
[----:B0-----:R-:W-:-:S04]  /*1f030*/  @P1 LOP3.LUT R5, R5, R4, RZ, 0x3c, !PT ;  /* 0x0000000405051212 */ /* 0x001fc800078e3cff */
[----:B------:R-:W-:-:S04]  /*1f040*/  @P1 LOP3.LUT R4, R5, R4, RZ, 0x3c, !PT ;  /* 0x0000000405041212 */ /* 0x000fc800078e3cff */
[----:B------:R-:W-:-:S05]  /*1f050*/  @P1 LOP3.LUT R5, R5, R4, RZ, 0x3c, !PT ;  /* 0x0000000405051212 */ /* 0x000fca00078e3cff */
[----:B------:R-:W3:Y:S04]  /*1f060*/  @P1 LDG.E.U8 R7, desc[UR42][R4.64] ;  /* 0x0000002a04071981 */ /* 0x000ee8000c1e1100 */
[----:B---3--:R0:W-:Y:S04]  /*1f070*/  STL [R1+0x104], R7 ;  /* 0x0001040701007387 */ /* 0x0081e80000100800 */
[----:B0-----:R-:W3:Y:S04]  /*1f080*/  LDL.LU R7, [R1+0x4088] ;  /* 0x0040880001077983 */ /* 0x001ee80000300800 */
[----:B------:R-:W3:Y:S04]  /*1f090*/  LDL R4, [R1+0x1090] ;  /* 0x0010900001047983 */ /* 0x000ee80000100800 */
[----:B------:R-:W3:Y:S01]  /*1f0a0*/  LDL R5, [R1+0x1094] ;  /* 0x0010940001057983 */ /* 0x000ee20000100800 */
[----:B--2---:R-:W-:-:S02]  /*1f0b0*/  PRMT R10, RZ, 0x7610, R10 ;  /* 0x00007610ff0a7816 */ /* 0x004fc4000000000a */
[----:B---3--:R-:W-:-:S04]  /*1f0c0*/  @P1 LOP3.LUT R5, R5, R4, RZ, 0x3c, !PT ;  /* 0x0000000405051212 */ /* 0x008fc800078e3cff */
[----:B------:R-:W-:-:S04]  /*1f0d0*/  @P1 LOP3.LUT R4, R5, R4, RZ, 0x3c, !PT ;  /* 0x0000000405041212 */ /* 0x000fc800078e3cff */
[----:B------:R-:W-:-:S05]  /*1f0e0*/  @P1 LOP3.LUT R5, R5, R4, RZ, 0x3c, !PT ;  /* 0x0000000405051212 */ /* 0x000fca00078e3cff */
[----:B------:R0:W2:Y:S04]  /*1f0f0*/  @P1 LDG.E.U8 R10, desc[UR42][R4.64] ;  /* 0x0000002a040a1981 */ /* 0x0000a8000c1e1100 */
[----:B------:R-:W0:Y:S04]  /*1f100*/  LDL R4, [R1+0x1088] ;  /* 0x0010880001047983 */ /* 0x000e280000100800 */
[----:B------:R-:W0:Y:S01]  /*1f110*/  LDL R5, [R1+0x108c] ;  /* 0x00108c0001057983 */ /* 0x000e220000100800 */
[----:B------:R-:W-:Y:S02]  /*1f120*/  ISETP.GT.AND P2, PT, R0, 0x4a, PT ;  /* 0x0000004a0000780c */ /* 0x000fe40003f44270 */
[----:B------:R-:W-:-:S11]  /*1f130*/  PRMT R6, RZ, 0x7610, R6 ;  /* 0x00007610ff067816 */ /* 0x000fd60000000006 */
[----:B0-----:R-:W-:-:S04]  /*1f140*/  @P2 LOP3.LUT R5, R5, R4, RZ, 0x3c, !PT ;  /* 0x0000000405052212 */ /* 0x001fc800078e3cff */
[----:B------:R-:W-:-:S04]  /*1f150*/  @P2 LOP3.LUT R4, R5, R4, RZ, 0x3c, !PT ;  /* 0x0000000405042212 */ /* 0x000fc800078e3cff */
[----:B------:R-:W-:-:S05]  /*1f160*/  @P2 LOP3.LUT R5, R5, R4, RZ, 0x3c, !PT ;  /* 0x0000000405052212 */ /* 0x000fca00078e3cff */
[----:B------:R-:W3:Y:S04]  /*1f170*/  @P2 LDG.E.U8 R6, desc[UR42][R4.64] ;  /* 0x0000002a04062981 */ /* 0x000ee8000c1e1100 */
[----:B--2---:R0:W-:Y:S04]  /*1f180*/  STL [R1+0x100], R10 ;  /* 0x0001000a01007387 */ /* 0x0041e80000100800 */
[----:B0-----:R-:W2:Y:S04]  /*1f190*/  LDL R10, [R1+0x106c] ;  /* 0x00106c00010a7983 */ /* 0x001ea80000100800 */
[----:B---3--:R0:W-:Y:S04]  /*1f1a0*/  STL [R1+0x174], R6 ;  /* 0x0001740601007387 */ /* 0x0081e80000100800 */
[----:B0-----:R-:W3:Y:S04]  /*1f1b0*/  LDL.LU R6, [R1+0x4084] ;  /* 0x0040840001067983 */ /* 0x001ee80000300800 */
[----:B------:R-:W2:Y:S04]  /*1f1c0*/  LDL R4, [R1+0x1080] ;  /* 0x0010800001047983 */ /* 0x000ea80000100800 */
[----:B------:R-:W2:Y:S01]  /*1f1d0*/  LDL R5, [R1+0x1084] ;  /* 0x0010840001057983 */ /* 0x000ea20000100800 */
[----:B------:R-:W-:-:S02]  /*1f1e0*/  PRMT R7, RZ, 0x7610, R7 ;  /* 0x00007610ff077816 */ /* 0x000fc40000000007 */
[----:B--2---:R-:W-:-:S04]  /*1f1f0*/  @P2 LOP3.LUT R5, R5, R4, RZ, 0x3c, !PT ;  /* 0x0000000405052212 */ /* 0x004fc800078e3cff */
        /* <DEDUP_REMOVED lines=21> */
[----:B------:R-:W2:Y:S01]  /*1f350*/  @P0 LDG.E.U8 R9, desc[UR42][R4.64] ;  /* 0x0000002a04090981 */ /* 0x000ea2000c1e1100 */
[----:B------:R-:W-:Y:S02]  /*1f360*/  ISETP.GT.AND P1, PT, R0, 0x4c, PT ;  /* 0x0000004c0000780c */ /* 0x000fe40003f24270 */
[----:B---3--:R-:W-:Y:S01]  /*1f370*/  PRMT R6, RZ, 0x7610, R6 ;  /* 0x00007610ff067816 */ /* 0x008fe20000000006 */
[----:B--2---:R0:W-:Y:S04]  /*1f380*/  STL [R1+0x168], R9 ;  /* 0x0001680901007387 */ /* 0x0041e80000100800 */
[----:B0-----:R-:W2:Y:S04]  /*1f390*/  LDL.LU R9, [R1+0x407c] ;  /* 0x00407c0001097983 */ /* 0x001ea80000300800 */
[----:B------:R-:W3:Y:S02]  /*1f3a0*/  LDL R5, [R1+0x1068] ;  /* 0x0010680001057983 */ /* 0x000ee40000100800 */
[----:B------:R-:W-:-:S02]  /*1f3b0*/  @P1 IMAD.MOV.U32 R4, RZ, RZ, R10 ;  /* 0x000000ffff041224 */ /* 0x000fc400078e000a */
[----:B------:R-:W2:Y:S04]  /*1f3c0*/  LDL R10, [R1+0x104c] ;  /* 0x00104c00010a7983 */ /* 0x000ea80000100800 */
[----:B---3--:R-:W3:Y:S04]  /*1f3d0*/  @P1 LDG.E.U8 R6, desc[UR42][R4.64] ;  /* 0x0000002a04061981 */ /* 0x008ee8000c1e1100 */
        /* <DEDUP_REMOVED lines=8> */
[----:B------:R-:W2:Y:S01]  /*1f460*/  @P1 LDG.E.U8 R9, desc[UR42][R4.64] ;  /* 0x0000002a04091981 */ /* 0x000ea2000c1e1100 */
[----:B------:R-:W-:Y:S02]  /*1f470*/  ISETP.GT.AND P2, PT, R0, 0x4d, PT ;  /* 0x0000004d0000780c */ /* 0x000fe40003f44270 */
[----:B------:R-:W-:Y:S01]  /*1f480*/  PRMT R6, RZ, 0x7610, R6 ;  /* 0x00007610ff067816 */ /* 0x000fe20000000006 */
[----:B--2---:R0:W-:Y:S04]  /*1f490*/  STL [R1+0x160], R9 ;  /* 0x0001600901007387 */ /* 0x0041e80000100800 */
[----:B0-----:R-:W2:Y:S04]  /*1f4a0*/  LDL.LU R9, [R1+0x4074] ;  /* 0x0040740001097983 */ /* 0x001ea80000300800 */
[----:B------:R-:W3:Y:S02]  /*1f4b0*/  LDL R5, [R1+0x1058] ;  /* 0x0010580001057983 */ /* 0x000ee40000100800 */
[----:B------:R-:W-:-:S02]  /*1f4c0*/  @P2 IMAD.MOV.U32 R4, RZ, RZ, R7 ;  /* 0x000000ffff042224 */ /* 0x000fc400078e0007 */
[----:B------:R-:W2:Y:S04]  /*1f4d0*/  LDL R7, [R1+0x1030] ;  /* 0x0010300001077983 */ /* 0x000ea80000100800 */
[----:B---3--:R0:W3:Y:S04]  /*1f4e0*/  @P2 LDG.E.U8 R6, desc[UR42][R4.64] ;  /* 0x0000002a04062981 */ /* 0x0080e8000c1e1100 */
[----:B------:R-:W0:Y:S04]  /*1f4f0*/  LDL R4, [R1+0x1050] ;  /* 0x0010500001047983 */ /* 0x000e280000100800 */
[----:B------:R-:W0:Y:S01]  /*1f500*/  LDL R5, [R1+0x1054] ;  /* 0x0010540001057983 */ /* 0x000e220000100800 */
[----:B--2---:R-:W-:-:S02]  /*1f510*/  PRMT R9, RZ, 0x7610, R9 ;  /* 0x00007610ff097816 */ /* 0x004fc40000000009 */
[----:B0-----:R-:W-:-:S04]  /*1f520*/  @P2 LOP3.LUT R5, R5, R4, RZ, 0x3c, !PT ;  /* 0x0000000405052212 */ /* 0x001fc800078e3cff */
[----:B------:R-:W-:-:S04]  /*1f530*/  @P2 LOP3.LUT R4, R5, R4, RZ, 0x3c, !PT ;  /* 0x0000000405042212 */ /* 0x000fc800078e3cff */
[----:B------:R-:W-:-:S05]  /*1f540*/  @P2 LOP3.LUT R5, R5, R4, RZ, 0x3c, !PT ;  /* 0x0000000405052212 */ /* 0x000fca00078e3cff */
[----:B------:R-:W2:Y:S04]  /*1f550*/  @P2 LDG.E.U8 R9, desc[UR42][R4.64] ;  /* 0x0000002a04092981 */ /* 0x000ea8000c1e1100 */
[----:B---3--:R0:W-:Y:S04]  /*1f560*/  STL [R1+0x15c], R6 ;  /* 0x00015c0601007387 */ /* 0x0081e80000100800 */
[----:B0-----:R-:W3:Y:S01]  /*1f570*/  LDL R6, [R1+0x1034] ;  /* 0x0010340001067983 */ /* 0x001ee20000100800 */
[----:B------:R-:W-:-:S03]  /*1f580*/  ISETP.GT.AND P0, PT, R0, 0x4e, PT ;  /* 0x0000004e0000780c */ /* 0x000fc60003f04270 */
[----:B--2---:R0:W-:Y:S04]  /*1f590*/  STL [R1+0x158], R9 ;  /* 0x0001580901007387 */ /* 0x0041e80000100800 */
[----:B0-----:R-:W2:Y:S04]  /*1f5a0*/  LDL.LU R9, [R1+0x4070] ;  /* 0x0040700001097983 */ /* 0x001ea80000300800 */
[----:B------:R-:W2:Y:S01]  /*1f5b0*/  LDL R5, [R1+0x1048] ;  /* 0x0010480001057983 */ /* 0x000ea20000100800 */
[----:B------:R-:W-:Y:S01]  /*1f5c0*/  PRMT R13, RZ, 0x7610, R13 ;  /* 0x00007610ff0d7816 */ /* 0x000fe2000000000d */
[----:B------:R-:W-:-:S02]  /*1f5d0*/  @P0 IMAD.MOV.U32 R4, RZ, RZ, R10 ;  /* 0x000000ffff040224 */ /* 0x000fc400078e000a */
[----:B------:R-:W3:Y:S04]  /*1f5e0*/  LDL R10, [R1+0x1024] ;  /* 0x00102400010a7983 */ /* 0x000ee80000100800 */
[----:B--2---:R-:W2:Y:S04]  /*1f5f0*/  @P0 LDG.E.U8 R13, desc[UR42][R4.64] ;  /* 0x0000002a040d0981 */ /* 0x004ea8000c1e1100 */
        /* <DEDUP_REMOVED lines=16> */
[C---:B------:R-:W-:Y:S02]  /*1f700*/  @P1 LOP3.LUT R4, R5.reuse, R4, RZ, 0x3c, !PT ;  /* 0x0000000405041212 */ /* 0x040fe400078e3cff */
[----:B------:R-:W-:Y:S02]  /*1f710*/  PRMT R9, RZ, 0x7610, R9 ;  /* 0x00007610ff097816 */ /* 0x000fe40000000009 */
[----:B------:R-:W-:-:S04]  /*1f720*/  @P1 LOP3.LUT R5, R5, R4, RZ, 0x3c, !PT ;  /* 0x0000000405051212 */ /* 0x000fc800078e3cff */
[----:B---3--:R-:W2:Y:S04]  /*1f730*/  @P1 LDG.E.U8 R9, desc[UR42][R6.64] ;  /* 0x0000002a06091981 */ /* 0x008ea8000c1e1100 */
[----:B------:R-:W3:Y:S01]  /*1f740*/  @P1 LDG.E.U8 R13, desc[UR42][R4.64] ;  /* 0x0000002a040d1981 */ /* 0x000ee2000c1e1100 */
[----:B------:R-:W-:-:S03]  /*1f750*/  ISETP.GT.AND P2, PT, R0, 0x50, PT ;  /* 0x000000500000780c */ /* 0x000fc60003f44270 */
[----:B---3--:R0:W-:Y:S04]  /*1f760*/  STL [R1+0x14c], R13 ;  /* 0x00014c0d01007387 */ /* 0x0081e80000100800 */
[----:B0-----:R-:W3:Y:S04]  /*1f770*/  LDL.LU R13, [R1+0x4064] ;  /* 0x00406400010d7983 */ /* 0x001ee80000300800 */
        /* <DEDUP_REMOVED lines=8> */
[----:B------:R0:W2:Y:S04]  /*1f800*/  @P2 LDG.E.U8 R4, desc[UR42][R6.64] ;  /* 0x0000002a06042981 */ /* 0x0000a8000c1e1100 */
[----:B------:R-:W2:Y:S01]  /*1f810*/  LDL R7, [R1+0x1020] ;  /* 0x0010200001077983 */ /* 0x000ea20000100800 */
[----:B------:R-:W-:Y:S01]  /*1f820*/  PRMT R5, RZ, 0x7610, R5 ;  /* 0x00007610ff057816 */ /* 0x000fe20000000005 */
[----:B0-----:R-:W-:Y:S01]  /*1f830*/  @P2 IMAD.MOV.U32 R6, RZ, RZ, R10 ;  /* 0x000000ffff062224 */ /* 0x001fe200078e000a */
[----:B------:R-:W-:Y:S01]  /*1f840*/  ISETP.GT.AND P0, PT, R0, 0x51, PT ;  /* 0x000000510000780c */ /* 0x000fe20003f04270 */
[----:B------:R-:W3:Y:S04]  /*1f850*/  LDL R10, [R1+0xffc] ;  /* 0x000ffc00010a7983 */ /* 0x000ee80000100800 */
[----:B--2---:R0:W2:Y:S04]  /*1f860*/  @P2 LDG.E.U8 R5, desc[UR42][R6.64] ;  /* 0x0000002a06052981 */ /* 0x0040a8000c1e1100 */
[----:B------:R-:W0:Y:S04]  /*1f870*/  LDL R6, [R1+0x1018] ;  /* 0x0010180001067983 */ /* 0x000e280000100800 */
[----:B------:R-:W0:Y:S01]  /*1f880*/  LDL R7, [R1+0x101c] ;  /* 0x00101c0001077983 */ /* 0x000e220000100800 */
[----:B---3--:R-:W-:-:S02]  /*1f890*/  PRMT R13, RZ, 0x7610, R13 ;  /* 0x00007610ff0d7816 */ /* 0x008fc4000000000d */
[----:B0-----:R-:W-:-:S04]  /*1f8a0*/  @P0 LOP3.LUT R7, R7, R6, RZ, 0x3c, !PT ;  /* 0x0000000607070212 */ /* 0x001fc800078e3cff */
[----:B------:R-:W-:-:S04]  /*1f8b0*/  @P0 LOP3.LUT R6, R7, R6, RZ, 0x3c, !PT ;  /* 0x0000000607060212 */ /* 0x000fc800078e3cff */
[----:B------:R-:W-:-:S05]  /*1f8c0*/  @P0 LOP3.LUT R7, R7, R6, RZ, 0x3c, !PT ;  /* 0x0000000607070212 */ /* 0x000fca00078e3cff */
[----:B------:R-:W3:Y:S04]  /*1f8d0*/  @P0 LDG.E.U8 R13, desc[UR42][R6.64] ;  /* 0x0000002a060d0981 */ /* 0x000ee8000c1e1100 */
        /* <DEDUP_REMOVED lines=14> */
[----:B---3--:R-:W-:-:S02]  /*1f9c0*/  PRMT R13, RZ, 0x7610, R13 ;  /* 0x00007610ff0d7816 */ /* 0x008fc4000000000d */
[----:B--2---:R-:W-:-:S04]  /*1f9d0*/  @P1 LOP3.LUT R7, R7, R6, RZ, 0x3c, !PT ;  /* 0x0000000607071212 */ /* 0x004fc800078e3cff */
[----:B------:R-:W-:-:S04]  /*1f9e0*/  @P1 LOP3.LUT R6, R7, R6, RZ, 0x3c, !PT ;  /* 0x0000000607061212 */ /* 0x000fc800078e3cff */
[----:B------:R-:W-:-:S05]  /*1f9f0*/  @P1 LOP3.LUT R7, R7, R6, RZ, 0x3c, !PT ;  /* 0x0000000607071212 */ /* 0x000fca00078e3cff */
[----:B------:R-:W2:Y:S04]  /*1fa00*/  @P1 LDG.E.U8 R13, desc[UR42][R6.64] ;  /* 0x0000002a060d1981 */ /* 0x000ea8000c1e1100 */
        /* <DEDUP_REMOVED lines=9> */
[----:B------:R-:W-:Y:S02]  /*1faa0*/  ISETP.GT.AND P2, PT, R0, 0x53, PT ;  /* 0x000000530000780c */ /* 0x000fe40003f44270 */
[----:B------:R-:W-:Y:S01]  /*1fab0*/  PRMT R9, RZ, 0x7610, R9 ;  /* 0x00007610ff097816 */ /* 0x000fe20000000009 */
[----:B---3--:R0:W-:Y:S04]  /*1fac0*/  STL [R1+0x130], R11 ;  /* 0x0001300b01007387 */ /* 0x0081e80000100800 */
[----:B0-----:R-:W3:Y:S04]  /*1fad0*/  LDL.LU R11, [R1+0x4050] ;  /* 0x00405000010b7983 */ /* 0x001ee80000300800 */
[----:B------:R-:W2:Y:S02]  /*1fae0*/  LDL R7, [R1+0xff8] ;  /* 0x000ff80001077983 */ /* 0x000ea40000100800 */
[----:B------:R-:W-:Y:S01]  /*1faf0*/  @P2 IMAD.MOV.U32 R6, RZ, RZ, R10 ;  /* 0x000000ffff062224 */ /* 0x000fe200078e000a */
[----:B------:R-:W-:Y:S01]  /*1fb00*/  PRMT R8, RZ, 0x7610, R8 ;  /* 0x00007610ff087816 */ /* 0x000fe20000000008 */
[----:B------:R-:W3:Y:S04]  /*1fb10*/  LDL R10, [R1+0xfd0] ;  /* 0x000fd000010a7983 */ /* 0x000ee80000100800 */
[----:B--2---:R0:W2:Y:S04]  /*1fb20*/  @P2 LDG.E.U8 R9, desc[UR42][R6.64] ;  /* 0x0000002a06092981 */ /* 0x0040a8000c1e1100 */
[----:B------:R-:W0:Y:S04]  /*1fb30*/  LDL R6, [R1+0xff0] ;  /* 0x000ff00001067983 */ /* 0x000e280000100800 */
[----:B------:R-:W0:Y:S02]  /*1fb40*/  LDL R7, [R1+0xff4] ;  /* 0x000ff40001077983 */ /* 0x000e240000100800 */
        /* <DEDUP_REMOVED lines=10> */
[----:B------:R-:W-:-:S02]  /*1fbf0*/  ISETP.GT.AND P0, PT, R0, 0x54, PT ;  /* 0x000000540000780c */ /* 0x000fc40003f04270 */
[----:B------:R-:W-:-:S11]  /*1fc00*/  PRMT R13, RZ, 0x7610, R13 ;  /* 0x00007610ff0d7816 */ /* 0x000fd6000000000d */
[----:B--2---:R-:W-:-:S04]  /*1fc10*/  @P0 LOP3.LUT R7, R7, R6, RZ, 0x3c, !PT ;  /* 0x0000000607070212 */ /* 0x004fc800078e3cff */
        /* <DEDUP_REMOVED lines=17> */
[----:B------:R-:W-:Y:S02]  /*1fd30*/  PRMT R11, RZ, 0x7610, R11 ;  /* 0x00007610ff0b7816 */ /* 0x000fe4000000000b */
[----:B------:R-:W-:-:S09]  /*1fd40*/  PRMT R8, RZ, 0x7610, R8 ;  /* 0x00007610ff087816 */ /* 0x000fd20000000008 */
[----:B--2---:R-:W-:-:S04]  /*1fd50*/  @P1 LOP3.LUT R7, R7, R6, RZ, 0x3c, !PT ;  /* 0x0000000607071212 */ /* 0x004fc800078e3cff */
[----:B------:R-:W-:-:S04]  /*1fd60*/  @P1 LOP3.LUT R6, R7, R6, RZ, 0x3c, !PT ;  /* 0x0000000607061212 */ /* 0x000fc800078e3cff */
[----:B------:R-:W-:-:S05]  /*1fd70*/  @P1 LOP3.LUT R7, R7, R6, RZ, 0x3c, !PT ;  /* 0x0000000607071212 */ /* 0x000fca00078e3cff */
[----:B------:R0:W2:Y:S02]  /*1fd80*/  @P1 LDG.E.U8 R11, desc[UR42][R6.64] ;  /* 0x0000002a060b1981 */ /* 0x0000a4000c1e1100 */
[----:B0-----:R-:W-:Y:S02]  /*1fd90*/  @P1 IMAD.MOV.U32 R6, RZ, RZ, R9 ;  /* 0x000000ffff061224 */ /* 0x001fe400078e0009 */
[----:B------:R-:W-:Y:S01]  /*1fda0*/  @P1 IMAD.MOV.U32 R7, RZ, RZ, R10 ;  /* 0x000000ffff071224 */ /* 0x000fe200078e000a */
[----:B------:R-:W-:Y:S02]  /*1fdb0*/  ISETP.GT.AND P2, PT, R0, 0x56, PT ;  /* 0x000000560000780c */ /* 0x000fe40003f44270 */
[----:B---3--:R-:W-:Y:S01]  /*1fdc0*/  PRMT R12, RZ, 0x7610, R12 ;  /* 0x00007610ff0c7816 */ /* 0x008fe2000000000c */
[----:B------:R-:W3:Y:S04]  /*1fdd0*/  LDL R9, [R1+0xfb0] ;  /* 0x000fb00001097983 */ /* 0x000ee80000100800 */
[----:B------:R0:W2:Y:S04]  /*1fde0*/  @P1 LDG.E.U8 R8, desc[UR42][R6.64] ;  /* 0x0000002a06081981 */ /* 0x0000a8000c1e1100 */
[----:B------:R-:W3:Y:S02]  /*1fdf0*/  LDL R7, [R1+0xfc8] ;  /* 0x000fc80001077983 */ /* 0x000ee40000100800 */
[----:B0-----:R-:W-:-:S02]  /*1fe00*/  @P2 IMAD.MOV.U32 R6, RZ, RZ, R13 ;  /* 0x000000ffff062224 */ /* 0x001fc400078e000d */
[----:B--2---:R0:W-:Y:S04]  /*1fe10*/  STL [R1+0x118], R8 ;  /* 0x0001180801007387 */ /* 0x0041e80000100800 */
[----:B0-----:R-:W2:Y:S04]  /*1fe20*/  LDL R8, [R1+0xfb4] ;  /* 0x000fb40001087983 */ /* 0x001ea80000100800 */
[----:B------:R0:W-:Y:S04]  /*1fe30*/  STL [R1+0x11c], R11 ;  /* 0x00011c0b01007387 */ /* 0x0001e80000100800 */
[----:B---3--:R1:W3:Y:S01]  /*1fe40*/  @P2 LDG.E.U8 R12, desc[UR42][R6.64] ;  /* 0x0000002a060c2981 */ /* 0x0082e2000c1e1100 */
[----:B------:R-:W-:-:S03]  /*1fe50*/  PRMT R15, RZ, 0x7610, R15 ;  /* 0x00007610ff0f7816 */ /* 0x000fc6000000000f */
[----:B------:R-:W2:Y:S04]  /*1fe60*/  LDL R10, [R1+0xfac] ;  /* 0x000fac00010a7983 */ /* 0x000ea80000100800 */
[----:B------:R-:W2:Y:S04]  /*1fe70*/  LDL R13, [R1+0xfa0] ;  /* 0x000fa000010d7983 */ /* 0x000ea80000100800 */
[----:B0-----:R-:W2:Y:S04]  /*1fe80*/  LDL R11, [R1+0xfa8] ;  /* 0x000fa800010b7983 */ /* 0x001ea80000100800 */
[----:B------:R-:W1:Y:S04]  /*1fe90*/  LDL R6, [R1+0xfc0] ;  /* 0x000fc00001067983 */ /* 0x000e680000100800 */
[----:B------:R-:W1:Y:S02]  /*1fea0*/  LDL R7, [R1+0xfc4] ;  /* 0x000fc40001077983 */ /* 0x000e640000100800 */
[----:B-1----:R-:W-:-:S04]  /*1feb0*/  @P2 LOP3.LUT R7, R7, R6, RZ, 0x3c, !PT ;  /* 0x0000000607072212 */ /* 0x002fc800078e3cff */
[----:B------:R-:W-:-:S04]  /*1fec0*/  @P2 LOP3.LUT R6, R7, R6, RZ, 0x3c, !PT ;  /* 0x0000000607062212 */ /* 0x000fc800078e3cff */
[----:B------:R-:W-:-:S05]  /*1fed0*/  @P2 LOP3.LUT R7, R7, R6, RZ, 0x3c, !PT ;  /* 0x0000000607072212 */ /* 0x000fca00078e3cff */
[----:B------:R-:W2:Y:S04]  /*1fee0*/  @P2 LDG.E.U8 R15, desc[UR42][R6.64] ;  /* 0x0000002a060f2981 */ /* 0x000ea8000c1e1100 */
[----:B---3--:R0:W-:Y:S04]  /*1fef0*/  STL [R1+0x114], R12 ;  /* 0x0001140c01007387 */ /* 0x0081e80000100800 */
[----:B0-----:R-:W3:Y:S04]  /*1ff00*/  LDL R12, [R1+0xfa4] ;  /* 0x000fa400010c7983 */ /* 0x001ee80000100800 */
[----:B--2---:R0:W-:Y:S04]  /*1ff10*/  STL [R1+0x110], R15 ;  /* 0x0001100f01007387 */ /* 0x0041e80000100800 */
[----:B0-----:R-:W2:Y:S04]  /*1ff20*/  LDL.LU R15, [R1+0x4044] ;  /* 0x00404400010f7983 */ /* 0x001ea80000300800 */
[----:B------:R-:W2:Y:S04]  /*1ff30*/  LDL R6, [R1+0xfb8] ;  /* 0x000fb80001067983 */ /* 0x000ea80000100800 */
[----:B------:R-:W2:Y:S01]  /*1ff40*/  LDL R7, [R1+0xfbc] ;  /* 0x000fbc0001077983 */ /* 0x000ea20000100800 */
[----:B------:R-:W-:-:S02]  /*1ff50*/  ISETP.GT.AND P0, PT, R0, 0x57, PT ;  /* 0x000000570000780c */ /* 0x000fc40003f04270 */
[----:B------:R-:W-:Y:S02]  /*1ff60*/  PRMT R14, RZ, 0x7610, R14 ;  /* 0x00007610ff0e7816 */ /* 0x000fe4000000000e */
[----:B------:R-:W-:-:S09]  /*1ff70*/  ISETP.GT.AND P1, PT, R0, 0x58, PT ;  /* 0x000000580000780c */ /* 0x000fd20003f24270 */
[----:B--2---:R-:W-:-:S04]  /*1ff80*/  @P0 LOP3.LUT R7, R7, R6, RZ, 0x3c, !PT ;  /* 0x0000000607070212 */ /* 0x004fc800078e3cff */
[C---:B------:R-:W-:Y:S02]  /*1ff90*/  @P0 LOP3.LUT R6, R7.reuse, R6, RZ, 0x3c, !PT ;  /* 0x0000000607060212 */ /* 0x040fe400078e3cff */
[----:B------:R-:W-:Y:S02]  /*1ffa0*/  PRMT R15, RZ, 0x7610, R15 ;  /* 0x00007610ff0f7816 */ /* 0x000fe4000000000f */
[----:B------:R-:W-:-:S04]  /*1ffb0*/  @P0 LOP3.LUT R7, R7, R6, RZ, 0x3c, !PT ;  /* 0x0000000607070212 */ /* 0x000fc800078e3cff */
[----:B------:R0:W2:Y:S04]  /*1ffc0*/  @P0 LDG.E.U8 R15, desc[UR42][R8.64] ;  /* 0x0000002a080f0981 */ /* 0x0000a8000c1e1100 */
[----:B------:R1:W2:Y:S01]  /*1ffd0*/  @P0 LDG.E.U8 R14, desc[UR42][R6.64] ;  /* 0x0000002a060e0981 */ /* 0x0002a2000c1e1100 */
[----:B0-----:R-:W-:Y:S01]  /*1ffe0*/  @P1 IMAD.MOV.U32 R8, RZ, RZ, R10 ;  /* 0x000000ffff081224 */ /* 0x001fe200078e000a */
[----:B-1----:R-:W-:Y:S01]  /*1fff0*/  PRMT R6, RZ, 0x7610, R6 ;  /* 0x00007610ff067816 */ /* 0x002fe20000000006 */
[----:B------:R-:W-:Y:S01]  /*20000*/  @P1 IMAD.MOV.U32 R9, RZ, RZ, R11 ;  /* 0x000000ffff091224 */ /* 0x000fe200078e000b */
[----:B------:R-:W-:-:S04]  /*20010*/  PRMT R7, RZ, 0x7610, R7 ;  /* 0x00007610ff077816 */ /* 0x000fc80000000007 */
[----:B------:R3:W4:Y:S02]  /*20020*/  @P1 LDG.E.U8 R6, desc[UR42][R8.64] ;  /* 0x0000002a08061981 */ /* 0x000724000c1e1100 */
[----:B---3--:R-:W-:Y:S02]  /*20030*/  @P1 IMAD.MOV.U32 R8, RZ, RZ, R12 ;  /* 0x000000ffff081224 */ /* 0x008fe400078e000c */
[----:B------:R-:W-:-:S05]  /*20040*/  @P1 IMAD.MOV.U32 R9, RZ, RZ, R13 ;  /* 0x000000ffff091224 */ /* 0x000fca00078e000d */
[----:B------:R0:W3:Y:S04]  /*20050*/  @P1 LDG.E.U8 R7, desc[UR42][R8.64] ;  /* 0x0000002a08071981 */ /* 0x0000e8000c1e1100 */
[----:B--2---:R1:W-:Y:S04]  /*20060*/  STL [R1+0x10c], R14 ;  /* 0x00010c0e01007387 */ /* 0x0043e80000100800 */
[----:B-1----:R-:W2:Y:S04]  /*20070*/  LDL.LU R14, [R1+0x4040] ;  /* 0x00404000010e7983 */ /* 0x002ea80000300800 */
[----:B------:R1:W-:Y:S04]  /*20080*/  STL [R1+0x108], R15 ;  /* 0x0001080f01007387 */ /* 0x0003e80000100800 */
[----:B-1----:R-:W2:Y:S04]  /*20090*/  LDL.LU R15, [R1+0x403c] ;  /* 0x00403c00010f7983 */ /* 0x002ea80000300800 */
[----:B------:R-:W0:Y:S04]  /*200a0*/  LDL R8, [R1+0xf98] ;  /* 0x000f980001087983 */ /* 0x000e280000100800 */
[----:B------:R-:W0:Y:S01]  /*200b0*/  LDL R9, [R1+0xf9c] ;  /* 0x000f9c0001097983 */ /* 0x000e220000100800 */
[----:B------:R-:W-:-:S03]  /*200c0*/  ISETP.GT.AND P2, PT, R0, 0x59, PT ;  /* 0x000000590000780c */ /* 0x000fc60003f44270 */
[----:B------:R-:W3:Y:S04]  /*200d0*/  LDL R11, [R1+0xf88] ;  /* 0x000f8800010b7983 */ /* 0x000ee80000100800 */
[----:B------:R-:W3:Y:S04]  /*200e0*/  LDL R10, [R1+0xf8c] ;  /* 0x000f8c00010a7983 */ /* 0x000ee80000100800 */
[----:B------:R-:W3:Y:S04]  /*200f0*/  LDL R13, [R1+0xf20] ;  /* 0x000f2000010d7983 */ /* 0x000ee80000100800 */
[----:B------:R-:W3:Y:S01]  /*20100*/  LDL R12, [R1+0xf24] ;  /* 0x000f2400010c7983 */ /* 0x000ee20000100800 */
[----:B0-----:R-:W-:-:S02]  /*20110*/  @P2 LOP3.LUT R9, R9, R8, RZ, 0x3c, !PT ;  /* 0x0000000809092212 */ /* 0x001fc400078e3cff */
[----:B--2---:R-:W-:Y:S02]  /*20120*/  PRMT R15, RZ, 0x7610, R15 ;  /* 0x00007610ff0f7816 */ /* 0x004fe4000000000f */
        /* <DEDUP_REMOVED lines=10> */
[C---:B------:R-:W-:Y:S02]  /*201d0*/  @P2 LOP3.LUT R8, R9.reuse, R8, RZ, 0x3c, !PT ;  /* 0x0000000809082212 */ /* 0x040fe400078e3cff */
[----:B------:R-:W-:Y:S02]  /*201e0*/  PRMT R15, RZ, 0x7610, R15 ;  /* 0x00007610ff0f7816 */ /* 0x000fe4000000000f */
[----:B------:R-:W-:-:S04]  /*201f0*/  @P2 LOP3.LUT R9, R9, R8, RZ, 0x3c, !PT ;  /* 0x0000000809092212 */ /* 0x000fc800078e3cff */
[----:B---3--:R-:W2:Y:S04]  /*20200*/  @P0 LDG.E.U8 R15, desc[UR42][R10.64] ;  /* 0x0000002a0a0f0981 */ /* 0x008ea8000c1e1100 */
[----:B------:R0:W3:Y:S01]  /*20210*/  @P2 LDG.E.U8 R14, desc[UR42][R8.64] ;  /* 0x0000002a080e2981 */ /* 0x0000e2000c1e1100 */
[----:B------:R-:W-:Y:S02]  /*20220*/  ISETP.GT.AND P1, PT, R0, 0x60, PT ;  /* 0x000000600000780c */ /* 0x000fe40003f24270 */
[----:B0-----:R-:W-:-:S11]  /*20230*/  PRMT R9, RZ, 0x7610, R9 ;  /* 0x00007610ff097816 */ /* 0x001fd60000000009 */
[----:B------:R0:W4:Y:S04]  /*20240*/  @P1 LDG.E.U8 R9, desc[UR42][R12.64] ;  /* 0x0000002a0c091981 */ /* 0x000128000c1e1100 */
[----:B---3--:R1:W-:Y:S04]  /*20250*/  STL [R1+0xec], R14 ;  /* 0x0000ec0e01007387 */ /* 0x0083e80000100800 */
[----:B-1----:R-:W3:Y:S04]  /*20260*/  LDL.LU R14, [R1+0x4034] ;  /* 0x00403400010e7983 */ /* 0x002ee80000300800 */
[----:B--2---:R1:W-:Y:S04]  /*20270*/  STL [R1+0xf4], R15 ;  /* 0x0000f40f01007387 */ /* 0x0043e80000100800 */
[----:B-1----:R-:W2:Y:S04]  /*20280*/  LDL.LU R15, [R1+0x4030] ;  /* 0x00403000010f7983 */ /* 0x002ea80000300800 */
[----:B------:R-:W2:Y:S04]  /*20290*/  LDL R10, [R1+0xf28] ;  /* 0x000f2800010a7983 */ /* 0x000ea80000100800 */
[----:B------:R-:W2:Y:S04]  /*202a0*/  LDL R11, [R1+0xf2c] ;  /* 0x000f2c00010b7983 */ /* 0x000ea80000100800 */
[----:B------:R-:W0:Y:S04]  /*202b0*/  LDL R12, [R1+0xea8] ;  /* 0x000ea800010c7983 */ /* 0x000e280000100800 */
[----:B------:R-:W0:Y:S01]  /*202c0*/  LDL R13, [R1+0xeac] ;  /* 0x000eac00010d7983 */ /* 0x000e220000100800 */
[----:B------:R-:W-:-:S02]  /*202d0*/  ISETP.GT.AND P2, PT, R0, 0x68, PT ;  /* 0x000000680000780c */ /* 0x000fc40003f44270 */
[----:B------:R-:W-:Y:S02]  /*202e0*/  PRMT R8, RZ, 0x7610, R8 ;  /* 0x00007610ff087816 */ /* 0x000fe40000000008 */
[----:B--2---:R-:W-:-:S04]  /*202f0*/  @P1 LOP3.LUT R11, R11, R10, RZ, 0x3c, !PT ;  /* 0x0000000a0b0b1212 */ /* 0x004fc800078e3cff */
[----:B------:R-:W-:-:S05]  /*20300*/  @P1 LOP3.LUT R10, R11, R10, RZ, 0x3c, !PT ;  /* 0x0000000a0b0a1212 */ /* 0x000fca00078e3cff */
[----:B0-----:R-:W-:Y:S02]  /*20310*/  @P2 LOP3.LUT R13, R13, R12, RZ, 0x3c, !PT ;  /* 0x0000000c0d0d2212 */ /* 0x001fe400078e3cff */
[----:B------:R-:W-:Y:S02]  /*20320*/  @P1 LOP3.LUT R11, R11, R10, RZ, 0x3c, !PT ;  /* 0x0000000a0b0b1212 */ /* 0x000fe400078e3cff */
[----:B------:R-:W-:-:S03]  /*20330*/  @P2 LOP3.LUT R12, R13, R12, RZ, 0x3c, !PT ;  /* 0x0000000c0d0c2212 */ /* 0x000fc600078e3cff */
[----:B------:R0:W2:Y:S01]  /*20340*/  @P1 LDG.E.U8 R8, desc[UR42][R10.64] ;  /* 0x0000002a0a081981 */ /* 0x0000a2000c1e1100 */
[----:B------:R-:W-:Y:S02]  /*20350*/  @P2 LOP3.LUT R13, R13, R12, RZ, 0x3c, !PT ;  /* 0x0000000c0d0d2212 */ /* 0x000fe400078e3cff */
[----:B0-----:R-:W-:-:S06]  /*20360*/  PRMT R10, RZ, 0x7610, R10 ;  /* 0x00007610ff0a7816 */ /* 0x001fcc000000000a */
[----:B------:R0:W2:Y:S04]  /*20370*/  @P2 LDG.E.U8 R10, desc[UR42][R12.64] ;  /* 0x0000002a0c0a2981 */ /* 0x0000a8000c1e1100 */
        /* <DEDUP_REMOVED lines=480> */
[----:B------:R-:W-:-:S03]  /*22180*/  PRMT R17, RZ, 0x7610, R17 ;  /* 0x00007610ff117816 */ /* 0x000fc60000000011 */
[----:B--2---:R0:W-:Y:S04]  /*22190*/  STL [R1+0x1c], R24 ;  /* 0x00001c1801007387 */ /* 0x0041e80000100800 */
[----:B0-----:R-:W2:Y:S04]  /*221a0*/  LDL.LU R24, [R1+0x3f6c] ;  /* 0x003f6c0001187983 */ /* 0x001ea80000300800 */
[----:B------:R-:W2:Y:S01]  /*221b0*/  LDL R13, [R1+0xd50] ;  /* 0x000d5000010d7983 */ /* 0x000ea20000100800 */
[----:B------:R-:W-:-:S03]  /*221c0*/  @P3 IMAD.MOV.U32 R12, RZ, RZ, R15 ;  /* 0x000000ffff0c3224 */ /* 0x000fc600078e000f */
[----:B------:R-:W3:Y:S04]  /*221d0*/  LDL R15, [R1+0xe4c] ;  /* 0x000e4c00010f7983 */ /* 0x000ee80000100800 */
[----:B--2---:R-:W2:Y:S01]  /*221e0*/  @P3 LDG.E.U8 R17, desc[UR42][R12.64] ;  /* 0x0000002a0c113981 */ /* 0x004ea2000c1e1100 */
        /* <DEDUP_REMOVED lines=39> */
[----:B------:R-:W-:Y:S01]  /*22460*/  PRMT R14, RZ, 0x7610, R14 ;  /* 0x00007610ff0e7816 */ /* 0x000fe2000000000e */
[----:B--2---:R0:W-:Y:S04]  /*22470*/  STL [R1+0x8], R23 ;  /* 0x0000081701007387 */ /* 0x0041e80000100800 */
[----:B0-----:R-:W2:Y:S04]  /*22480*/  LDL.LU R23, [R1+0x3f58] ;  /* 0x003f580001177983 */ /* 0x001ea80000300800 */
[----:B------:R-:W2:Y:S02]  /*22490*/  LDL R13, [R1+0xe48] ;  /* 0x000e4800010d7983 */ /* 0x000ea40000100800 */
[----:B---3--:R-:W-:Y:S01]  /*224a0*/  @P2 IMAD.MOV.U32 R12, RZ, RZ, R15 ;  /* 0x000000ffff0c2224 */ /* 0x008fe200078e000f */
        /* <DEDUP_REMOVED lines=11> */
[----:B---3--:R0:W-:Y:S04]  /*22560*/  STL [R1], R22 ;  /* 0x0000001601007387 */ /* 0x0081e80000100800 */
        /* <DEDUP_REMOVED lines=12> */
[----:B------:R-:W-:-:S02]  /*22630*/  ISETP.GT.AND P4, PT, R0, 0x7e, PT ;  /* 0x0000007e0000780c */ /* 0x000fc40003f84270 */
[----:B0-----:R-:W-:-:S04]  /*22640*/  @P3 LOP3.LUT R13, R13, R12, RZ, 0x3c, !PT ;  /* 0x0000000c0d0d3212 */ /* 0x001fc800078e3cff */
[----:B------:R-:W-:-:S04]  /*22650*/  @P3 LOP3.LUT R12, R13, R12, RZ, 0x3c, !PT ;  /* 0x0000000c0d0c3212 */ /* 0x000fc800078e3cff */
[----:B------:R-:W-:-:S05]  /*22660*/  @P3 LOP3.LUT R13, R13, R12, RZ, 0x3c, !PT ;  /* 0x0000000c0d0d3212 */ /* 0x000fca00078e3cff */
[----:B------:R0:W3:Y:S01]  /*22670*/  @P3 LDG.E.U8 R28, desc[UR42][R12.64] ;  /* 0x0000002a0c1c3981 */ /* 0x0000e2000c1e1100 */
[----:B------:R-:W-:-:S03]  /*22680*/  PRMT R27, RZ, 0x7610, R27 ;  /* 0x00007610ff1b7816 */ /* 0x000fc6000000001b */
[----:B--2---:R1:W-:Y:S01]  /*22690*/  STL [R1+0x3f44], R29 ;  /* 0x003f441d01007387 */ /* 0x0043e20000100800 */
[----:B0-----:R-:W-:Y:S02]  /*226a0*/  @P4 IMAD.MOV.U32 R12, RZ, RZ, R14 ;  /* 0x000000ffff0c4224 */ /* 0x001fe400078e000e */
[----:B------:R-:W-:Y:S01]  /*226b0*/  @P4 IMAD.MOV.U32 R13, RZ, RZ, R15 ;  /* 0x000000ffff0d4224 */ /* 0x000fe200078e000f */
[----:B-1----:R-:W2:Y:S04]  /*226c0*/  LDL R29, [R1+0xd44] ;  /* 0x000d4400011d7983 */ /* 0x002ea80000100800 */
[----:B------:R2:W4:Y:S04]  /*226d0*/  @P4 LDG.E.U8 R27, desc[UR42][R12.64] ;  /* 0x0000002a0c1b4981 */ /* 0x000528000c1e1100 */
[----:B---3--:R0:W-:Y:S01]  /*226e0*/  STL [R1+0x3f48], R28 ;  /* 0x003f481c01007387 */ /* 0x0081e20000100800 */
[----:B------:R-:W-:-:S03]  /*226f0*/  PRMT R26, RZ, 0x7610, R26 ;  /* 0x00007610ff1a7816 */ /* 0x000fc6000000001a */
[----:B------:R-:W3:Y:S04]  /*22700*/  LDL R15, [R1+0xf30] ;  /* 0x000f3000010f7983 */ /* 0x000ee80000100800 */
[----:B------:R-:W3:Y:S04]  /*22710*/  LDL R14, [R1+0xf34] ;  /* 0x000f3400010e7983 */ /* 0x000ee80000100800 */
[----:B0-----:R-:W3:Y:S01]  /*22720*/  LDL R28, [R1+0xd40] ;  /* 0x000d4000011c7983 */ /* 0x001ee20000100800 */
[----:B--2---:R-:W-:-:S03]  /*22730*/  @P4 IMAD.MOV.U32 R12, RZ, RZ, R29 ;  /* 0x000000ffff0c4224 */ /* 0x004fc600078e001d */
[----:B----4-:R0:W-:Y:S01]  /*22740*/  STL [R1+0x3f4c], R27 ;  /* 0x003f4c1b01007387 */ /* 0x0101e20000100800 */
[----:B------:R-:W-:Y:S02]  /*22750*/  ISETP.GT.AND P0, PT, R0, 0x5f, PT ;  /* 0x0000005f0000780c */ /* 0x000fe40003f04270 */
[----:B------:R-:W-:Y:S01]  /*22760*/  PRMT R25, RZ, 0x7610, R25 ;  /* 0x00007610ff197816 */ /* 0x000fe20000000019 */
[----:B------:R-:W2:Y:S04]  /*22770*/  LDL R29, [R1+0xeb0] ;  /* 0x000eb000011d7983 */ /* 0x000ea80000100800 */
[----:B0-----:R-:W4:Y:S01]  /*22780*/  LDL R27, [R1+0xf3c] ;  /* 0x000f3c00011b7983 */ /* 0x001f220000100800 */
[----:B---3--:R-:W-:-:S03]  /*22790*/  @P4 IMAD.MOV.U32 R13, RZ, RZ, R28 ;  /* 0x000000ffff0d4224 */ /* 0x008fc600078e001c */
[----:B------:R-:W3:Y:S04]  /*227a0*/  LDL R28, [R1+0xeb4] ;  /* 0x000eb400011c7983 */ /* 0x000ee80000100800 */
[----:B------:R4:W2:Y:S04]  /*227b0*/  @P4 LDG.E.U8 R26, desc[UR42][R12.64] ;  /* 0x0000002a0c1a4981 */ /* 0x0008a8000c1e1100 */
[----:B------:R-:W2:Y:S01]  /*227c0*/  LDL R13, [R1+0xf38] ;  /* 0x000f3800010d7983 */ /* 0x000ea20000100800 */
[----:B----4-:R-:W-:-:S05]  /*227d0*/  @P0 IMAD.MOV.U32 R12, RZ, RZ, R27 ;  /* 0x000000ffff0c0224 */ /* 0x010fca00078e001b */
[----:B--2---:R-:W2:Y:S04]  /*227e0*/  @P0 LDG.E.U8 R25, desc[UR42][R12.64] ;  /* 0x0000002a0c190981 */ /* 0x004ea8000c1e1100 */
[----:B------:R0:W-:Y:S01]  /*227f0*/  STL [R1+0x3f50], R26 ;  /* 0x003f501a01007387 */ /* 0x0001e20000100800 */
[----:B------:R-:W-:-:S03]  /*22800*/  PRMT R24, RZ, 0x7610, R24 ;  /* 0x00007610ff187816 */ /* 0x000fc60000000018 */
[----:B------:R-:W4:Y:S04]  /*22810*/  LDL R27, [R1+0xe38] ;  /* 0x000e3800011b7983 */ /* 0x000f280000100800 */
[----:B------:R1:W3:Y:S04]  /*22820*/  @P0 LDG.E.U8 R24, desc[UR42][R14.64] ;  /* 0x0000002a0e180981 */ /* 0x0002e8000c1e1100 */
[----:B0-----:R-:W3:Y:S01]  /*22830*/  LDL R26, [R1+0xe3c] ;  /* 0x000e3c00011a7983 */ /* 0x001ee20000100800 */
[----:B------:R-:W-:-:S03]  /*22840*/  ISETP.GT.AND P1, PT, R0, 0x67, PT ;  /* 0x000000670000780c */ /* 0x000fc60003f24270 */
[----:B--2---:R0:W-:Y:S04]  /*22850*/  STL [R1+0x3ef0], R25 ;  /* 0x003ef01901007387 */ /* 0x0041e80000100800 */
[----:B------:R-:W2:Y:S04]  /*22860*/  LDL R15, [R1+0xeb8] ;  /* 0x000eb800010f7983 */ /* 0x000ea80000100800 */
[----:B0-----:R-:W1:Y:S01]  /*22870*/  LDL R25, [R1+0xebc] ;  /* 0x000ebc0001197983 */ /* 0x001e620000100800 */
[----:B------:R-:W-:Y:S02]  /*22880*/  ISETP.GT.AND P2, PT, R0, 0x6f, PT ;  /* 0x0000006f0000780c */ /* 0x000fe40003f44270 */
[----:B------:R-:W-:-:S02]  /*22890*/  PRMT R12, RZ, 0x7610, R12 ;  /* 0x00007610ff0c7816 */ /* 0x000fc4000000000c */
[----:B------:R-:W-:Y:S02]  /*228a0*/  PRMT R13, RZ, 0x7610, R13 ;  /* 0x00007610ff0d7816 */ /* 0x000fe4000000000d */
[----:B------:R-:W-:Y:S01]  /*228b0*/  PRMT R17, RZ, 0x7610, R17 ;  /* 0x00007610ff117816 */ /* 0x000fe20000000011 */
[----:B-1----:R-:W-:-:S05]  /*228c0*/  @P1 IMAD.MOV.U32 R14, RZ, RZ, R25 ;  /* 0x000000ffff0e1224 */ /* 0x002fca00078e0019 */
[----:B--2---:R3:W2:Y:S02]  /*228d0*/  @P1 LDG.E.U8 R12, desc[UR42][R14.64] ;  /* 0x0000002a0e0c1981 */ /* 0x0046a4000c1e1100 */
[----:B---3--:R-:W-:Y:S02]  /*228e0*/  @P1 IMAD.MOV.U32 R14, RZ, RZ, R28 ;  /* 0x000000ffff0e1224 */ /* 0x008fe400078e001c */
[----:B------:R-:W-:-:S05]  /*228f0*/  @P1 IMAD.MOV.U32 R15, RZ, RZ, R29 ;  /* 0x000000ffff0f1224 */ /* 0x000fca00078e001d */
[----:B------:R0:W3:Y:S02]  /*22900*/  @P1 LDG.E.U8 R13, desc[UR42][R14.64] ;  /* 0x0000002a0e0d1981 */ /* 0x0000e4000c1e1100 */
[----:B0-----:R-:W-:Y:S02]  /*22910*/  @P2 IMAD.MOV.U32 R14, RZ, RZ, R26 ;  /* 0x000000ffff0e2224 */ /* 0x001fe400078e001a */
[----:B----4-:R-:W-:-:S05]  /*22920*/  @P2 IMAD.MOV.U32 R15, RZ, RZ, R27 ;  /* 0x000000ffff0f2224 */ /* 0x010fca00078e001b */
[----:B------:R-:W4:Y:S04]  /*22930*/  @P2 LDG.E.U8 R17, desc[UR42][R14.64] ;  /* 0x0000002a0e112981 */ /* 0x000f28000c1e1100 */
[----:B------:R0:W-:Y:S04]  /*22940*/  STL [R1+0x3ef4], R24 ;  /* 0x003ef41801007387 */ /* 0x0001e80000100800 */
[----:B--2---:R1:W-:Y:S04]  /*22950*/  STL [R1+0x3ef8], R12 ;  /* 0x003ef80c01007387 */ /* 0x0043e80000100800 */
[----:B------:R-:W2:Y:S04]  /*22960*/  LDL R29, [R1+0xdbc] ;  /* 0x000dbc00011d7983 */ /* 0x000ea80000100800 */
[----:B---3--:R3:W-:Y:S04]  /*22970*/  STL [R1+0x3efc], R13 ;  /* 0x003efc0d01007387 */ /* 0x0087e80000100800 */
[----:B------:R-:W2:Y:S04]  /*22980*/  LDL R28, [R1+0xdb0] ;  /* 0x000db000011c7983 */ /* 0x000ea80000100800 */
[----:B------:R-:W2:Y:S04]  /*22990*/  LDL R27, [R1+0xdb4] ;  /* 0x000db400011b7983 */ /* 0x000ea80000100800 */
[----:B------:R-:W2:Y:S04]  /*229a0*/  LDL R26, [R1+0xd38] ;  /* 0x000d3800011a7983 */ /* 0x000ea80000100800 */
[----:B------:R-:W2:Y:S04]  /*229b0*/  LDL R25, [R1+0xd3c] ;  /* 0x000d3c0001197983 */ /* 0x000ea80000100800 */
[----:B0-----:R-:W2:Y:S04]  /*229c0*/  LDL R24, [R1+0xd30] ;  /* 0x000d300001187983 */ /* 0x001ea80000100800 */
[----:B-1----:R-:W2:Y:S04]  /*229d0*/  LDL R12, [R1+0xd34] ;  /* 0x000d3400010c7983 */ /* 0x002ea80000100800 */
[----:B------:R-:W2:Y:S04]  /*229e0*/  LDL R15, [R1+0xe30] ;  /* 0x000e3000010f7983 */ /* 0x000ea80000100800 */
[----:B---3--:R-:W3:Y:S04]  /*229f0*/  LDL R13, [R1+0xe34] ;  /* 0x000e3400010d7983 */ /* 0x008ee80000100800 */
[----:B----4-:R0:W-:Y:S04]  /*22a00*/  STL [R1+0x3f00], R17 ;  /* 0x003f001101007387 */ /* 0x0101e80000100800 */
[----:B0-----:R-:W4:Y:S01]  /*22a10*/  LDL R17, [R1+0xdb8] ;  /* 0x000db80001117983 */ /* 0x001f220000100800 */
[----:B------:R-:W-:-:S02]  /*22a20*/  ISETP.GT.AND P0, PT, R0, 0x77, PT ;  /* 0x000000770000780c */ /* 0x000fc40003f04270 */
[----:B------:R-:W-:Y:S02]  /*22a30*/  PRMT R19, RZ, 0x7610, R19 ;  /* 0x00007610ff137816 */ /* 0x000fe40000000013 */
[----:B------:R-:W-:Y:S02]  /*22a40*/  ISETP.GT.AND P1, PT, R0, 0x7f, PT ;  /* 0x0000007f0000780c */ /* 0x000fe40003f24270 */
[----:B------:R-:W-:Y:S02]  /*22a50*/  PRMT R20, RZ, 0x7610, R20 ;  /* 0x00007610ff147816 */ /* 0x000fe40000000014 */
[----:B------:R-:W-:Y:S02]  /*22a60*/  PRMT R21, RZ, 0x7610, R21 ;  /* 0x00007610ff157816 */ /* 0x000fe40000000015 */
[----:B------:R-:W-:Y:S02]  /*22a70*/  PRMT R23, RZ, 0x7610, R23 ;  /* 0x00007610ff177816 */ /* 0x000fe40000000017 */
[----:B------:R-:W-:Y:S01]  /*22a80*/  PRMT R22, RZ, 0x7610, R22 ;  /* 0x00007610ff167816 */ /* 0x000fe20000000016 */
[----:B---3--:R-:W-:-:S05]  /*22a90*/  @P2 IMAD.MOV.U32 R14, RZ, RZ, R13 ;  /* 0x000000ffff0e2224 */ /* 0x008fca00078e000d */
[----:B--2---:R0:W2:Y:S02]  /*22aa0*/  @P2 LDG.E.U8 R19, desc[UR42][R14.64] ;  /* 0x0000002a0e132981 */ /* 0x0040a4000c1e1100 */
[----:B0-----:R-:W-:Y:S02]  /*22ab0*/  @P0 IMAD.MOV.U32 R14, RZ, RZ, R29 ;  /* 0x000000ffff0e0224 */ /* 0x001fe400078e001d */
[----:B----4-:R-:W-:-:S05]  /*22ac0*/  @P0 IMAD.MOV.U32 R15, RZ, RZ, R17 ;  /* 0x000000ffff0f0224 */ /* 0x010fca00078e0011 */
[----:B------:R0:W3:Y:S02]  /*22ad0*/  @P0 LDG.E.U8 R20, desc[UR42][R14.64] ;  /* 0x0000002a0e140981 */ /* 0x0000e4000c1e1100 */
[----:B0-----:R-:W-:Y:S02]  /*22ae0*/  @P0 IMAD.MOV.U32 R14, RZ, RZ, R27 ;  /* 0x000000ffff0e0224 */ /* 0x001fe400078e001b */
[----:B------:R-:W-:-:S05]  /*22af0*/  @P0 IMAD.MOV.U32 R15, RZ, RZ, R28 ;  /* 0x000000ffff0f0224 */ /* 0x000fca00078e001c */
[----:B------:R0:W4:Y:S02]  /*22b00*/  @P0 LDG.E.U8 R21, desc[UR42][R14.64] ;  /* 0x0000002a0e150981 */ /* 0x000124000c1e1100 */
[----:B0-----:R-:W-:Y:S02]  /*22b10*/  @P1 IMAD.MOV.U32 R14, RZ, RZ, R25 ;  /* 0x000000ffff0e1224 */ /* 0x001fe400078e0019 */
[----:B------:R-:W-:-:S05]  /*22b20*/  @P1 IMAD.MOV.U32 R15, RZ, RZ, R26 ;  /* 0x000000ffff0f1224 */ /* 0x000fca00078e001a */
[----:B------:R0:W5:Y:S02]  /*22b30*/  @P1 LDG.E.U8 R23, desc[UR42][R14.64] ;  /* 0x0000002a0e171981 */ /* 0x000164000c1e1100 */
[----:B0-----:R-:W-:Y:S02]  /*22b40*/  @P1 IMAD.MOV.U32 R14, RZ, RZ, R12 ;  /* 0x000000ffff0e1224 */ /* 0x001fe400078e000c */
[----:B------:R-:W-:-:S05]  /*22b50*/  @P1 IMAD.MOV.U32 R15, RZ, RZ, R24 ;  /* 0x000000ffff0f1224 */ /* 0x000fca00078e0018 */
[----:B------:R0:W5:Y:S01]  /*22b60*/  @P1 LDG.E.U8 R22, desc[UR42][R14.64] ;  /* 0x0000002a0e161981 */ /* 0x000162000c1e1100 */
[----:B------:R-:W0:Y:S01]  /*22b70*/  S2R R13, SR_TID.X ;  /* 0x00000000000d7919 */ /* 0x000e220000002100 */
[----:B------:R-:W1:Y:S08]  /*22b80*/  S2UR UR5, SR_CgaCtaId ;  /* 0x00000000000579c3 */ /* 0x000e700000008800 */
[----:B------:R-:W-:Y:S01]  /*22b90*/  BAR.SYNC.DEFER_BLOCKING 0x0 ;  /* 0x0000000000007b1d */ /* 0x000fe20000010000 */
[----:B0-----:R-:W-:-:S02]  /*22ba0*/  LOP3.LUT R15, R13, 0x3, RZ, 0xc0, !PT ;  /* 0x000000030d0f7812 */ /* 0x001fc400078ec0ff */
[----:B------:R-:W-:-:S03]  /*22bb0*/  SHF.R.U32.HI R12, RZ, 0x2, R13 ;  /* 0x00000002ff0c7819 */ /* 0x000fc6000001160d */
[----:B------:R-:W-:Y:S01]  /*22bc0*/  IMAD R15, R15, 0x220, RZ ;  /* 0x000002200f0f7824 */ /* 0x000fe200078e02ff */
[----:B------:R-:W-:Y:S02]  /*22bd0*/  SGXT.U32 R12, R12, 0x3 ;  /* 0x000000030c0c781a */ /* 0x000fe40000000000 */
[----:B------:R-:W-:Y:S02]  /*22be0*/  LOP3.LUT R14, R13, 0x3f, RZ, 0xc0, !PT ;  /* 0x0000003f0d0e7812 */ /* 0x000fe400078ec0ff */
[----:B------:R-:W-:Y:S01]  /*22bf0*/  LOP3.LUT R15, R15, R12, RZ, 0xfc, !PT ;  /* 0x0000000c0f0f7212 */ /* 0x000fe200078efcff */
[----:B--2---:R-:W-:Y:S04]  /*22c00*/  STL [R1+0x3f04], R19 ;  /* 0x003f041301007387 */ /* 0x004fe80000100800 */
[----:B---3--:R-:W-:Y:S04]  /*22c10*/  STL [R1+0x3f08], R20 ;  /* 0x003f081401007387 */ /* 0x008fe80000100800 */
[----:B----4-:R-:W-:Y:S04]  /*22c20*/  STL [R1+0x3f0c], R21 ;  /* 0x003f0c1501007387 */ /* 0x010fe80000100800 */
[----:B-----5:R-:W-:Y:S04]  /*22c30*/  STL [R1+0x3f10], R23 ;  /* 0x003f101701007387 */ /* 0x020fe80000100800 */
[----:B------:R0:W-:Y:S04]  /*22c40*/  STL [R1+0x3f14], R22 ;  /* 0x003f141601007387 */ /* 0x0001e80000100800 */
[----:B0-----:R-:W2:Y:S04]  /*22c50*/  LDL.LU R22, [R1+0x758] ;  /* 0x0007580001167983 */ /* 0x001ea80000300800 */
[----:B------:R-:W3:Y:S04]  /*22c60*/  LDL.LU R23, [R1+0x754] ;  /* 0x0007540001177983 */ /* 0x000ee80000300800 */
[----:B------:R-:W4:Y:S04]  /*22c70*/  LDL.LU R21, [R1+0x714] ;  /* 0x0007140001157983 */ /* 0x000f280000300800 */
[----:B------:R-:W5:Y:S04]  /*22c80*/  LDL.LU R20, [R1+0x710] ;  /* 0x0007100001147983 */ /* 0x000f680000300800 */
[----:B------:R-:W2:Y:S04]  /*22c90*/  LDL.LU R19, [R1+0x6d4] ;  /* 0x0006d40001137983 */ /* 0x000ea80000300800 */
        /* <DEDUP_REMOVED lines=47> */
[----:B------:R-:W-:-:S03]  /*22f90*/  ISETP.GE.AND P0, PT, R14, R0, PT ;  /* 0x000000000e00720c */ /* 0x000fc60003f06270 */
[----:B------:R-:W-:Y:S01]  /*22fa0*/  STL [R1+0x3c88], R15 ;  /* 0x003c880f01007387 */ /* 0x000fe20000100800 */
[----:B------:R-:W0:Y:S03]  /*22fb0*/  S2R R14, SR_TID.X ;  /* 0x00000000000e7919 */ /* 0x000e260000002100 */
        /* <DEDUP_REMOVED lines=32> */
[----:B0-----:R-:W-:-:S03]  /*231c0*/  LOP3.LUT R14, R14, 0x3f, RZ, 0xc0, !PT ;  /* 0x0000003f0e0e7812 */ /* 0x001fc600078ec0ff */
[----:B------:R-:W-:Y:S04]  /*231d0*/  STL [R1+0x3d90], R15 ;  /* 0x003d900f01007387 */ /* 0x000fe80000100800 */
[----:B------:R-:W-:Y:S04]  /*231e0*/  STL [R1+0x3d98], R15 ;  /* 0x003d980f01007387 */ /* 0x000fe80000100800 */
[----:B------:R-:W-:Y:S04]  /*231f0*/  STL [R1+0x3da0], R15 ;  /* 0x003da00f01007387 */ /* 0x000fe80000100800 */
[----:B------:R-:W-:Y:S01]  /*23200*/  STL [R1+0x3da8], R15 ;  /* 0x003da80f01007387 */ /* 0x000fe20000100800 */
[----:B------:R-:W-:-:S03]  /*23210*/  LOP3.LUT R14, R14, 0x40, RZ, 0xfc, !PT ;  /* 0x000000400e0e7812 */ /* 0x000fc600078efcff */
        /* <DEDUP_REMOVED lines=33> */
[----:B------:R-:W-:-:S03]  /*23430*/  UMOV UR4, 0x400 ;  /* 0x0000040000047882 */ /* 0x000fc60000000000 */
[----:B------:R-:W-:Y:S04]  /*23440*/  STL [R1+0x3ea8], R15 ;  /* 0x003ea80f01007387 */ /* 0x000fe80000100800 */
[----:B------:R-:W-:Y:S01]  /*23450*/  STL [R1+0x3eb0], R15 ;  /* 0x003eb00f01007387 */ /* 0x000fe20000100800 */
[----:B-1----:R-:W-:-:S03]  /*23460*/  ULEA UR4, UR5, UR4, 0x18 ;  /* 0x0000000405047291 */ /* 0x002fc6000f8ec0ff */
        /* <DEDUP_REMOVED lines=8> */
[----:B------:R0:W-:Y:S04]  /*234f0*/  STL [R1+0x3f18], R15 ;  /* 0x003f180f01007387 */ /* 0x0001e80000100800 */
[----:B0-----:R-:W3:Y:S04]  /*23500*/  LDL.LU R15, [R1+0x794] ;  /* 0x00079400010f7983 */ /* 0x001ee80000300800 */
[----:B------:R-:W3:Y:S04]  /*23510*/  LDL.LU R0, [R1+0x798] ;  /* 0x0007980001007983 */ /* 0x000ee80000300800 */
[----:B--2---:R0:W-:Y:S04]  /*23520*/  STS.U8 [R14+UR4+0x1840], R27 ;  /* 0x0018401b0e007988 */ /* 0x0041e80008000004 */
[----:B------:R1:W-:Y:S04]  /*23530*/  STS.U8 [R14+UR4+0x1c40], R28 ;  /* 0x001c401c0e007988 */ /* 0x0003e80008000004 */
[----:B------:R2:W-:Y:S04]  /*23540*/  STS.U8 [R14+UR4+0x1040], R12 ;  /* 0x0010400c0e007988 */ /* 0x0005e80008000004 */
[----:B------:R2:W-:Y:S04]  /*23550*/  STS.U8 [R14+UR4+0x1c00], R29 ;  /* 0x001c001d0e007988 */ /* 0x0005e80008000004 */
[----:B0-----:R-:W3:Y:S04]  /*23560*/  LDL.LU R27, [R1+0xe0] ;  /* 0x0000e000011b7983 */ /* 0x001ee80000300800 */
[----:B-1----:R-:W3:Y:S04]  /*23570*/  LDL.LU R28, [R1+0xdc] ;  /* 0x0000dc00011c7983 */ /* 0x002ee80000300800 */
[----:B--2---:R-:W2:Y:S04]  /*23580*/  LDL.LU R12, [R1+0xd8] ;  /* 0x0000d800010c7983 */ /* 0x004ea80000300800 */
[----:B------:R-:W2:Y:S04]  /*23590*/  LDL.LU R29, [R1+0xd4] ;  /* 0x0000d400011d7983 */ /* 0x000ea80000300800 */
[----:B------:R0:W-:Y:S04]  /*235a0*/  STS.U8 [R14+UR4+0x1400], R25 ;  /* 0x001400190e007988 */ /* 0x0001e80008000004 */
[----:B------:R1:W-:Y:S04]  /*235b0*/  STS.U8 [R14+UR4+0x1800], R26 ;  /* 0x0018001a0e007988 */ /* 0x0003e80008000004 */
[----:B0-----:R-:W2:Y:S04]  /*235c0*/  LDL.LU R25, [R1+0x790] ;  /* 0x0007900001197983 */ /* 0x001ea80000300800 */
[----:B-1----:R-:W2:Y:S04]  /*235d0*/  LDL.LU R26, [R1+0x78c] ;  /* 0x00078c00011a7983 */ /* 0x002ea80000300800 */
        /* <DEDUP_REMOVED lines=118> */
[----:B------:R0:W-:Y:S04]  /*23d40*/  STS.U8 [R14+UR4+0x1440], R24 ;  /* 0x001440180e007988 */ /* 0x0001e80008000004 */
[----:B------:R-:W-:Y:S04]  /*23d50*/  STL [R1+0x3f38], R11 ;  /* 0x003f380b01007387 */ /* 0x000fe80000100800 */
[----:B0-----:R-:W5:Y:S04]  /*23d60*/  LDL.LU R24, [R1+0x74c] ;  /* 0x00074c0001187983 */ /* 0x001f680000300800 */
[----:B---3--:R0:W-:Y:S04]  /*23d70*/  STS.U8 [R14+UR4+0x3800], R27 ;  /* 0x0038001b0e007988 */ /* 0x0081e80008000004 */
[----:B------:R1:W-:Y:S04]  /*23d80*/  STS.U8 [R14+UR4+0x3840], R28 ;  /* 0x0038401c0e007988 */ /* 0x0003e80008000004 */
[----:B--2---:R2:W-:Y:S04]  /*23d90*/  STS.U8 [R14+UR4+0x3c00], R29 ;  /* 0x003c001d0e007988 */ /* 0x0045e80008000004 */
[----:B0-----:R-:W3:Y:S04]  /*23da0*/  LDL.LU R27, [R1+0x748] ;  /* 0x00074800011b7983 */ /* 0x001ee80000300800 */
[----:B-1----:R-:W3:Y:S04]  /*23db0*/  LDL.LU R28, [R1+0x70c] ;  /* 0x00070c00011c7983 */ /* 0x002ee80000300800 */
[----:B--2---:R-:W2:Y:S04]  /*23dc0*/  LDL.LU R29, [R1+0x708] ;  /* 0x00070800011d7983 */ /* 0x004ea80000300800 */
[----:B------:R0:W-:Y:S04]  /*23dd0*/  STS.U8 [R14+UR4+0x3440], R10 ;  /* 0x0034400a0e007988 */ /* 0x0001e80008000004 */
[----:B------:R1:W-:Y:S04]  /*23de0*/  STS.U8 [R14+UR4+0x3040], R9 ;  /* 0x003040090e007988 */ /* 0x0003e80008000004 */
[----:B------:R0:W-:Y:S04]  /*23df0*/  STS.U8 [R14+UR4+0x3000], R8 ;  /* 0x003000080e007988 */ /* 0x0001e80008000004 */
[----:B------:R0:W-:Y:S04]  /*23e00*/  STS.U8 [R14+UR4+0x2c00], R7 ;  /* 0x002c00070e007988 */ /* 0x0001e80008000004 */
[----:B------:R1:W-:Y:S04]  /*23e10*/  STS.U8 [R14+UR4+0x2c40], R6 ;  /* 0x002c40060e007988 */ /* 0x0003e80008000004 */
[----:B------:R4:W-:Y:S04]  /*23e20*/  STS.U8 [R14+UR4+0x2840], R5 ;  /* 0x002840050e007988 */ /* 0x0009e80008000004 */
[----:B0-----:R-:W2:Y:S04]  /*23e30*/  LDL.LU R10, [R1+0x6cc] ;  /* 0x0006cc00010a7983 */ /* 0x001ea80000300800 */
[----:B-1----:R-:W2:Y:S04]  /*23e40*/  LDL.LU R9, [R1+0x6c8] ;  /* 0x0006c80001097983 */ /* 0x002ea80000300800 */
[----:B------:R-:W2:Y:S04]  /*23e50*/  LDL.LU R8, [R1+0x5cc] ;  /* 0x0005cc0001087983 */ /* 0x000ea80000300800 */
[----:B------:R-:W2:Y:S04]  /*23e60*/  LDL.LU R7, [R1+0x5c8] ;  /* 0x0005c80001077983 */ /* 0x000ea80000300800 */
[----:B------:R-:W2:Y:S04]  /*23e70*/  LDL.LU R6, [R1+0x58c] ;  /* 0x00058c0001067983 */ /* 0x000ea80000300800 */
[----:B------:R0:W-:Y:S04]  /*23e80*/  STS.U8 [R14+UR4+0x2800], R4 ;  /* 0x002800040e007988 */ /* 0x0001e80008000004 */
[----:B----4-:R-:W4:Y:S04]  /*23e90*/  LDL.LU R5, [R1+0x588] ;  /* 0x0005880001057983 */ /* 0x010f280000300800 */
[----:B------:R1:W-:Y:S04]  /*23ea0*/  STS.U8 [R14+UR4+0x2400], R3 ;  /* 0x002400030e007988 */ /* 0x0003e80008000004 */
[----:B------:R0:W-:Y:S04]  /*23eb0*/  STS.U8 [R14+UR4], R0 ;  /* 0x000000000e007988 */ /* 0x0001e80008000004 */
[----:B------:R0:W-:Y:S04]  /*23ec0*/  STS.U8 [R14+UR4+0x2440], R2 ;  /* 0x002440020e007988 */ /* 0x0001e80008000004 */
[----:B------:R1:W-:Y:S04]  /*23ed0*/  STS.U8 [R14+UR4+0x2040], R16 ;  /* 0x002040100e007988 */ /* 0x0003e80008000004 */
[----:B------:R1:W-:Y:S04]  /*23ee0*/  STS.U8 [R14+UR4+0x2000], R18 ;  /* 0x002000120e007988 */ /* 0x0003e80008000004 */
[----:B0-----:R-:W4:Y:S04]  /*23ef0*/  LDL.LU R4, [R1+0x54c] ;  /* 0x00054c0001047983 */ /* 0x001f280000300800 */
[----:B-1----:R-:W4:Y:S01]  /*23f00*/  LDL.LU R3, [R1+0x548] ;  /* 0x0005480001037983 */ /* 0x002f220000300800 */
[----:B------:R-:W-:-:S03]  /*23f10*/  LOP3.LUT R0, R14, 0x8, RZ, 0x3c, !PT ;  /* 0x000000080e007812 */ /* 0x000fc600078e3cff */
[----:B------:R-:W4:Y:S04]  /*23f20*/  LDL.LU R2, [R1+0x144] ;  /* 0x0001440001027983 */ /* 0x000f280000300800 */
[----:B------:R-:W4:Y:S04]  /*23f30*/  LDL.LU R16, [R1+0x140] ;  /* 0x0001400001107983 */ /* 0x000f280000300800 */
[----:B------:R0:W-:Y:S04]  /*23f40*/  STS.U8 [R14+UR4+0x40], R15 ;  /* 0x0000400f0e007988 */ /* 0x0001e80008000004 */
[----:B------:R-:W4:Y:S04]  /*23f50*/  LDL.LU R18, [R1+0x13c] ;  /* 0x00013c0001127983 */ /* 0x000f280000300800 */
[----:B------:R1:W-:Y:S04]  /*23f60*/  STS.U8 [R14+UR4+0x440], R22 ;  /* 0x000440160e007988 */ /* 0x0003e80008000004 */
[----:B------:R0:W-:Y:S04]  /*23f70*/  STS.U8 [R14+UR4+0x400], R23 ;  /* 0x000400170e007988 */ /* 0x0001e80008000004 */
[----:B------:R-:W-:Y:S04]  /*23f80*/  STS.U8 [R14+UR4+0x800], R21 ;  /* 0x000800150e007988 */ /* 0x000fe80008000004 */
[----:B-----5:R-:W-:Y:S04]  /*23f90*/  STS.U8 [R14+UR4+0x840], R20 ;  /* 0x000840140e007988 */ /* 0x020fe80008000004 */
[----:B------:R-:W-:Y:S04]  /*23fa0*/  STS.U8 [R14+UR4+0xc40], R19 ;  /* 0x000c40130e007988 */ /* 0x000fe80008000004 */
[----:B------:R-:W-:Y:S04]  /*23fb0*/  STS.U8 [R14+UR4+0xc00], R17 ;  /* 0x000c00110e007988 */ /* 0x000fe80008000004 */
[----:B0-----:R-:W5:Y:S04]  /*23fc0*/  LDL.LU R15, [R1+0x138] ;  /* 0x00013800010f7983 */ /* 0x001f680000300800 */
[----:B------:R-:W-:Y:S04]  /*23fd0*/  STS.U8 [R14+UR4+0x1000], R13 ;  /* 0x0010000d0e007988 */ /* 0x000fe80008000004 */
[----:B------:R-:W-:Y:S04]  /*23fe0*/  STS.U8 [R14+UR4+0x3400], R11 ;  /* 0x0034000b0e007988 */ /* 0x000fe80008000004 */
[----:B------:R-:W-:Y:S04]  /*23ff0*/  STS.U8 [R14+UR4+0x3c40], R12 ;  /* 0x003c400c0e007988 */ /* 0x000fe80008000004 */
[----:B-1----:R-:W5:Y:S04]  /*24000*/  LDL.LU R22, [R1+0x104] ;  /* 0x0001040001167983 */ /* 0x002f680000300800 */
[----:B------:R0:W-:Y:S04]  /*24010*/  STS.U8 [R0+UR4+0x80], R25 ;  /* 0x0000801900007988 */ /* 0x0001e80008000004 */
[----:B------:R-:W5:Y:S04]  /*24020*/  LDL.LU R23, [R1+0x100] ;  /* 0x0001000001177983 */ /* 0x000f680000300800 */
[----:B------:R1:W-:Y:S04]  /*24030*/  STS.U8 [R0+UR4+0xc0], R26 ;  /* 0x0000c01a00007988 */ /* 0x0003e80008000004 */
[----:B0-----:R-:W5:Y:S04]  /*24040*/  LDL.LU R25, [R1+0xfc] ;  /* 0x0000fc0001197983 */ /* 0x001f680000300800 */
[----:B------:R-:W5:Y:S04]  /*24050*/  LDL.LU R21, [R1+0xf8] ;  /* 0x0000f80001157983 */ /* 0x000f680000300800 */
[----:B------:R-:W5:Y:S04]  /*24060*/  LDL.LU R20, [R1+0xf0] ;  /* 0x0000f00001147983 */ /* 0x000f680000300800 */
[----:B------:R-:W5:Y:S04]  /*24070*/  LDL.LU R19, [R1+0xec] ;  /* 0x0000ec0001137983 */ /* 0x000f680000300800 */
[----:B------:R-:W5:Y:S04]  /*24080*/  LDL.LU R17, [R1+0xcc] ;  /* 0x0000cc0001117983 */ /* 0x000f680000300800 */
[----:B------:R-:W5:Y:S04]  /*24090*/  LDL.LU R13, [R1+0xc8] ;  /* 0x0000c800010d7983 */ /* 0x000f680000300800 */
[----:B------:R-:W5:Y:S04]  /*240a0*/  LDL.LU R12, [R1+0xc4] ;  /* 0x0000c400010c7983 */ /* 0x000f680000300800 */
[----:B-1----:R-:W5:Y:S04]  /*240b0*/  LDL.LU R26, [R1+0xc0] ;  /* 0x0000c000011a7983 */ /* 0x002f680000300800 */
[----:B------:R-:W-:Y:S04]  /*240c0*/  STS.U8 [R0+UR4+0x4c0], R24 ;  /* 0x0004c01800007988 */ /* 0x000fe80008000004 */
[----:B---3--:R0:W-:Y:S04]  /*240d0*/  STS.U8 [R0+UR4+0x480], R27 ;  /* 0x0004801b00007988 */ /* 0x0081e80008000004 */
[----:B------:R1:W-:Y:S04]  /*240e0*/  STS.U8 [R0+UR4+0x880], R28 ;  /* 0x0008801c00007988 */ /* 0x0003e80008000004 */
[----:B--2---:R2:W-:Y:S04]  /*240f0*/  STS.U8 [R0+UR4+0x8c0], R29 ;  /* 0x0008c01d00007988 */ /* 0x0045e80008000004 */
[----:B0-----:R-:W3:Y:S04]  /*24100*/  LDL.LU R27, [R1+0xbc] ;  /* 0x0000bc00011b7983 */ /* 0x001ee80000300800 */
[----:B------:R-:W3:Y:S04]  /*24110*/  LDL.LU R24, [R1+0xb8] ;  /* 0x0000b80001187983 */ /* 0x000ee80000300800 */
[----:B-1----:R-:W3:Y:S04]  /*24120*/  LDL.LU R28, [R1+0xb4] ;  /* 0x0000b400011c7983 */ /* 0x002ee80000300800 */
[----:B--2---:R-:W2:Y:S04]  /*24130*/  LDL.LU R29, [R1+0xb0] ;  /* 0x0000b000011d7983 */ /* 0x004ea80000300800 */
[----:B------:R-:W-:Y:S04]  /*24140*/  STS.U8 [R0+UR4+0xcc0], R10 ;  /* 0x000cc00a00007988 */ /* 0x000fe80008000004 */
[----:B------:R-:W-:Y:S04]  /*24150*/  STS.U8 [R0+UR4+0xc80], R9 ;  /* 0x000c800900007988 */ /* 0x000fe80008000004 */
[----:B------:R-:W-:Y:S04]  /*24160*/  STS.U8 [R0+UR4+0x1080], R8 ;  /* 0x0010800800007988 */ /* 0x000fe80008000004 */
[----:B------:R-:W-:Y:S04]  /*24170*/  STS.U8 [R0+UR4+0x10c0], R7 ;  /* 0x0010c00700007988 */ /* 0x000fe80008000004 */
[----:B------:R-:W-:Y:S04]  /*24180*/  STS.U8 [R0+UR4+0x14c0], R6 ;  /* 0x0014c00600007988 */ /* 0x000fe80008000004 */
[----:B----4-:R-:W-:Y:S04]  /*24190*/  STS.U8 [R0+UR4+0x1480], R5 ;  /* 0x0014800500007988 */ /* 0x010fe80008000004 */
[----:B------:R-:W-:Y:S04]  /*241a0*/  STS.U8 [R0+UR4+0x1880], R4 ;  /* 0x0018800400007988 */ /* 0x000fe80008000004 */
[----:B------:R-:W-:Y:S04]  /*241b0*/  STS.U8 [R0+UR4+0x18c0], R3 ;  /* 0x0018c00300007988 */ /* 0x000fe80008000004 */
[----:B------:R-:W-:Y:S04]  /*241c0*/  STS.U8 [R0+UR4+0x1cc0], R2 ;  /* 0x001cc00200007988 */ /* 0x000fe80008000004 */
[----:B------:R-:W-:Y:S04]  /*241d0*/  STS.U8 [R0+UR4+0x1c80], R16 ;  /* 0x001c801000007988 */ /* 0x000fe80008000004 */
[----:B-----5:R0:W-:Y:S04]  /*241e0*/  STS.U8 [R0+UR4+0x2880], R25 ;  /* 0x0028801900007988 */ /* 0x0201e80008000004 */
[----:B------:R1:W-:Y:S04]  /*241f0*/  STS.U8 [R0+UR4+0x3480], R26 ;  /* 0x0034801a00007988 */ /* 0x0003e80008000004 */
[----:B0-----:R-:W4:Y:S04]  /*24200*/  LDL.LU R25, [R1+0x788] ;  /* 0x0007880001197983 */ /* 0x001f280000300800 */
[----:B-1----:R-:W5:Y:S04]  /*24210*/  LDL.LU R26, [R1+0x784] ;  /* 0x00078400011a7983 */ /* 0x002f680000300800 */
[----:B------:R-:W-:Y:S04]  /*24220*/  STS.U8 [R0+UR4+0x2080], R18 ;  /* 0x0020801200007988 */ /* 0x000fe80008000004 */
        /* <DEDUP_REMOVED lines=9> */
[----:B---3--:R0:W-:Y:S04]  /*242c0*/  STS.U8 [R0+UR4+0x3880], R27 ;  /* 0x0038801b00007988 */ /* 0x0081e80008000004 */
[----:B------:R1:W-:Y:S04]  /*242d0*/  STS.U8 [R0+UR4+0x3cc0], R28 ;  /* 0x003cc01c00007988 */ /* 0x0003e80008000004 */
[----:B------:R-:W-:Y:S04]  /*242e0*/  STS.U8 [R0+UR4+0x38c0], R24 ;  /* 0x0038c01800007988 */ /* 0x000fe80008000004 */
[----:B--2---:R2:W-:Y:S04]  /*242f0*/  STS.U8 [R0+UR4+0x3c80], R29 ;  /* 0x003c801d00007988 */ /* 0x0045e80008000004 */
[----:B0-----:R-:W3:Y:S04]  /*24300*/  LDL.LU R27, [R1+0x744] ;  /* 0x00074400011b7983 */ /* 0x001ee80000300800 */
[----:B-1----:R-:W3:Y:S04]  /*24310*/  LDL.LU R28, [R1+0x740] ;  /* 0x00074000011c7983 */ /* 0x002ee80000300800 */
[----:B--2---:R-:W2:Y:S04]  /*24320*/  LDL.LU R0, [R1+0x704] ;  /* 0x0007040001007983 */ /* 0x004ea80000300800 */
        /* <DEDUP_REMOVED lines=13> */
[----:B------:R-:W2:Y:S01]  /*24400*/  LDL.LU R29, [R1+0x174] ;  /* 0x00017400011d7983 */ /* 0x000ea20000300800 */
[----:B------:R-:W-:-:S03]  /*24410*/  LOP3.LUT R3, R14, 0x10, RZ, 0x3c, !PT ;  /* 0x000000100e037812 */ /* 0x000fc600078e3cff */
[----:B------:R-:W2:Y:S04]  /*24420*/  LDL.LU R23, [R1+0x170] ;  /* 0x0001700001177983 */ /* 0x000ea80000300800 */
[----:B------:R-:W2:Y:S04]  /*24430*/  LDL.LU R21, [R1+0x134] ;  /* 0x0001340001157983 */ /* 0x000ea80000300800 */
[----:B------:R-:W2:Y:S04]  /*24440*/  LDL.LU R20, [R1+0x130] ;  /* 0x0001300001147983 */ /* 0x000ea80000300800 */
[----:B------:R-:W2:Y:S04]  /*24450*/  LDL.LU R19, [R1+0xf4] ;  /* 0x0000f40001137983 */ /* 0x000ea80000300800 */
[----:B------:R-:W2:Y:S04]  /*24460*/  LDL.LU R17, [R1+0xd0] ;  /* 0x0000d00001117983 */ /* 0x000ea80000300800 */
[----:B------:R-:W2:Y:S04]  /*24470*/  LDL.LU R13, [R1+0xa4] ;  /* 0x0000a400010d7983 */ /* 0x000ea80000300800 */
[----:B----4-:R0:W-:Y:S04]  /*24480*/  STS.U8 [R3+UR4+0x100], R25 ;  /* 0x0001001903007988 */ /* 0x0101e80008000004 */
[----:B0-----:R-:W4:Y:S04]  /*24490*/  LDL.LU R25, [R1+0xa0] ;  /* 0x0000a00001197983 */ /* 0x001f280000300800 */
[----:B------:R-:W4:Y:S04]  /*244a0*/  LDL.LU R12, [R1+0x9c] ;  /* 0x00009c00010c7983 */ /* 0x000f280000300800 */
[----:B-----5:R0:W-:Y:S04]  /*244b0*/  STS.U8 [R3+UR4+0x140], R26 ;  /* 0x0001401a03007988 */ /* 0x0201e80008000004 */
[----:B------:R-:W5:Y:S04]  /*244c0*/  LDL.LU R24, [R1+0x98] ;  /* 0x0000980001187983 */ /* 0x000f680000300800 */
[----:B0-----:R-:W5:Y:S04]  /*244d0*/  LDL.LU R26, [R1+0x94] ;  /* 0x00009400011a7983 */ /* 0x001f680000300800 */
[----:B---3--:R0:W-:Y:S04]  /*244e0*/  STS.U8 [R3+UR4+0x540], R27 ;  /* 0x0005401b03007988 */ /* 0x0081e80008000004 */
[----:B------:R1:W-:Y:S04]  /*244f0*/  STS.U8 [R3+UR4+0x500], R28 ;  /* 0x0005001c03007988 */ /* 0x0003e80008000004 */
[----:B0-----:R-:W3:Y:S04]  /*24500*/  LDL.LU R27, [R1+0x90] ;  /* 0x00009000011b7983 */ /* 0x001ee80000300800 */
[----:B-1----:R-:W3:Y:S04]  /*24510*/  LDL.LU R28, [R1+0x8c] ;  /* 0x00008c00011c7983 */ /* 0x002ee80000300800 */
[----:B--2---:R0:W-:Y:S04]  /*24520*/  STS.U8 [R3+UR4+0x2540], R29 ;  /* 0x0025401d03007988 */ /* 0x0041e80008000004 */
[----:B0-----:R-:W2:Y:S04]  /*24530*/  LDL.LU R29, [R1+0x88] ;  /* 0x00008800011d7983 */ /* 0x001ea80000300800 */
        /* <DEDUP_REMOVED lines=13> */
[----:B----4-:R0:W-:Y:S04]  /*24610*/  STS.U8 [R3+UR4+0x3140], R25 ;  /* 0x0031401903007988 */ /* 0x0101e80008000004 */
[----:B0-----:R-:W4:Y:S04]  /*24620*/  LDL.LU R25, [R1+0x780] ;  /* 0x0007800001197983 */ /* 0x001f280000300800 */
[----:B-----5:R0:W-:Y:S04]  /*24630*/  STS.U8 [R3+UR4+0x3900], R26 ;  /* 0x0039001a03007988 */ /* 0x0201e80008000004 */
[----:B0-----:R-:W5:Y:S04]  /*24640*/  LDL.LU R26, [R1+0x77c] ;  /* 0x00077c00011a7983 */ /* 0x001f680000300800 */
        /* <DEDUP_REMOVED lines=12> */
[----:B------:R0:W-:Y:S04]  /*24710*/  STS.U8 [R3+UR4+0x2500], R23 ;  /* 0x0025001703007988 */ /* 0x0001e80008000004 */
[----:B------:R-:W5:Y:S04]  /*24720*/  LDL.LU R22, [R1+0x1b0] ;  /* 0x0001b00001167983 */ /* 0x000f680000300800 */
[----:B------:R-:W-:Y:S04]  /*24730*/  STS.U8 [R3+UR4+0x2900], R21 ;  /* 0x0029001503007988 */ /* 0x000fe80008000004 */
[----:B------:R-:W-:Y:S04]  /*24740*/  STS.U8 [R3+UR4+0x2940], R20 ;  /* 0x0029401403007988 */ /* 0x000fe80008000004 */
[----:B------:R-:W-:Y:S04]  /*24750*/  STS.U8 [R3+UR4+0x2d40], R19 ;  /* 0x002d401303007988 */ /* 0x000fe80008000004 */
[----:B0-----:R-:W5:Y:S04]  /*24760*/  LDL.LU R23, [R1+0x1ac] ;  /* 0x0001ac0001177983 */ /* 0x001f680000300800 */
[----:B---3--:R0:W-:Y:S04]  /*24770*/  STS.U8 [R3+UR4+0x3940], R27 ;  /* 0x0039401b03007988 */ /* 0x0081e80008000004 */
[----:B------:R1:W-:Y:S04]  /*24780*/  STS.U8 [R3+UR4+0x3d40], R28 ;  /* 0x003d401c03007988 */ /* 0x0003e80008000004 */
[----:B0-----:R-:W3:Y:S04]  /*24790*/  LDL.LU R27, [R1+0x1a8] ;  /* 0x0001a800011b7983 */ /* 0x001ee80000300800 */
[----:B------:R-:W3:Y:S04]  /*247a0*/  LDL.LU R21, [R1+0x16c] ;  /* 0x00016c0001157983 */ /* 0x000ee80000300800 */
[----:B------:R-:W3:Y:S04]  /*247b0*/  LDL.LU R20, [R1+0x168] ;  /* 0x0001680001147983 */ /* 0x000ee80000300800 */
[----:B------:R-:W3:Y:S04]  /*247c0*/  LDL.LU R19, [R1+0x12c] ;  /* 0x00012c0001137983 */ /* 0x000ee80000300800 */
[----:B-1----:R-:W3:Y:S04]  /*247d0*/  LDL.LU R28, [R1+0x128] ;  /* 0x00012800011c7983 */ /* 0x002ee80000300800 */
[----:B--2---:R0:W-:Y:S04]  /*247e0*/  STS.U8 [R3+UR4+0x3d00], R29 ;  /* 0x003d001d03007988 */ /* 0x0041e80008000004 */
[----:B0-----:R-:W2:Y:S04]  /*247f0*/  LDL.LU R29, [R1+0xac] ;  /* 0x0000ac00011d7983 */ /* 0x001ea80000300800 */
[----:B------:R0:W-:Y:S04]  /*24800*/  STS.U8 [R3+UR4+0x900], R0 ;  /* 0x0009000003007988 */ /* 0x0001e80008000004 */
[----:B------:R-:W-:Y:S04]  /*24810*/  STS.U8 [R3+UR4+0x2d00], R17 ;  /* 0x002d001103007988 */ /* 0x000fe80008000004 */
[----:B------:R-:W-:Y:S04]  /*24820*/  STS.U8 [R3+UR4+0x3100], R13 ;  /* 0x0031000d03007988 */ /* 0x000fe80008000004 */
[----:B------:R-:W-:Y:S04]  /*24830*/  STS.U8 [R3+UR4+0x3540], R12 ;  /* 0x0035400c03007988 */ /* 0x000fe80008000004 */
[----:B------:R-:W-:Y:S04]  /*24840*/  STS.U8 [R3+UR4+0x3500], R24 ;  /* 0x0035001803007988 */ /* 0x000fe80008000004 */
[----:B------:R1:W-:Y:S01]  /*24850*/  STL [R1+0x3f3c], R3 ;  /* 0x003f3c0301007387 */ /* 0x0003e20000100800 */
[----:B0-----:R-:W-:-:S03]  /*24860*/  LOP3.LUT R0, R14, 0x18, RZ, 0x3c, !PT ;  /* 0x000000180e007812 */ /* 0x001fc600078e3cff */
[----:B-1----:R-:W2:Y:S04]  /*24870*/  LDL.LU R3, [R1+0x73c] ;  /* 0x00073c0001037983 */ /* 0x002ea80000300800 */
[----:B------:R-:W2:Y:S04]  /*24880*/  LDL.LU R17, [R1+0xa8] ;  /* 0x0000a80001117983 */ /* 0x000ea80000300800 */
[----:B------:R-:W2:Y:S04]  /*24890*/  LDL.LU R13, [R1+0x80] ;  /* 0x00008000010d7983 */ /* 0x000ea80000300800 */
[----:B------:R-:W2:Y:S04]  /*248a0*/  LDL.LU R12, [R1+0x7c] ;  /* 0x00007c00010c7983 */ /* 0x000ea80000300800 */
[----:B------:R-:W2:Y:S04]  /*248b0*/  LDL.LU R24, [R1+0x78] ;  /* 0x0000780001187983 */ /* 0x000ea80000300800 */
[----:B----4-:R0:W-:Y:S04]  /*248c0*/  STS.U8 [R0+UR4+0x180], R25 ;  /* 0x0001801900007988 */ /* 0x0101e80008000004 */
[----:B0-----:R-:W4:Y:S04]  /*248d0*/  LDL.LU R25, [R1+0x74] ;  /* 0x0000740001197983 */ /* 0x001f280000300800 */
[----:B-----5:R0:W-:Y:S04]  /*248e0*/  STS.U8 [R0+UR4+0x1c0], R26 ;  /* 0x0001c01a00007988 */ /* 0x0201e80008000004 */
[----:B0-----:R-:W5:Y:S04]  /*248f0*/  LDL.LU R26, [R1+0x70] ;  /* 0x00007000011a7983 */ /* 0x001f680000300800 */
[----:B---3--:R0:W-:Y:S04]  /*24900*/  STS.U8 [R0+UR4+0x21c0], R27 ;  /* 0x0021c01b00007988 */ /* 0x0081e80008000004 */
[----:B------:R1:W-:Y:S04]  /*24910*/  STS.U8 [R0+UR4+0x29c0], R28 ;  /* 0x0029c01c00007988 */ /* 0x0003e80008000004 */
[----:B0-----:R-:W3:Y:S04]  /*24920*/  LDL.LU R27, [R1+0x6c] ;  /* 0x00006c00011b7983 */ /* 0x001ee80000300800 */
        /* <DEDUP_REMOVED lines=8> */
[----:B------:R-:W-:Y:S01]  /*249b0*/  STS.U8 [R0+UR4+0xdc0], R8 ;  /* 0x000dc00800007988 */ /* 0x000fe20008000004 */
[----:B0-----:R-:W-:-:S03]  /*249c0*/  LOP3.LUT R2, R14, 0x20, RZ, 0x3c, !PT ;  /* 0x000000200e027812 */ /* 0x001fc600078e3cff */
        /* <DEDUP_REMOVED lines=32> */
[----:B------:R-:W-:Y:S04]  /*24bd0*/  STS.U8 [R0+UR4+0x2980], R19 ;  /* 0x0029801300007988 */ /* 0x000fe80008000004 */
[----:B------:R-:W-:Y:S04]  /*24be0*/  STS.U8 [R0+UR4+0x2d80], R17 ;  /* 0x002d801100007988 */ /* 0x000fe80008000004 */
[----:B------:R-:W-:Y:S04]  /*24bf0*/  STS.U8 [R0+UR4+0x3180], R13 ;  /* 0x0031800d00007988 */ /* 0x000fe80008000004 */
[----:B------:R-:W-:Y:S04]  /*24c00*/  STS.U8 [R0+UR4+0x31c0], R12 ;  /* 0x0031c00c00007988 */ /* 0x000fe80008000004 */
[----:B----4-:R-:W-:Y:S04]  /*24c10*/  STS.U8 [R0+UR4+0x3580], R25 ;  /* 0x0035801900007988 */ /* 0x010fe80008000004 */
[----:B---3--:R0:W-:Y:S04]  /*24c20*/  STS.U8 [R0+UR4+0x39c0], R27 ;  /* 0x0039c01b00007988 */ /* 0x0081e80008000004 */
[----:B------:R1:W-:Y:S04]  /*24c30*/  STS.U8 [R0+UR4+0x3dc0], R28 ;  /* 0x003dc01c00007988 */ /* 0x0003e80008000004 */
[----:B0-----:R-:W3:Y:S04]  /*24c40*/  LDL.LU R27, [R1+0x124] ;  /* 0x00012400011b7983 */ /* 0x001ee80000300800 */
[----:B-1----:R-:W4:Y:S04]  /*24c50*/  LDL.LU R28, [R1+0x120] ;  /* 0x00012000011c7983 */ /* 0x002f280000300800 */
[----:B--2---:R0:W-:Y:S04]  /*24c60*/  STS.U8 [R0+UR4+0x3d80], R29 ;  /* 0x003d801d00007988 */ /* 0x0041e80008000004 */
[----:B0-----:R-:W2:Y:S04]  /*24c70*/  LDL.LU R0, [R1+0x734] ;  /* 0x0007340001007983 */ /* 0x001ea80000300800 */
[----:B------:R-:W2:Y:S04]  /*24c80*/  LDL.LU R19, [R1+0x84] ;  /* 0x0000840001137983 */ /* 0x000ea80000300800 */
[----:B------:R-:W2:Y:S04]  /*24c90*/  LDL.LU R17, [R1+0x60] ;  /* 0x0000600001117983 */ /* 0x000ea80000300800 */
[----:B------:R-:W2:Y:S04]  /*24ca0*/  LDL.LU R13, [R1+0x58] ;  /* 0x00005800010d7983 */ /* 0x000ea80000300800 */
[----:B------:R-:W2:Y:S04]  /*24cb0*/  LDL.LU R12, [R1+0x54] ;  /* 0x00005400010c7983 */ /* 0x000ea80000300800 */
[----:B------:R-:W2:Y:S04]  /*24cc0*/  LDL.LU R25, [R1+0x50] ;  /* 0x0000500001197983 */ /* 0x000ea80000300800 */
[----:B------:R-:W2:Y:S04]  /*24cd0*/  LDL.LU R29, [R1+0x4c] ;  /* 0x00004c00011d7983 */ /* 0x000ea80000300800 */
[----:B-----5:R0:W-:Y:S04]  /*24ce0*/  STS.U8 [R2+UR4+0x200], R26 ;  /* 0x0002001a02007988 */ /* 0x0201e80008000004 */
[----:B------:R1:W-:Y:S04]  /*24cf0*/  STS.U8 [R2+UR4+0x240], R14 ;  /* 0x0002400e02007988 */ /* 0x0003e80008000004 */
[----:B0-----:R-:W5:Y:S04]  /*24d00*/  LDL.LU R26, [R1+0x3f50] ;  /* 0x003f5000011a7983 */ /* 0x001f680000300800 */
[----:B------:R0:W-:Y:S01]  /*24d10*/  STS.U8 [R2+UR4+0x2200], R24 ;  /* 0x0022001802007988 */ /* 0x0001e20008000004 */
[----:B-1----:R-:W1:Y:S03]  /*24d20*/  S2R R14, SR_TID.X ;  /* 0x00000000000e7919 */ /* 0x002e660000002100 */
[----:B0-----:R-:W5:Y:S04]  /*24d30*/  LDL.LU R24, [R1+0x48] ;  /* 0x0000480001187983 */ /* 0x001f680000300800 */
        /* <DEDUP_REMOVED lines=12> */
[----:B------:R0:W-:Y:S01]  /*24e00*/  STS.U8 [R2+UR4+0x1600], R4 ;  /* 0x0016000402007988 */ /* 0x0001e20008000004 */
[----:B-1----:R-:W-:-:S04]  /*24e10*/  LOP3.LUT R14, R14, 0x3f, RZ, 0xc0, !PT ;  /* 0x0000003f0e0e7812 */ /* 0x002fc800078ec0ff */
[----:B0-----:R-:W-:Y:S01]  /*24e20*/  LOP3.LUT R4, R14, 0x28, RZ, 0x3c, !PT ;  /* 0x000000280e047812 */ /* 0x001fe200078e3cff */
[----:B---3--:R0:W-:Y:S04]  /*24e30*/  STS.U8 [R2+UR4+0x2a00], R27 ;  /* 0x002a001b02007988 */ /* 0x0081e80008000004 */
[----:B----4-:R1:W-:Y:S04]  /*24e40*/  STS.U8 [R2+UR4+0x2a40], R28 ;  /* 0x002a401c02007988 */ /* 0x0103e80008000004 */
[----:B0-----:R-:W3:Y:S04]  /*24e50*/  LDL.LU R27, [R1+0x44] ;  /* 0x00004400011b7983 */ /* 0x001ee80000300800 */
[----:B-1----:R-:W4:Y:S04]  /*24e60*/  LDL.LU R28, [R1+0x40] ;  /* 0x00004000011c7983 */ /* 0x002f280000300800 */
[----:B--2---:R-:W-:Y:S04]  /*24e70*/  STS.U8 [R2+UR4+0x640], R0 ;  /* 0x0006400002007988 */ /* 0x004fe80008000004 */
[----:B------:R0:W-:Y:S04]  /*24e80*/  STS.U8 [R2+UR4+0x3640], R25 ;  /* 0x0036401902007988 */ /* 0x0001e80008000004 */
[----:B0-----:R-:W2:Y:S04]  /*24e90*/  LDL.LU R25, [R1+0x770] ;  /* 0x0007700001197983 */ /* 0x001ea80000300800 */
        /* <DEDUP_REMOVED lines=12> */
[----:B------:R0:W-:Y:S04]  /*24f60*/  STS.U8 [R2+UR4+0x3600], R29 ;  /* 0x0036001d02007988 */ /* 0x0001e80008000004 */
[----:B------:R-:W2:Y:S04]  /*24f70*/  LDL.LU R22, [R1+0x1e8] ;  /* 0x0001e80001167983 */ /* 0x000ea80000300800 */
[----:B0-----:R-:W2:Y:S04]  /*24f80*/  LDL.LU R29, [R1+0x1c4] ;  /* 0x0001c400011d7983 */ /* 0x001ea80000300800 */
[----:B------:R-:W2:Y:S04]  /*24f90*/  LDL.LU R14, [R1+0x3c] ;  /* 0x00003c00010e7983 */ /* 0x000ea80000300800 */
[----:B------:R0:W-:Y:S04]  /*24fa0*/  STS.U8 [R2+UR4+0x2240], R23 ;  /* 0x0022401702007988 */ /* 0x0001e80008000004 */
[----:B------:R1:W-:Y:S04]  /*24fb0*/  STS.U8 [R2+UR4+0x2640], R21 ;  /* 0x0026401502007988 */ /* 0x0003e80008000004 */
[----:B------:R0:W-:Y:S04]  /*24fc0*/  STS.U8 [R2+UR4+0x2600], R20 ;  /* 0x0026001402007988 */ /* 0x0001e80008000004 */
[----:B------:R0:W-:Y:S04]  /*24fd0*/  STS.U8 [R2+UR4+0x3240], R12 ;  /* 0x0032400c02007988 */ /* 0x0001e80008000004 */
[----:B------:R-:W-:Y:S04]  /*24fe0*/  STS.U8 [R2+UR4+0x2e40], R19 ;  /* 0x002e401302007988 */ /* 0x000fe80008000004 */
[----:B------:R-:W-:Y:S04]  /*24ff0*/  STS.U8 [R2+UR4+0x2e00], R17 ;  /* 0x002e001102007988 */ /* 0x000fe80008000004 */
[----:B0-----:R-:W2:Y:S04]  /*25000*/  LDL.LU R23, [R1+0x1c0] ;  /* 0x0001c00001177983 */ /* 0x001ea80000300800 */
[----:B-1----:R-:W2:Y:S04]  /*25010*/  LDL.LU R21, [R1+0x19c] ;  /* 0x00019c0001157983 */ /* 0x002ea80000300800 */
[----:B------:R-:W2:Y:S04]  /*25020*/  LDL.LU R20, [R1+0x198] ;  /* 0x0001980001147983 */ /* 0x000ea80000300800 */
[----:B------:R-:W2:Y:S04]  /*25030*/  LDL.LU R12, [R1+0x15c] ;  /* 0x00015c00010c7983 */ /* 0x000ea80000300800 */
[----:B------:R-:W-:Y:S04]  /*25040*/  STS.U8 [R2+UR4+0x3200], R13 ;  /* 0x0032000d02007988 */ /* 0x000fe80008000004 */
[----:B-----5:R0:W-:Y:S04]  /*25050*/  STS.U8 [R2+UR4+0x3a00], R24 ;  /* 0x003a001802007988 */ /* 0x0201e80008000004 */
[----:B0-----:R-:W5:Y:S04]  /*25060*/  LDL.LU R24, [R1+0x158] ;  /* 0x0001580001187983 */ /* 0x001f680000300800 */
[----:B------:R-:W5:Y:S04]  /*25070*/  LDL.LU R19, [R1+0x11c] ;  /* 0x00011c0001137983 */ /* 0x000f680000300800 */
[----:B------:R-:W5:Y:S04]  /*25080*/  LDL.LU R17, [R1+0x118] ;  /* 0x0001180001117983 */ /* 0x000f680000300800 */
[----:B------:R-:W5:Y:S04]  /*25090*/  LDL.LU R13, [R1+0x5c] ;  /* 0x00005c00010d7983 */ /* 0x000f680000300800 */
[----:B---3--:R0:W-:Y:S04]  /*250a0*/  STS.U8 [R2+UR4+0x3a40], R27 ;  /* 0x003a401b02007988 */ /* 0x0081e80008000004 */
[----:B----4-:R1:W-:Y:S04]  /*250b0*/  STS.U8 [R2+UR4+0x3e40], R28 ;  /* 0x003e401c02007988 */ /* 0x0103e80008000004 */
[----:B0-----:R-:W3:Y:S04]  /*250c0*/  LDL.LU R27, [R1+0x38] ;  /* 0x00003800011b7983 */ /* 0x001ee80000300800 */
[----:B-1----:R-:W4:Y:S04]  /*250d0*/  LDL.LU R28, [R1+0x34] ;  /* 0x00003400011c7983 */ /* 0x002f280000300800 */
[----:B------:R-:W-:Y:S04]  /*250e0*/  STL [R1+0x3f40], R2 ;  /* 0x003f400201007387 */ /* 0x000fe80000100800 */
[----:B--2---:R-:W-:Y:S04]  /*250f0*/  STS.U8 [R2+UR4+0x3e00], R14 ;  /* 0x003e000e02007988 */ /* 0x004fe80008000004 */
[----:B------:R0:W-:Y:S04]  /*25100*/  STS.U8 [R4+UR4+0x280], R25 ;  /* 0x0002801904007988 */ /* 0x0001e80008000004 */
[----:B------:R1:W-:Y:S04]  /*25110*/  STS.U8 [R4+UR4+0x1ec0], R29 ;  /* 0x001ec01d04007988 */ /* 0x0003e80008000004 */
[----:B0-----:R-:W2:Y:S04]  /*25120*/  LDL.LU R25, [R1+0x30] ;  /* 0x0000300001197983 */ /* 0x001ea80000300800 */
[----:B-1----:R-:W2:Y:S04]  /*25130*/  LDL.LU R29, [R1+0x2c] ;  /* 0x00002c00011d7983 */ /* 0x002ea80000300800 */
[----:B------:R0:W-:Y:S04]  /*25140*/  STS.U8 [R4+UR4+0x26c0], R12 ;  /* 0x0026c00c04007988 */ /* 0x0001e80008000004 */
[----:B------:R-:W-:Y:S04]  /*25150*/  STS.U8 [R4+UR4+0x2c0], R0 ;  /* 0x0002c00004007988 */ /* 0x000fe80008000004 */
[----:B0-----:R-:W2:Y:S04]  /*25160*/  LDL.LU R12, [R1+0x28] ;  /* 0x00002800010c7983 */ /* 0x001ea80000300800 */
[----:B-----5:R0:W-:Y:S04]  /*25170*/  STS.U8 [R4+UR4+0x2680], R24 ;  /* 0x0026801804007988 */ /* 0x0201e80008000004 */
        /* <DEDUP_REMOVED lines=17> */
[----:B----4-:R1:W-:Y:S04]  /*25290*/  STS.U8 [R4+UR4+0x3280], R28 ;  /* 0x0032801c04007988 */ /* 0x0103e80008000004 */
[----:B0-----:R-:W3:Y:S04]  /*252a0*/  LDL.LU R27, [R1+0x20] ;  /* 0x00002000011b7983 */ /* 0x001ee80000300800 */
[----:B-1----:R-:W4:Y:S04]  /*252b0*/  LDL.LU R28, [R1+0x1c] ;  /* 0x00001c00011c7983 */ /* 0x002f280000300800 */
[----:B------:R-:W3:Y:S04]  /*252c0*/  LDL.LU R0, [R1+0x18] ;  /* 0x0000180001007983 */ /* 0x000ee80000300800 */
[----:B------:R-:W4:Y:S04]  /*252d0*/  LDL.LU R2, [R1+0x764] ;  /* 0x0007640001027983 */ /* 0x000f280000300800 */
        /* <DEDUP_REMOVED lines=12> */
[----:B--2---:R0:W-:Y:S04]  /*253a0*/  STS.U8 [R4+UR4+0x32c0], R25 ;  /* 0x0032c01904007988 */ /* 0x0041e80008000004 */
[----:B------:R1:W-:Y:S04]  /*253b0*/  STS.U8 [R4+UR4+0x36c0], R29 ;  /* 0x0036c01d04007988 */ /* 0x0003e80008000004 */
[----:B0-----:R-:W2:Y:S04]  /*253c0*/  LDL.LU R25, [R1+0x1d4] ;  /* 0x0001d40001197983 */ /* 0x001ea80000300800 */
[----:B------:R-:W2:Y:S04]  /*253d0*/  LDL.LU R23, [R1+0x1d0] ;  /* 0x0001d00001177983 */ /* 0x000ea80000300800 */
[----:B------:R-:W2:Y:S04]  /*253e0*/  LDL.LU R21, [R1+0x194] ;  /* 0x0001940001157983 */ /* 0x000ea80000300800 */
[----:B------:R-:W2:Y:S04]  /*253f0*/  LDL.LU R20, [R1+0x190] ;  /* 0x0001900001147983 */ /* 0x000ea80000300800 */
[----:B-1----:R-:W2:Y:S04]  /*25400*/  LDL.LU R29, [R1+0x154] ;  /* 0x00015400011d7983 */ /* 0x002ea80000300800 */
[----:B------:R-:W2:Y:S04]  /*25410*/  LDL.LU R14, [R1+0x768] ;  /* 0x00076800010e7983 */ /* 0x000ea80000300800 */
        /* <DEDUP_REMOVED lines=8> */
[----:B-----5:R0:W-:Y:S04]  /*254a0*/  STS.U8 [R4+UR4+0x3a80], R24 ;  /* 0x003a801804007988 */ /* 0x0201e80008000004 */
[----:B0-----:R-:W5:Y:S04]  /*254b0*/  LDL.LU R24, [R1+0x10] ;  /* 0x0000100001187983 */ /* 0x001f680000300800 */
[----:B---3--:R0:W-:Y:S02]  /*254c0*/  STS.U8 [R4+UR4+0x3e80], R0 ;  /* 0x003e800004007988 */ /* 0x0081e40008000004 */
[----:B0-----:R-:W0:Y:S02]  /*254d0*/  S2R R0, SR_TID.X ;  /* 0x0000000000007919 */ /* 0x001e240000002100 */
[----:B------:R1:W-:Y:S04]  /*254e0*/  STS.U8 [R4+UR4+0x3ac0], R27 ;  /* 0x003ac01b04007988 */ /* 0x0003e80008000004 */
[----:B----4-:R3:W-:Y:S04]  /*254f0*/  STS.U8 [R4+UR4+0x3ec0], R28 ;  /* 0x003ec01c04007988 */ /* 0x0107e80008000004 */
[----:B-1----:R-:W4:Y:S04]  /*25500*/  LDL.LU R27, [R1+0x3f4c] ;  /* 0x003f4c00011b7983 */ /* 0x002f280000300800 */
[----:B---3--:R-:W3:Y:S01]  /*25510*/  LDL.LU R28, [R1+0x3f48] ;  /* 0x003f4800011c7983 */ /* 0x008ee20000300800 */
[----:B0-----:R-:W-:-:S04]  /*25520*/  LOP3.LUT R0, R0, 0x3f, RZ, 0xc0, !PT ;  /* 0x0000003f00007812 */ /* 0x001fc800078ec0ff */
[----:B------:R-:W-:-:S05]  /*25530*/  LOP3.LUT R0, R0, 0x30, RZ, 0x3c, !PT ;  /* 0x0000003000007812 */ /* 0x000fca00078e3cff */
[----:B--2---:R-:W-:Y:S04]  /*25540*/  STS.U8 [R0+UR4+0x300], R14 ;  /* 0x0003000e00007988 */ /* 0x004fe80008000004 */
[----:B------:R-:W-:Y:S04]  /*25550*/  STS.U8 [R0+UR4+0x340], R2 ;  /* 0x0003400200007988 */ /* 0x000fe80008000004 */
[----:B------:R-:W-:Y:S04]  /*25560*/  STS.U8 [R0+UR4+0x740], R3 ;  /* 0x0007400300007988 */ /* 0x000fe80008000004 */
[----:B------:R-:W-:Y:S04]  /*25570*/  STS.U8 [R0+UR4+0x700], R11 ;  /* 0x0007000b00007988 */ /* 0x000fe80008000004 */
[----:B------:R-:W-:Y:S04]  /*25580*/  STS.U8 [R0+UR4+0xb00], R10 ;  /* 0x000b000a00007988 */ /* 0x000fe80008000004 */
[----:B------:R-:W-:Y:S04]  /*25590*/  STS.U8 [R0+UR4+0xb40], R9 ;  /* 0x000b400900007988 */ /* 0x000fe80008000004 */
[----:B------:R-:W-:Y:S04]  /*255a0*/  STS.U8 [R0+UR4+0xf40], R8 ;  /* 0x000f400800007988 */ /* 0x000fe80008000004 */
[----:B------:R-:W-:Y:S04]  /*255b0*/  STS.U8 [R0+UR4+0xf00], R7 ;  /* 0x000f000700007988 */ /* 0x000fe80008000004 */
[----:B------:R0:W-:Y:S04]  /*255c0*/  STS.U8 [R0+UR4+0x1f40], R25 ;  /* 0x001f401900007988 */ /* 0x0001e80008000004 */
[----:B------:R1:W-:Y:S04]  /*255d0*/  STS.U8 [R0+UR4+0x2740], R29 ;  /* 0x0027401d00007988 */ /* 0x0003e80008000004 */
[----:B0-----:R-:W2:Y:S04]  /*255e0*/  LDL.LU R25, [R1+0xc] ;  /* 0x00000c0001197983 */ /* 0x001ea80000300800 */
[----:B-1----:R-:W3:Y:S04]  /*255f0*/  LDL.LU R29, [R1+0x8] ;  /* 0x00000800011d7983 */ /* 0x002ee80000300800 */
[----:B------:R-:W4:Y:S04]  /*25600*/  LDL.LU R14, [R1+0x4] ;  /* 0x00000400010e7983 */ /* 0x000f280000300800 */
[----:B------:R-:W4:Y:S04]  /*25610*/  LDL.LU R4, [R1] ;  /* 0x0000000001047983 */ /* 0x000f280000300800 */
[----:B------:R-:W4:Y:S04]  /*25620*/  LDL.LU R2, [R1+0x760] ;  /* 0x0007600001027983 */ /* 0x000f280000300800 */
[----:B------:R-:W4:Y:S04]  /*25630*/  LDL.LU R3, [R1+0x75c] ;  /* 0x00075c0001037983 */ /* 0x000f280000300800 */
[----:B------:R-:W4:Y:S04]  /*25640*/  LDL.LU R11, [R1+0x71c] ;  /* 0x00071c00010b7983 */ /* 0x000f280000300800 */
[----:B------:R-:W4:Y:S04]  /*25650*/  LDL.LU R10, [R1+0x718] ;  /* 0x00071800010a7983 */ /* 0x000f280000300800 */
[----:B------:R-:W4:Y:S04]  /*25660*/  LDL.LU R9, [R1+0x6dc] ;  /* 0x0006dc0001097983 */ /* 0x000f280000300800 */
[----:B------:R-:W4:Y:S04]  /*25670*/  LDL.LU R8, [R1+0x6d8] ;  /* 0x0006d80001087983 */ /* 0x000f280000300800 */
[----:B------:R0:W-:Y:S04]  /*25680*/  STS.U8 [R0+UR4+0x1300], R6 ;  /* 0x0013000600007988 */ /* 0x0001e80008000004 */
[----:B------:R-:W4:Y:S04]  /*25690*/  LDL.LU R7, [R1+0x69c] ;  /* 0x00069c0001077983 */ /* 0x000f280000300800 */
[----:B------:R1:W-:Y:S04]  /*256a0*/  STS.U8 [R0+UR4+0x1740], R16 ;  /* 0x0017401000007988 */ /* 0x0003e80008000004 */
[----:B------:R0:W-:Y:S04]  /*256b0*/  STS.U8 [R0+UR4+0x1700], R18 ;  /* 0x0017001200007988 */ /* 0x0001e80008000004 */
[----:B------:R0:W-:Y:S04]  /*256c0*/  STS.U8 [R0+UR4+0x1b00], R15 ;  /* 0x001b000f00007988 */ /* 0x0001e80008000004 */
[----:B------:R1:W-:Y:S04]  /*256d0*/  STS.U8 [R0+UR4+0x1b40], R22 ;  /* 0x001b401600007988 */ /* 0x0003e80008000004 */
[----:B------:R5:W-:Y:S04]  /*256e0*/  STS.U8 [R0+UR4+0x1f00], R23 ;  /* 0x001f001700007988 */ /* 0x000be80008000004 */
[----:B0-----:R-:W4:Y:S04]  /*256f0*/  LDL.LU R6, [R1+0x698] ;  /* 0x0006980001067983 */ /* 0x001f280000300800 */
[----:B-1----:R-:W4:Y:S04]  /*25700*/  LDL.LU R16, [R1+0x59c] ;  /* 0x00059c0001107983 */ /* 0x002f280000300800 */
[----:B------:R-:W4:Y:S04]  /*25710*/  LDL.LU R18, [R1+0x598] ;  /* 0x0005980001127983 */ /* 0x000f280000300800 */
[----:B------:R-:W4:Y:S04]  /*25720*/  LDL.LU R15, [R1+0x55c] ;  /* 0x00055c00010f7983 */ /* 0x000f280000300800 */
[----:B------:R-:W4:Y:S04]  /*25730*/  LDL.LU R22, [R1+0x558] ;  /* 0x0005580001167983 */ /* 0x000f280000300800 */
[----:B------:R0:W-:Y:S04]  /*25740*/  STS.U8 [R0+UR4+0x2300], R21 ;  /* 0x0023001500007988 */ /* 0x0001e80008000004 */
[----:B-----5:R-:W5:Y:S04]  /*25750*/  LDL.LU R23, [R1+0x1dc] ;  /* 0x0001dc0001177983 */ /* 0x020f680000300800 */
[----:B------:R1:W-:Y:S04]  /*25760*/  STS.U8 [R0+UR4+0x2340], R20 ;  /* 0x0023401400007988 */ /* 0x0003e80008000004 */
[----:B------:R0:W-:Y:S04]  /*25770*/  STS.U8 [R0+UR4+0x2700], R19 ;  /* 0x0027001300007988 */ /* 0x0001e80008000004 */
[----:B------:R0:W-:Y:S04]  /*25780*/  STS.U8 [R0+UR4+0x2b00], R17 ;  /* 0x002b001100007988 */ /* 0x0001e80008000004 */
[----:B------:R1:W-:Y:S04]  /*25790*/  STS.U8 [R0+UR4+0x1340], R5 ;  /* 0x0013400500007988 */ /* 0x0003e80008000004 */
[----:B------:R1:W-:Y:S04]  /*257a0*/  STS.U8 [R0+UR4+0x2b40], R13 ;  /* 0x002b400d00007988 */ /* 0x0003e80008000004 */
[----:B0-----:R-:W5:Y:S04]  /*257b0*/  LDL.LU R21, [R1+0x1d8] ;  /* 0x0001d80001157983 */ /* 0x001f680000300800 */
[----:B-1----:R-:W5:Y:S04]  /*257c0*/  LDL.LU R20, [R1+0x1cc] ;  /* 0x0001cc0001147983 */ /* 0x002f680000300800 */
[----:B------:R-:W5:Y:S04]  /*257d0*/  LDL.LU R19, [R1+0x1c8] ;  /* 0x0001c80001137983 */ /* 0x000f680000300800 */
[----:B------:R-:W5:Y:S04]  /*257e0*/  LDL.LU R17, [R1+0x18c] ;  /* 0x00018c0001117983 */ /* 0x000f680000300800 */
[----:B------:R-:W5:Y:S04]  /*257f0*/  LDL.LU R5, [R1+0x188] ;  /* 0x0001880001057983 */ /* 0x000f680000300800 */
[----:B------:R0:W-:Y:S04]  /*25800*/  STS.U8 [R0+UR4+0x2f40], R12 ;  /* 0x002f400c00007988 */ /* 0x0001e80008000004 */
[----:B------:R-:W5:Y:S04]  /*25810*/  LDL.LU R13, [R1+0x14c] ;  /* 0x00014c00010d7983 */ /* 0x000f680000300800 */
[----:B------:R1:W-:Y:S04]  /*25820*/  STS.U8 [R0+UR4+0x2f00], R24 ;  /* 0x002f001800007988 */ /* 0x0003e80008000004 */
[----:B0-----:R-:W5:Y:S04]  /*25830*/  LDL.LU R12, [R1+0x148] ;  /* 0x00014800010c7983 */ /* 0x001f680000300800 */
[----:B-1----:R-:W5:Y:S04]  /*25840*/  LDL.LU R24, [R1+0x10c] ;  /* 0x00010c0001187983 */ /* 0x002f680000300800 */
[----:B--2---:R0:W-:Y:S04]  /*25850*/  STS.U8 [R0+UR4+0x3300], R25 ;  /* 0x0033001900007988 */ /* 0x0041e80008000004 */
[----:B---3--:R1:W-:Y:S04]  /*25860*/  STS.U8 [R0+UR4+0x3340], R29 ;  /* 0x0033401d00007988 */ /* 0x0083e80008000004 */
[----:B0-----:R-:W2:Y:S04]  /*25870*/  LDL.LU R25, [R1+0x108] ;  /* 0x0001080001197983 */ /* 0x001ea80000300800 */
[----:B-1----:R-:W3:Y:S04]  /*25880*/  LDL.LU R29, [R1+0x3f44] ;  /* 0x003f4400011d7983 */ /* 0x002ee80000300800 */
[----:B----4-:R0:W-:Y:S02]  /*25890*/  STS.U8 [R0+UR4+0x3740], R14 ;  /* 0x0037400e00007988 */ /* 0x0101e40008000004 */
[----:B0-----:R-:W0:Y:S02]  /*258a0*/  S2R R14, SR_TID.X ;  /* 0x00000000000e7919 */ /* 0x001e240000002100 */
[----:B------:R1:W-:Y:S04]  /*258b0*/  STS.U8 [R0+UR4+0x3700], R4 ;  /* 0x0037000400007988 */ /* 0x0003e80008000004 */
[----:B------:R-:W-:Y:S04]  /*258c0*/  STS.U8 [R0+UR4+0x3b40], R28 ;  /* 0x003b401c00007988 */ /* 0x000fe80008000004 */
[----:B------:R-:W-:Y:S04]  /*258d0*/  STS.U8 [R0+UR4+0x3f40], R27 ;  /* 0x003f401b00007988 */ /* 0x000fe80008000004 */
[----:B------:R-:W-:Y:S01]  /*258e0*/  STS.U8 [R0+UR4+0x3f00], R26 ;  /* 0x003f001a00007988 */ /* 0x000fe20008000004 */
[----:B0-----:R-:W-:-:S04]  /*258f0*/  LOP3.LUT R14, R14, 0x3f, RZ, 0xc0, !PT ;  /* 0x0000003f0e0e7812 */ /* 0x001fc800078ec0ff */
[----:B-1----:R-:W-:Y:S01]  /*25900*/  LOP3.LUT R4, R14, 0x38, RZ, 0x3c, !PT ;  /* 0x000000380e047812 */ /* 0x002fe200078e3cff */
[----:B---3--:R-:W-:Y:S04]  /*25910*/  STS.U8 [R0+UR4+0x3b00], R29 ;  /* 0x003b001d00007988 */ /* 0x008fe80008000004 */
[----:B------:R0:W-:Y:S04]  /*25920*/  STS.U8 [R4+UR4+0x380], R2 ;  /* 0x0003800204007988 */ /* 0x0001e80008000004 */
[----:B------:R1:W-:Y:S04]  /*25930*/  STS.U8 [R4+UR4+0x3c0], R3 ;  /* 0x0003c00304007988 */ /* 0x0003e80008000004 */
[----:B------:R3:W-:Y:S04]  /*25940*/  STS.U8 [R4+UR4+0x7c0], R11 ;  /* 0x0007c00b04007988 */ /* 0x0007e80008000004 */
[----:B------:R4:W-:Y:S04]  /*25950*/  STS.U8 [R4+UR4+0x780], R10 ;  /* 0x0007800a04007988 */ /* 0x0009e80008000004 */
[----:B------:R1:W-:Y:S04]  /*25960*/  STS.U8 [R4+UR4+0xb80], R9 ;  /* 0x000b800904007988 */ /* 0x0003e80008000004 */
[----:B------:R2:W-:Y:S04]  /*25970*/  STS.U8 [R4+UR4+0xbc0], R8 ;  /* 0x000bc00804007988 */ /* 0x0005e80008000004 */
[----:B0-----:R-:W5:Y:S04]  /*25980*/  LDL.LU R2, [R1+0x3f40] ;  /* 0x003f400001027983 */ /* 0x001f680000300800 */
[----:B-1----:R-:W5:Y:S04]  /*25990*/  LDL.LU R3, [R1+0x3f3c] ;  /* 0x003f3c0001037983 */ /* 0x002f680000300800 */
[----:B---3--:R-:W3:Y:S04]  /*259a0*/  LDL.LU R11, [R1+0x3f38] ;  /* 0x003f3800010b7983 */ /* 0x008ee80000300800 */
[----:B----4-:R-:W4:Y:S04]  /*259b0*/  LDL.LU R10, [R1+0x3f34] ;  /* 0x003f3400010a7983 */ /* 0x010f280000300800 */
[----:B------:R-:W3:Y:S04]  /*259c0*/  LDL.LU R9, [R1+0x3f30] ;  /* 0x003f300001097983 */ /* 0x000ee80000300800 */
        /* <DEDUP_REMOVED lines=12> */
[----:B------:R-:W2:Y:S04]  /*25a90*/  LDL.LU R22, [R1+0x3f14] ;  /* 0x003f140001167983 */ /* 0x000ea80000300800 */
[----:B-----5:R0:W-:Y:S04]  /*25aa0*/  STS.U8 [R4+UR4+0x1b80], R23 ;  /* 0x001b801704007988 */ /* 0x0201e80008000004 */
[----:B------:R1:W-:Y:S04]  /*25ab0*/  STS.U8 [R4+UR4+0x1bc0], R21 ;  /* 0x001bc01504007988 */ /* 0x0003e80008000004 */
[----:B------:R5:W-:Y:S04]  /*25ac0*/  STS.U8 [R4+UR4+0x1fc0], R20 ;  /* 0x001fc01404007988 */ /* 0x000be80008000004 */
[----:B------:R0:W-:Y:S04]  /*25ad0*/  STS.U8 [R4+UR4+0x1f80], R19 ;  /* 0x001f801304007988 */ /* 0x0001e80008000004 */
[----:B------:R1:W-:Y:S04]  /*25ae0*/  STS.U8 [R4+UR4+0x2380], R17 ;  /* 0x0023801104007988 */ /* 0x0003e80008000004 */
[----:B------:R5:W-:Y:S04]  /*25af0*/  STS.U8 [R4+UR4+0x23c0], R5 ;  /* 0x0023c00504007988 */ /* 0x000be80008000004 */
[----:B0-----:R-:W3:Y:S04]  /*25b00*/  LDL.LU R23, [R1+0x3f10] ;  /* 0x003f100001177983 */ /* 0x001ee80000300800 */
[----:B-1----:R-:W4:Y:S04]  /*25b10*/  LDL.LU R21, [R1+0x3f0c] ;  /* 0x003f0c0001157983 */ /* 0x002f280000300800 */
[----:B-----5:R-:W5:Y:S04]  /*25b20*/  LDL.LU R20, [R1+0x3f08] ;  /* 0x003f080001147983 */ /* 0x020f680000300800 */
[----:B------:R-:W4:Y:S04]  /*25b30*/  LDL.LU R19, [R1+0x3f04] ;  /* 0x003f040001137983 */ /* 0x000f280000300800 */
[----:B------:R-:W5:Y:S04]  /*25b40*/  LDL.LU R17, [R1+0x3f00] ;  /* 0x003f000001117983 */ /* 0x000f680000300800 */
[----:B------:R-:W5:Y:S04]  /*25b50*/  LDL R5, [R1+0x1d10] ;  /* 0x001d100001057983 */ /* 0x000f680000100800 */
        /* <DEDUP_REMOVED lines=8> */
[----:B--2---:R-:W-:Y:S04]  /*25be0*/  STS.U8 [R4+UR4+0x3f80], R22 ;  /* 0x003f801604007988 */ /* 0x004fe80008000004 */
[----:B---3--:R-:W-:Y:S04]  /*25bf0*/  STS.U8 [R4+UR4+0x3fc0], R23 ;  /* 0x003fc01704007988 */ /* 0x008fe80008000004 */
[----:B----4-:R-:W-:Y:S04]  /*25c00*/  STS.U8 [R4+UR4+0x3780], R19 ;  /* 0x0037801304007988 */ /* 0x010fe80008000004 */
[----:B-----5:R-:W-:Y:S04]  /*25c10*/  STS.U8 [R4+UR4+0x37c0], R17 ;  /* 0x0037c01104007988 */ /* 0x020fe80008000004 */
[----:B------:R-:W-:Y:S04]  /*25c20*/  STS.U8 [R4+UR4+0x3b80], R20 ;  /* 0x003b801404007988 */ /* 0x000fe80008000004 */
[----:B------:R-:W-:Y:S04]  /*25c30*/  STS.U8 [R4+UR4+0x3bc0], R21 ;  /* 0x003bc01504007988 */ /* 0x000fe80008000004 */
[----:B------:R-:W-:Y:S04]  /*25c40*/  STS.U8 [R4+UR4+0x33c0], R13 ;  /* 0x0033c00d04007988 */ /* 0x000fe80008000004 */
[----:B------:R-:W-:Y:S04]  /*25c50*/  STS.U8 [R4+UR4+0x2fc0], R25 ;  /* 0x002fc01904007988 */ /* 0x000fe80008000004 */
[----:B------:R-:W-:Y:S04]  /*25c60*/  STS.U8 [R4+UR4+0x2f80], R24 ;  /* 0x002f801804007988 */ /* 0x000fe80008000004 */
[----:B------:R0:W-:Y:S01]  /*25c70*/  STS.U8 [R4+UR4+0x3380], R12 ;  /* 0x0033800c04007988 */ /* 0x0001e20008000004 */
[----:B------:R-:W-:Y:S06]  /*25c80*/  BAR.SYNC.DEFER_BLOCKING 0x0 ;  /* 0x0000000000007b1d */ /* 0x000fec0000010000 */
[----:B0-----:R-:W2:Y:S01]  /*25c90*/  LDL R4, [R1+0x1cec] ;  /* 0x001cec0001047983 */ /* 0x001ea20000100800 */
[----:B------:R-:W-:-:S02]  /*25ca0*/  PRMT R18, RZ, 0x7610, R18 ;  /* 0x00007610ff127816 */ /* 0x000fc40000000012 */
[----:B--2---:R-:W-:-:S04]  /*25cb0*/  @!P1 LOP3.LUT R5, R5, R4, RZ, 0x3c, !PT ;  /* 0x0000000405059212 */ /* 0x004fc800078e3cff */
[----:B------:R-:W-:-:S04]  /*25cc0*/  @!P1 LOP3.LUT R4, R5, R4, RZ, 0x3c, !PT ;  /* 0x0000000405049212 */ /* 0x000fc800078e3cff */
[----:B------:R-:W-:-:S05]  /*25cd0*/  @!P1 LOP3.LUT R5, R5, R4, RZ, 0x3c, !PT ;  /* 0x0000000405059212 */ /* 0x000fca00078e3cff */
[----:B------:R-:W2:Y:S04]  /*25ce0*/  @!P1 LDG.E.U8 R18, desc[UR42][R4.64] ;  /* 0x0000002a04129981 */ /* 0x000ea8000c1e1100 */
[----:B--2---:R0:W-:Y:S04]  /*25cf0*/  STL [R1+0x80c], R18 ;  /* 0x00080c1201007387 */ /* 0x0041e80000100800 */
[----:B0-----:R-:W2:Y:S04]  /*25d00*/  LDL.LU R18, [R1+0x3eec] ;  /* 0x003eec0001127983 */ /* 0x001ea80000300800 */
[----:B------:R-:W3:Y:S04]  /*25d10*/  LDL R4, [R1+0x1cdc] ;  /* 0x001cdc0001047983 */ /* 0x000ee80000100800 */
[----:B------:R-:W3:Y:S01]  /*25d20*/  LDL R5, [R1+0x1d08] ;  /* 0x001d080001057983 */ /* 0x000ee20000100800 */
[----:B------:R-:W-:-:S02]  /*25d30*/  PRMT R15, RZ, 0x7610, R15 ;  /* 0x00007610ff0f7816 */ /* 0x000fc4000000000f */
[----:B---3--:R-:W-:-:S04]  /*25d40*/  @!P0 LOP3.LUT R5, R5, R4, RZ, 0x3c, !PT ;  /* 0x0000000405058212 */ /* 0x008fc800078e3cff */
[----:B------:R-:W-:-:S04]  /*25d50*/  @!P0 LOP3.LUT R4, R5, R4, RZ, 0x3c, !PT ;  /* 0x0000000405048212 */ /* 0x000fc800078e3cff */
[----:B------:R-:W-:-:S05]  /*25d60*/  @!P0 LOP3.LUT R5, R5, R4, RZ, 0x3c, !PT ;  /* 0x0000000405058212 */ /* 0x000fca00078e3cff */
[----:B------:R-:W3:Y:S04]  /*25d70*/  @!P0 LDG.E.U8 R15, desc[UR42][R4.64] ;  /* 0x0000002a040f8981 */ /* 0x000ee8000c1e1100 */
[----:B---3--:R0:W-:Y:S04]  /*25d80*/  STL [R1+0x808], R15 ;  /* 0x0008080f01007387 */ /* 0x0081e80000100800 */
[----:B0-----:R-:W3:Y:S04]  /*25d90*/  LDL.LU R15, [R1+0x3ee8] ;  /* 0x003ee800010f7983 */ /* 0x001ee80000300800 */
[----:B------:R-:W4:Y:S04]  /*25da0*/  LDL R4, [R1+0x1cf8] ;  /* 0x001cf80001047983 */ /* 0x000f280000100800 */
[----:B------:R-:W4:Y:S01]  /*25db0*/  LDL R5, [R1+0x1d14] ;  /* 0x001d140001057983 */ /* 0x000f220000100800 */
[----:B--2---:R-:W-:-:S02]  /*25dc0*/  PRMT R18, RZ, 0x7610, R18 ;  /* 0x00007610ff127816 */ /* 0x004fc40000000012 */
[----:B----4-:R-:W-:-:S04]  /*25dd0*/  @!P0 LOP3.LUT R5, R5, R4, RZ, 0x3c, !PT ;  /* 0x0000000405058212 */ /* 0x010fc800078e3cff */
[----:B------:R-:W-:-:S04]  /*25de0*/  @!P0 LOP3.LUT R4, R5, R4, RZ, 0x3c, !PT ;  /* 0x0000000405048212 */ /* 0x000fc800078e3cff */
[----:B------:R-:W-:-:S05]  /*25df0*/  @!P0 LOP3.LUT R5, R5, R4, RZ, 0x3c, !PT ;  /* 0x0000000405058212 */ /* 0x000fca00078e3cff */
[----:B------:R-:W2:Y:S04]  /*25e00*/  @!P0 LDG.E.U8 R18, desc[UR42][R4.64] ;  /* 0x0000002a04128981 */ /* 0x000ea8000c1e1100 */
[----:B--2---:R0:W-:Y:S04]  /*25e10*/  STL [R1+0x804], R18 ;  /* 0x0008041201007387 */ /* 0x0041e80000100800 */
[----:B0-----:R-:W2:Y:S04]  /*25e20*/  LDL.LU R18, [R1+0x3ee4] ;  /* 0x003ee40001127983 */ /* 0x001ea80000300800 */
[----:B------:R-:W4:Y:S04]  /*25e30*/  LDL R4, [R1+0x1d04] ;  /* 0x001d040001047983 */ /* 0x000f280000100800 */
[----:B------:R-:W4:Y:S01]  /*25e40*/  LDL R5, [R1+0x1d18] ;  /* 0x001d180001057983 */ /* 0x000f220000100800 */
[----:B---3--:R-:W-:-:S02]  /*25e50*/  PRMT R15, RZ, 0x7610, R15 ;  /* 0x00007610ff0f7816 */ /* 0x008fc4000000000f */
[----:B----4-:R-:W-:-:S04]  /*25e60*/  @!P1 LOP3.LUT R5, R5, R4, RZ, 0x3c, !PT ;  /* 0x0000000405059212 */ /* 0x010fc800078e3cff */
        /* <DEDUP_REMOVED lines=1897> */
[----:B------:R-:W-:-:S02]  /*2d500*/  PRMT R27, RZ, 0x7610, R27 ;  /* 0x00007610ff1b7816 */ /* 0x000fc4000000001b */
[----:B----4-:R-:W-:-:S04]  /*2d510*/  @!P0 LOP3.LUT R5, R5, R4, RZ, 0x3c, !PT ;  /* 0x0000000405058212 */ /* 0x010fc800078e3cff */
[----:B------:R-:W-:-:S04]  /*2d520*/  @!P0 LOP3.LUT R4, R5, R4, RZ, 0x3c, !PT ;  /* 0x0000000405048212 */ /* 0x000fc800078e3cff */
[----:B------:R-:W-:-:S05]  /*2d530*/  @!P0 LOP3.LUT R5, R5, R4, RZ, 0x3c, !PT ;  /* 0x0000000405058212 */ /* 0x000fca00078e3cff */
[----:B------:R0:W4:Y:S04]  /*2d540*/  @!P0 LDG.E.U8 R27, desc[UR42][R4.64] ;  /* 0x0000002a041b8981 */ /* 0x000128000c1e1100 */
[----:B------:R-:W0:Y:S04]  /*2d550*/  LDL R4, [R1+0x1ba0] ;  /* 0x001ba00001047983 */ /* 0x000e280000100800 */
[----:B------:R-:W0:Y:S01]  /*2d560*/  LDL R5, [R1+0x1bd4] ;  /* 0x001bd40001057983 */ /* 0x000e220000100800 */
[----:B---3--:R-:W-:Y:S02]  /*2d570*/  PRMT R15, RZ, 0x7610, R15 ;  /* 0x00007610ff0f7816 */ /* 0x008fe4000000000f */
[----:B0-----:R-:W-:-:S04]  /*2d580*/  @!P1 LOP3.LUT R5, R5, R4, RZ, 0x3c, !PT ;  /* 0x0000000405059212 */ /* 0x001fc800078e3cff */
[----:B------:R-:W-:-:S04]  /*2d590*/  @!P1 LOP3.LUT R4, R5, R4, RZ, 0x3c, !PT ;  /* 0x0000000405049212 */ /* 0x000fc800078e3cff */
[----:B------:R-:W-:-:S05]  /*2d5a0*/  @!P1 LOP3.LUT R5, R5, R4, RZ, 0x3c, !PT ;  /* 0x0000000405059212 */ /* 0x000fca00078e3cff */
[----:B------:R-:W3:Y:S04]  /*2d5b0*/  @!P1 LDG.E.U8 R15, desc[UR42][R4.64] ;  /* 0x0000002a040f9981 */ /* 0x000ee8000c1e1100 */
[----:B----4-:R0:W-:Y:S04]  /*2d5c0*/  STL [R1+0x90], R27 ;  /* 0x0000901b01007387 */ /* 0x0101e80000100800 */
[----:B0-----:R-:W4:Y:S04]  /*2d5d0*/  LDL R27, [R1+0x1bf8] ;  /* 0x001bf800011b7983 */ /* 0x001f280000100800 */
[----:B---3--:R0:W-:Y:S04]  /*2d5e0*/  STL [R1+0x8c], R15 ;  /* 0x00008c0f01007387 */ /* 0x0081e80000100800 */
[----:B0-----:R-:W3:Y:S04]  /*2d5f0*/  LDL.LU R15, [R1+0x3b94] ;  /* 0x003b9400010f7983 */ /* 0x001ee80000300800 */
[----:B------:R-:W5:Y:S04]  /*2d600*/  LDL R4, [R1+0x1b9c] ;  /* 0x001b9c0001047983 */ /* 0x000f680000100800 */
[----:B------:R-:W5:Y:S01]  /*2d610*/  LDL R5, [R1+0x1bd8] ;  /* 0x001bd80001057983 */ /* 0x000f620000100800 */
[----:B--2---:R-:W-:-:S02]  /*2d620*/  PRMT R18, RZ, 0x7610, R18 ;  /* 0x00007610ff127816 */ /* 0x004fc40000000012 */
[----:B-----5:R-:W-:-:S04]  /*2d630*/  @!P0 LOP3.LUT R5, R5, R4, RZ, 0x3c, !PT ;  /* 0x0000000405058212 */ /* 0x020fc800078e3cff */
[----:B------:R-:W-:-:S04]  /*2d640*/  @!P0 LOP3.LUT R4, R5, R4, RZ, 0x3c, !PT ;  /* 0x0000000405048212 */ /* 0x000fc800078e3cff */
[----:B------:R-:W-:-:S05]  /*2d650*/  @!P0 LOP3.LUT R5, R5, R4, RZ, 0x3c, !PT ;  /* 0x0000000405058212 */ /* 0x000fca00078e3cff */
[----:B------:R-:W2:Y:S04]  /*2d660*/  @!P0 LDG.E.U8 R18, desc[UR42][R4.64] ;  /* 0x0000002a04128981 */ /* 0x000ea8000c1e1100 */
[----:B--2---:R0:W-:Y:S04]  /*2d670*/  STL [R1+0x88], R18 ;  /* 0x0000881201007387 */ /* 0x0041e80000100800 */
[----:B0-----:R-:W2:Y:S04]  /*2d680*/  LDL.LU R18, [R1+0x3b90] ;  /* 0x003b900001127983 */ /* 0x001ea80000300800 */
[----:B------:R-:W5:Y:S04]  /*2d690*/  LDL R4, [R1+0x1bb0] ;  /* 0x001bb00001047983 */ /* 0x000f680000100800 */
[----:B------:R-:W5:Y:S01]  /*2d6a0*/  LDL R5, [R1+0x1be4] ;  /* 0x001be40001057983 */ /* 0x000f620000100800 */
[----:B---3--:R-:W-:-:S02]  /*2d6b0*/  PRMT R15, RZ, 0x7610, R15 ;  /* 0x00007610ff0f7816 */ /* 0x008fc4000000000f */
[----:B-----5:R-:W-:-:S04]  /*2d6c0*/  @!P1 LOP3.LUT R5, R5, R4, RZ, 0x3c, !PT ;  /* 0x0000000405059212 */ /* 0x020fc800078e3cff */
[----:B------:R-:W-:-:S04]  /*2d6d0*/  @!P1 LOP3.LUT R4, R5, R4, RZ, 0x3c, !PT ;  /* 0x0000000405049212 */ /* 0x000fc800078e3cff */
[----:B------:R-:W-:-:S05]  /*2d6e0*/  @!P1 LOP3.LUT R5, R5, R4, RZ, 0x3c, !PT ;  /* 0x0000000405059212 */ /* 0x000fca00078e3cff */
[----:B------:R-:W3:Y:S04]  /*2d6f0*/  @!P1 LDG.E.U8 R15, desc[UR42][R4.64] ;  /* 0x0000002a040f9981 */ /* 0x000ee8000c1e1100 */
[----:B---3--:R0:W-:Y:S04]  /*2d700*/  STL [R1+0x84], R15 ;  /* 0x0000840f01007387 */ /* 0x0081e80000100800 */
[----:B0-----:R-:W3:Y:S04]  /*2d710*/  LDL.LU R15, [R1+0x3b8c] ;  /* 0x003b8c00010f7983 */ /* 0x001ee80000300800 */
[----:B------:R-:W5:Y:S04]  /*2d720*/  LDL R4, [R1+0x1bac] ;  /* 0x001bac0001047983 */ /* 0x000f680000100800 */
[----:B------:R-:W5:Y:S01]  /*2d730*/  LDL R5, [R1+0x1be8] ;  /* 0x001be80001057983 */ /* 0x000f620000100800 */
[----:B------:R-:W-:-:S02]  /*2d740*/  PRMT R29, RZ, 0x7610, R29 ;  /* 0x00007610ff1d7816 */ /* 0x000fc4000000001d */
[----:B-----5:R-:W-:-:S04]  /*2d750*/  @!P0 LOP3.LUT R5, R5, R4, RZ, 0x3c, !PT ;  /* 0x0000000405058212 */ /* 0x020fc800078e3cff */
[----:B------:R-:W-:-:S04]  /*2d760*/  @!P0 LOP3.LUT R4, R5, R4, RZ, 0x3c, !PT ;  /* 0x0000000405048212 */ /* 0x000fc800078e3cff */
[----:B------:R-:W-:-:S05]  /*2d770*/  @!P0 LOP3.LUT R5, R5, R4, RZ, 0x3c, !PT ;  /* 0x0000000405058212 */ /* 0x000fca00078e3cff */
[----:B------:R0:W5:Y:S04]  /*2d780*/  @!P0 LDG.E.U8 R29, desc[UR42][R4.64] ;  /* 0x0000002a041d8981 */ /* 0x000168000c1e1100 */
[----:B------:R-:W0:Y:S04]  /*2d790*/  LDL R4, [R1+0x1bc0] ;  /* 0x001bc00001047983 */ /* 0x000e280000100800 */
[----:B------:R-:W0:Y:S01]  /*2d7a0*/  LDL R5, [R1+0x1bf4] ;  /* 0x001bf40001057983 */ /* 0x000e220000100800 */
[----:B---3--:R-:W-:Y:S02]  /*2d7b0*/  PRMT R15, RZ, 0x7610, R15 ;  /* 0x00007610ff0f7816 */ /* 0x008fe4000000000f */
[----:B0-----:R-:W-:-:S04]  /*2d7c0*/  @!P1 LOP3.LUT R5, R5, R4, RZ, 0x3c, !PT ;  /* 0x0000000405059212 */ /* 0x001fc800078e3cff */
[----:B------:R-:W-:-:S04]  /*2d7d0*/  @!P1 LOP3.LUT R4, R5, R4, RZ, 0x3c, !PT ;  /* 0x0000000405049212 */ /* 0x000fc800078e3cff */
[----:B------:R-:W-:-:S05]  /*2d7e0*/  @!P1 LOP3.LUT R5, R5, R4, RZ, 0x3c, !PT ;  /* 0x0000000405059212 */ /* 0x000fca00078e3cff */
[----:B------:R-:W3:Y:S04]  /*2d7f0*/  @!P1 LDG.E.U8 R15, desc[UR42][R4.64] ;  /* 0x0000002a040f9981 */ /* 0x000ee8000c1e1100 */
[----:B-----5:R0:W-:Y:S04]  /*2d800*/  STL [R1+0x34], R29 ;  /* 0x0000341d01007387 */ /* 0x0201e80000100800 */
[----:B0-----:R-:W5:Y:S04]  /*2d810*/  LDL R29, [R1+0x1c18] ;  /* 0x001c1800011d7983 */ /* 0x001f680000100800 */
[----:B---3--:R0:W-:Y:S04]  /*2d820*/  STL [R1+0x30], R15 ;  /* 0x0000300f01007387 */ /* 0x0081e80000100800 */
[----:B0-----:R-:W3:Y:S04]  /*2d830*/  LDL.LU R15, [R1+0x3b88] ;  /* 0x003b8800010f7983 */ /* 0x001ee80000300800 */
[----:B------:R-:W3:Y:S01]  /*2d840*/  LDL R5, [R1+0x1bbc] ;  /* 0x001bbc0001057983 */ /* 0x000ee20000100800 */
[----:B--2---:R-:W-:Y:S01]  /*2d850*/  PRMT R18, RZ, 0x7610, R18 ;  /* 0x00007610ff127816 */ /* 0x004fe20000000012 */
[----:B----4-:R-:W-:-:S02]  /*2d860*/  @!P0 IMAD.MOV.U32 R4, RZ, RZ, R27 ;  /* 0x000000ffff048224 */ /* 0x010fc400078e001b */
[----:B------:R-:W2:Y:S04]  /*2d870*/  LDL R27, [R1+0x1c24] ;  /* 0x001c2400011b7983 */ /* 0x000ea80000100800 */
[----:B---3--:R-:W3:Y:S04]  /*2d880*/  @!P0 LDG.E.U8 R18, desc[UR42][R4.64] ;  /* 0x0000002a04128981 */ /* 0x008ee8000c1e1100 */
        /* <DEDUP_REMOVED lines=8> */
[----:B------:R-:W4:Y:S04]  /*2d910*/  @!P1 LDG.E.U8 R15, desc[UR42][R4.64] ;  /* 0x0000002a040f9981 */ /* 0x000f28000c1e1100 */
[----:B----4-:R0:W-:Y:S04]  /*2d920*/  STL [R1+0x74], R15 ;  /* 0x0000740f01007387 */ /* 0x0101e80000100800 */
[----:B0-----:R-:W4:Y:S04]  /*2d930*/  LDL.LU R15, [R1+0x3b80] ;  /* 0x003b8000010f7983 */ /* 0x001f280000300800 */
[----:B------:R-:W2:Y:S04]  /*2d940*/  LDL R4, [R1+0x1bcc] ;  /* 0x001bcc0001047983 */ /* 0x000ea80000100800 */
[----:B------:R-:W2:Y:S01]  /*2d950*/  LDL R5, [R1+0x1c08] ;  /* 0x001c080001057983 */ /* 0x000ea20000100800 */
[----:B---3--:R-:W-:-:S02]  /*2d960*/  PRMT R18, RZ, 0x7610, R18 ;  /* 0x00007610ff127816 */ /* 0x008fc40000000012 */
        /* <DEDUP_REMOVED lines=8> */
[----:B----4-:R-:W-:-:S02]  /*2d9f0*/  PRMT R15, RZ, 0x7610, R15 ;  /* 0x00007610ff0f7816 */ /* 0x010fc4000000000f */
[----:B---3--:R-:W-:-:S04]  /*2da00*/  @!P1 LOP3.LUT R5, R5, R4, RZ, 0x3c, !PT ;  /* 0x0000000405059212 */ /* 0x008fc800078e3cff */
[----:B------:R-:W-:-:S04]  /*2da10*/  @!P1 LOP3.LUT R4, R5, R4, RZ, 0x3c, !PT ;  /* 0x0000000405049212 */ /* 0x000fc800078e3cff */
[----:B------:R-:W-:-:S05]  /*2da20*/  @!P1 LOP3.LUT R5, R5, R4, RZ, 0x3c, !PT ;  /* 0x0000000405059212 */ /* 0x000fca00078e3cff */
[----:B------:R-:W3:Y:S01]  /*2da30*/  @!P1 LDG.E.U8 R15, desc[UR42][R4.64] ;  /* 0x0000002a040f9981 */ /* 0x000ee2000c1e1100 */
[----:B------:R-:W-:-:S03]  /*2da40*/  PRMT R14, RZ, 0x7610, R14 ;  /* 0x00007610ff0e7816 */ /* 0x000fc6000000000e */
[----:B---3--:R0:W-:Y:S04]  /*2da50*/  STL [R1+0x6c], R15 ;  /* 0x00006c0f01007387 */ /* 0x0081e80000100800 */
[----:B0-----:R-:W3:Y:S04]  /*2da60*/  LDL.LU R15, [R1+0x3b78] ;  /* 0x003b7800010f7983 */ /* 0x001ee80000300800 */
[----:B------:R-:W4:Y:S01]  /*2da70*/  LDL R5, [R1+0x1bdc] ;  /* 0x001bdc0001057983 */ /* 0x000f220000100800 */
[----:B-----5:R-:W-:Y:S01]  /*2da80*/  @!P0 IMAD.MOV.U32 R4, RZ, RZ, R29 ;  /* 0x000000ffff048224 */ /* 0x020fe200078e001d */
[----:B------:R-:W-:-:S02]  /*2da90*/  PRMT R11, RZ, 0x7610, R11 ;  /* 0x00007610ff0b7816 */ /* 0x000fc4000000000b */
[----:B------:R-:W5:Y:S04]  /*2daa0*/  LDL R29, [R1+0x1c10] ;  /* 0x001c1000011d7983 */ /* 0x000f680000100800 */
[----:B----4-:R0:W4:Y:S04]  /*2dab0*/  @!P0 LDG.E.U8 R14, desc[UR42][R4.64] ;  /* 0x0000002a040e8981 */ /* 0x010128000c1e1100 */
[----:B------:R-:W3:Y:S01]  /*2dac0*/  LDL R5, [R1+0x1bf0] ;  /* 0x001bf00001057983 */ /* 0x000ee20000100800 */
[----:B0-----:R-:W-:-:S03]  /*2dad0*/  @!P1 IMAD.MOV.U32 R4, RZ, RZ, R27 ;  /* 0x000000ffff049224 */ /* 0x001fc600078e001b */
[----:B----4-:R0:W-:Y:S01]  /*2dae0*/  STL [R1+0x68], R14 ;  /* 0x0000680e01007387 */ /* 0x0101e20000100800 */
[----:B--2---:R-:W-:-:S03]  /*2daf0*/  PRMT R18, RZ, 0x7610, R18 ;  /* 0x00007610ff127816 */ /* 0x004fc60000000012 */
[----:B------:R-:W2:Y:S04]  /*2db00*/  LDL R27, [R1+0x1c0c] ;  /* 0x001c0c00011b7983 */ /* 0x000ea80000100800 */
[----:B---3--:R1:W3:Y:S04]  /*2db10*/  @!P1 LDG.E.U8 R11, desc[UR42][R4.64] ;  /* 0x0000002a040b9981 */ /* 0x0082e8000c1e1100 */
[----:B0-----:R-:W4:Y:S04]  /*2db20*/  LDL R14, [R1+0x1c44] ;  /* 0x001c4400010e7983 */ /* 0x001f280000100800 */
[----:B------:R-:W1:Y:S04]  /*2db30*/  LDL R4, [R1+0x1bec] ;  /* 0x001bec0001047983 */ /* 0x000e680000100800 */
[----:B------:R-:W1:Y:S02]  /*2db40*/  LDL R5, [R1+0x1c28] ;  /* 0x001c280001057983 */ /* 0x000e640000100800 */
[----:B-1----:R-:W-:-:S04]  /*2db50*/  @!P0 LOP3.LUT R5, R5, R4, RZ, 0x3c, !PT ;  /* 0x0000000405058212 */ /* 0x002fc800078e3cff */
[----:B------:R-:W-:-:S04]  /*2db60*/  @!P0 LOP3.LUT R4, R5, R4, RZ, 0x3c, !PT ;  /* 0x0000000405048212 */ /* 0x000fc800078e3cff */
[----:B------:R-:W-:-:S05]  /*2db70*/  @!P0 LOP3.LUT R5, R5, R4, RZ, 0x3c, !PT ;  /* 0x0000000405058212 */ /* 0x000fca00078e3cff */
[----:B------:R-:W2:Y:S04]  /*2db80*/  @!P0 LDG.E.U8 R18, desc[UR42][R4.64] ;  /* 0x0000002a04128981 */ /* 0x000ea8000c1e1100 */
[----:B---3--:R0:W-:Y:S04]  /*2db90*/  STL [R1+0x64], R11 ;  /* 0x0000640b01007387 */ /* 0x0081e80000100800 */
[----:B0-----:R-:W3:Y:S04]  /*2dba0*/  LDL R11, [R1+0x1c48] ;  /* 0x001c4800010b7983 */ /* 0x001ee80000100800 */
[----:B--2---:R0:W-:Y:S04]  /*2dbb0*/  STL [R1+0x2c], R18 ;  /* 0x00002c1201007387 */ /* 0x0041e80000100800 */
[----:B0-----:R-:W2:Y:S04]  /*2dbc0*/  LDL.LU R18, [R1+0x3b74] ;  /* 0x003b740001127983 */ /* 0x001ea80000300800 */
[----:B------:R-:W2:Y:S04]  /*2dbd0*/  LDL R4, [R1+0x1c00] ;  /* 0x001c000001047983 */ /* 0x000ea80000100800 */
[----:B------:R-:W2:Y:S01]  /*2dbe0*/  LDL R5, [R1+0x1c34] ;  /* 0x001c340001057983 */ /* 0x000ea20000100800 */
[----:B------:R-:W-:-:S02]  /*2dbf0*/  PRMT R15, RZ, 0x7610, R15 ;  /* 0x00007610ff0f7816 */ /* 0x000fc4000000000f */
[----:B--2---:R-:W-:-:S04]  /*2dc00*/  @!P1 LOP3.LUT R5, R5, R4, RZ, 0x3c, !PT ;  /* 0x0000000405059212 */ /* 0x004fc800078e3cff */
[----:B------:R-:W-:-:S04]  /*2dc10*/  @!P1 LOP3.LUT R4, R5, R4, RZ, 0x3c, !PT ;  /* 0x0000000405049212 */ /* 0x000fc800078e3cff */
[----:B------:R-:W-:-:S05]  /*2dc20*/  @!P1 LOP3.LUT R5, R5, R4, RZ, 0x3c, !PT ;  /* 0x0000000405059212 */ /* 0x000fca00078e3cff */
[----:B------:R-:W2:Y:S04]  /*2dc30*/  @!P1 LDG.E.U8 R15, desc[UR42][R4.64] ;  /* 0x0000002a040f9981 */ /* 0x000ea8000c1e1100 */
[----:B--2---:R0:W-:Y:S04]  /*2dc40*/  STL [R1+0x28], R15 ;  /* 0x0000280f01007387 */ /* 0x0041e80000100800 */
[----:B0-----:R-:W2:Y:S04]  /*2dc50*/  LDL.LU R15, [R1+0x3b70] ;  /* 0x003b7000010f7983 */ /* 0x001ea80000300800 */
[----:B------:R-:W2:Y:S04]  /*2dc60*/  LDL R4, [R1+0x1bfc] ;  /* 0x001bfc0001047983 */ /* 0x000ea80000100800 */
[----:B------:R-:W2:Y:S01]  /*2dc70*/  LDL R5, [R1+0x1c38] ;  /* 0x001c380001057983 */ /* 0x000ea20000100800 */
[----:B------:R-:W-:-:S02]  /*2dc80*/  PRMT R28, RZ, 0x7610, R28 ;  /* 0x00007610ff1c7816 */ /* 0x000fc4000000001c */
[----:B------:R-:W-:Y:S02]  /*2dc90*/  PRMT R13, RZ, 0x7610, R13 ;  /* 0x00007610ff0d7816 */ /* 0x000fe4000000000d */
[----:B--2---:R-:W-:-:S04]  /*2dca0*/  @!P0 LOP3.LUT R5, R5, R4, RZ, 0x3c, !PT ;  /* 0x0000000405058212 */ /* 0x004fc800078e3cff */
[----:B------:R-:W-:-:S04]  /*2dcb0*/  @!P0 LOP3.LUT R4, R5, R4, RZ, 0x3c, !PT ;  /* 0x0000000405048212 */ /* 0x000fc800078e3cff */
[----:B------:R-:W-:-:S05]  /*2dcc0*/  @!P0 LOP3.LUT R5, R5, R4, RZ, 0x3c, !PT ;  /* 0x0000000405058212 */ /* 0x000fca00078e3cff */
[----:B------:R4:W2:Y:S02]  /*2dcd0*/  @!P0 LDG.E.U8 R28, desc[UR42][R4.64] ;  /* 0x0000002a041c8981 */ /* 0x0008a4000c1e1100 */
[----:B----4-:R-:W-:Y:S02]  /*2dce0*/  @!P1 IMAD.MOV.U32 R4, RZ, RZ, R14 ;  /* 0x000000ffff049224 */ /* 0x010fe400078e000e */
[----:B-----5:R-:W-:-:S05]  /*2dcf0*/  @!P1 IMAD.MOV.U32 R5, RZ, RZ, R29 ;  /* 0x000000ffff059224 */ /* 0x020fca00078e001d */
[----:B------:R3:W4:Y:S01]  /*2dd00*/  @!P1 LDG.E.U8 R13, desc[UR42][R4.64] ;  /* 0x0000002a040d9981 */ /* 0x000722000c1e1100 */
[----:B------:R-:W-:Y:S01]  /*2dd10*/  PRMT R10, RZ, 0x7610, R10 ;  /* 0x00007610ff0a7816 */ /* 0x000fe2000000000a */
[----:B---3--:R-:W-:Y:S02]  /*2dd20*/  @!P0 IMAD.MOV.U32 R4, RZ, RZ, R11 ;  /* 0x000000ffff048224 */ /* 0x008fe400078e000b */
[----:B------:R-:W-:-:S05]  /*2dd30*/  @!P0 IMAD.MOV.U32 R5, RZ, RZ, R27 ;  /* 0x000000ffff058224 */ /* 0x000fca00078e001b */
[----:B------:R0:W3:Y:S04]  /*2dd40*/  @!P0 LDG.E.U8 R10, desc[UR42][R4.64] ;  /* 0x0000002a040a8981 */ /* 0x0000e8000c1e1100 */
[----:B--2---:R1:W-:Y:S04]  /*2dd50*/  STL [R1+0x58], R28 ;  /* 0x0000581c01007387 */ /* 0x0043e80000100800 */
[----:B------:R-:W2:Y:S04]  /*2dd60*/  LDL R14, [R1+0x1c30] ;  /* 0x001c3000010e7983 */ /* 0x000ea80000100800 */
[----:B-1----:R-:W5:Y:S04]  /*2dd70*/  LDL R28, [R1+0x1c58] ;  /* 0x001c5800011c7983 */ /* 0x002f680000100800 */
[----:B----4-:R1:W-:Y:S04]  /*2dd80*/  STL [R1+0x54], R13 ;  /* 0x0000540d01007387 */ /* 0x0103e80000100800 */
[----:B------:R-:W0:Y:S04]  /*2dd90*/  LDL R4, [R1+0x1c20] ;  /* 0x001c200001047983 */ /* 0x000e280000100800 */
[----:B------:R-:W0:Y:S01]  /*2dda0*/  LDL R5, [R1+0x1c54] ;  /* 0x001c540001057983 */ /* 0x000e220000100800 */
[----:B------:R-:W-:-:S03]  /*2ddb0*/  PRMT R15, RZ, 0x7610, R15 ;  /* 0x00007610ff0f7816 */ /* 0x000fc6000000000f */
[----:B------:R-:W4:Y:S04]  /*2ddc0*/  LDL R29, [R1+0x1c2c] ;  /* 0x001c2c00011d7983 */ /* 0x000f280000100800 */
[----:B------:R-:W2:Y:S04]  /*2ddd0*/  LDL R27, [R1+0x1c68] ;  /* 0x001c6800011b7983 */ /* 0x000ea80000100800 */
[----:B------:R-:W2:Y:S04]  /*2dde0*/  LDL R11, [R1+0x1c40] ;  /* 0x001c4000010b7983 */ /* 0x000ea80000100800 */
[----:B-1----:R-:W2:Y:S01]  /*2ddf0*/  LDL R13, [R1+0x1c64] ;  /* 0x001c6400010d7983 */ /* 0x002ea20000100800 */
[----:B0-----:R-:W-:-:S04]  /*2de00*/  @!P1 LOP3.LUT R5, R5, R4, RZ, 0x3c, !PT ;  /* 0x0000000405059212 */ /* 0x001fc800078e3cff */
[----:B------:R-:W-:-:S04]  /*2de10*/  @!P1 LOP3.LUT R4, R5, R4, RZ, 0x3c, !PT ;  /* 0x0000000405049212 */ /* 0x000fc800078e3cff */
[----:B------:R-:W-:-:S05]  /*2de20*/  @!P1 LOP3.LUT R5, R5, R4, RZ, 0x3c, !PT ;  /* 0x0000000405059212 */ /* 0x000fca00078e3cff */
[----:B------:R-:W2:Y:S04]  /*2de30*/  @!P1 LDG.E.U8 R15, desc[UR42][R4.64] ;  /* 0x0000002a040f9981 */ /* 0x000ea8000c1e1100 */
[----:B---3--:R0:W-:Y:S04]  /*2de40*/  STL [R1+0x50], R10 ;  /* 0x0000500a01007387 */ /* 0x0081e80000100800 */
[----:B0-----:R-:W3:Y:S04]  /*2de50*/  LDL R10, [R1+0x1c74] ;  /* 0x001c7400010a7983 */ /* 0x001ee80000100800 */
[----:B--2---:R0:W-:Y:S04]  /*2de60*/  STL [R1+0x4c], R15 ;  /* 0x00004c0f01007387 */ /* 0x0041e80000100800 */
[----:B0-----:R-:W2:Y:S04]  /*2de70*/  LDL.LU R15, [R1+0x3b6c] ;  /* 0x003b6c00010f7983 */ /* 0x001ea80000300800 */
[----:B------:R-:W2:Y:S01]  /*2de80*/  LDL R5, [R1+0x1c1c] ;  /* 0x001c1c0001057983 */ /* 0x000ea20000100800 */
[----:B------:R-:W-:Y:S01]  /*2de90*/  PRMT R24, RZ, 0x7610, R24 ;  /* 0x00007610ff187816 */ /* 0x000fe20000000018 */
[----:B-----5:R-:W-:-:S02]  /*2dea0*/  @!P0 IMAD.MOV.U32 R4, RZ, RZ, R28 ;  /* 0x000000ffff048224 */ /* 0x020fc400078e001c */
[----:B------:R-:W5:Y:S04]  /*2deb0*/  LDL R28, [R1+0x1c3c] ;  /* 0x001c3c00011c7983 */ /* 0x000f680000100800 */
[----:B--2---:R0:W2:Y:S01]  /*2dec0*/  @!P0 LDG.E.U8 R24, desc[UR42][R4.64] ;  /* 0x0000002a04188981 */ /* 0x0040a2000c1e1100 */
[----:B------:R-:W-:Y:S02]  /*2ded0*/  PRMT R15, RZ, 0x7610, R15 ;  /* 0x00007610ff0f7816 */ /* 0x000fe4000000000f */
[----:B------:R-:W-:Y:S01]  /*2dee0*/  PRMT R25, RZ, 0x7610, R25 ;  /* 0x00007610ff197816 */ /* 0x000fe20000000019 */
[----:B0-----:R-:W-:Y:S02]  /*2def0*/  @!P1 IMAD.MOV.U32 R4, RZ, RZ, R13 ;  /* 0x000000ffff049224 */ /* 0x001fe400078e000d */
[----:B------:R-:W-:-:S05]  /*2df00*/  @!P1 IMAD.MOV.U32 R5, RZ, RZ, R14 ;  /* 0x000000ffff059224 */ /* 0x000fca00078e000e */
[----:B------:R0:W3:Y:S04]  /*2df10*/  @!P1 LDG.E.U8 R15, desc[UR42][R4.64] ;  /* 0x0000002a040f9981 */ /* 0x0000e8000c1e1100 */
[----:B--2---:R1:W-:Y:S01]  /*2df20*/  STL [R1+0x48], R24 ;  /* 0x0000481801007387 */ /* 0x0043e20000100800 */
[----:B0-----:R-:W-:Y:S02]  /*2df30*/  @!P0 IMAD.MOV.U32 R4, RZ, RZ, R27 ;  /* 0x000000ffff048224 */ /* 0x001fe400078e001b */
[----:B----4-:R-:W-:Y:S01]  /*2df40*/  @!P0 IMAD.MOV.U32 R5, RZ, RZ, R29 ;  /* 0x000000ffff058224 */ /* 0x010fe200078e001d */
[----:B------:R-:W-:Y:S02]  /*2df50*/  PRMT R3, RZ, 0x7610, R3 ;  /* 0x00007610ff037816 */ /* 0x000fe40000000003 */
[----:B------:R-:W-:Y:S01]  /*2df60*/  PRMT R23, RZ, 0x7610, R23 ;  /* 0x00007610ff177816 */ /* 0x000fe20000000017 */
[----:B------:R-:W2:Y:S04]  /*2df70*/  LDL R14, [R1+0x1c50] ;  /* 0x001c5000010e7983 */ /* 0x000ea80000100800 */
[----:B------:R3:W4:Y:S04]  /*2df80*/  @!P0 LDG.E.U8 R25, desc[UR42][R4.64] ;  /* 0x0000002a04198981 */ /* 0x000728000c1e1100 */
[----:B------:R-:W2:Y:S04]  /*2df90*/  LDL R13, [R1+0x1c84] ;  /* 0x001c8400010d7983 */ /* 0x000ea80000100800 */
[----:B-1----:R-:W2:Y:S01]  /*2dfa0*/  LDL R24, [R1+0x1c78] ;  /* 0x001c780001187983 */ /* 0x002ea20000100800 */
[----:B---3--:R-:W-:-:S02]  /*2dfb0*/  @!P1 IMAD.MOV.U32 R4, RZ, RZ, R10 ;  /* 0x000000ffff049224 */ /* 0x008fc400078e000a */
[----:B------:R-:W-:-:S05]  /*2dfc0*/  @!P1 IMAD.MOV.U32 R5, RZ, RZ, R11 ;  /* 0x000000ffff059224 */ /* 0x000fca00078e000b */
[----:B------:R5:W3:Y:S02]  /*2dfd0*/  @!P1 LDG.E.U8 R3, desc[UR42][R4.64] ;  /* 0x0000002a04039981 */ /* 0x000ae4000c1e1100 */
[----:B-----5:R-:W-:Y:S02]  /*2dfe0*/  @!P0 IMAD.MOV.U32 R5, RZ, RZ, R28 ;  /* 0x000000ffff058224 */ /* 0x020fe400078e001c */
[----:B--2---:R-:W-:-:S05]  /*2dff0*/  @!P0 IMAD.MOV.U32 R4, RZ, RZ, R24 ;  /* 0x000000ffff048224 */ /* 0x004fca00078e0018 */
[----:B------:R0:W2:Y:S04]  /*2e000*/  @!P0 LDG.E.U8 R23, desc[UR42][R4.64] ;  /* 0x0000002a04178981 */ /* 0x0000a8000c1e1100 */
[----:B------:R1:W-:Y:S04]  /*2e010*/  STL [R1+0x24], R15 ;  /* 0x0000240f01007387 */ /* 0x0003e80000100800 */
[----:B-1----:R-:W5:Y:S04]  /*2e020*/  LDL.LU R15, [R1+0x3b68] ;  /* 0x003b6800010f7983 */ /* 0x002f680000300800 */
[----:B------:R-:W5:Y:S04]  /*2e030*/  LDL R27, [R1+0x1c4c] ;  /* 0x001c4c00011b7983 */ /* 0x000f680000100800 */
[----:B------:R-:W5:Y:S04]  /*2e040*/  LDL R11, [R1+0x1c88] ;  /* 0x001c8800010b7983 */ /* 0x000f680000100800 */
[----:B----4-:R1:W-:Y:S04]  /*2e050*/  STL [R1+0x20], R25 ;  /* 0x0000201901007387 */ /* 0x0103e80000100800 */
[----:B------:R-:W4:Y:S04]  /*2e060*/  LDL R10, [R1+0x1c94] ;  /* 0x001c9400010a7983 */ /* 0x000f280000100800 */
[----:B-1----:R-:W4:Y:S04]  /*2e070*/  LDL R25, [R1+0x1c60] ;  /* 0x001c600001197983 */ /* 0x002f280000100800 */
[----:B---3--:R-:W-:Y:S04]  /*2e080*/  STL [R1+0x3b48], R3 ;  /* 0x003b480301007387 */ /* 0x008fe80000100800 */
[----:B------:R-:W3:Y:S01]  /*2e090*/  LDL R24, [R1+0x1c5c] ;  /* 0x001c5c0001187983 */ /* 0x000ee20000100800 */
[----:B0-----:R-:W-:-:S02]  /*2e0a0*/  @!P1 IMAD.MOV.U32 R4, RZ, RZ, R13 ;  /* 0x000000ffff049224 */ /* 0x001fc400078e000d */
[----:B------:R-:W-:Y:S01]  /*2e0b0*/  @!P1 IMAD.MOV.U32 R5, RZ, RZ, R14 ;  /* 0x000000ffff059224 */ /* 0x000fe200078e000e */
[----:B--2---:R0:W-:Y:S04]  /*2e0c0*/  STL [R1+0x18], R23 ;  /* 0x0000181701007387 */ /* 0x0041e80000100800 */
[----:B------:R-:W2:Y:S04]  /*2e0d0*/  LDL R14, [R1+0x1c70] ;  /* 0x001c7000010e7983 */ /* 0x000ea80000100800 */
[----:B------:R-:W2:Y:S04]  /*2e0e0*/  LDL R13, [R1+0x1ca4] ;  /* 0x001ca400010d7983 */ /* 0x000ea80000100800 */
[----:B0-----:R-:W2:Y:S01]  /*2e0f0*/  LDL R23, [R1+0x1c98] ;  /* 0x001c980001177983 */ /* 0x001ea20000100800 */
[----:B------:R-:W-:-:S02]  /*2e100*/  PRMT R2, RZ, 0x7610, R2 ;  /* 0x00007610ff027816 */ /* 0x000fc40000000002 */
[----:B------:R-:W-:Y:S02]  /*2e110*/  PRMT R26, RZ, 0x7610, R26 ;  /* 0x00007610ff1a7816 */ /* 0x000fe4000000001a */
[----:B------:R-:W-:Y:S02]  /*2e120*/  PRMT R0, RZ, 0x7610, R0 ;  /* 0x00007610ff007816 */ /* 0x000fe40000000000 */
[----:B------:R-:W-:Y:S02]  /*2e130*/  PRMT R22, RZ, 0x7610, R22 ;  /* 0x00007610ff167816 */ /* 0x000fe40000000016 */
[----:B------:R-:W-:Y:S02]  /*2e140*/  PRMT R12, RZ, 0x7610, R12 ;  /* 0x00007610ff0c7816 */ /* 0x000fe4000000000c */
[----:B------:R-:W-:Y:S01]  /*2e150*/  PRMT R8, RZ, 0x7610, R8 ;  /* 0x00007610ff087816 */ /* 0x000fe20000000008 */
[----:B------:R5:W2:Y:S01]  /*2e160*/  @!P1 LDG.E.U8 R2, desc[UR42][R4.64] ;  /* 0x0000002a04029981 */ /* 0x000aa2000c1e1100 */
[----:B------:R-:W-:-:S02]  /*2e170*/  PRMT R6, RZ, 0x7610, R6 ;  /* 0x00007610ff067816 */ /* 0x000fc40000000006 */
[----:B------:R-:W-:Y:S02]  /*2e180*/  PRMT R9, RZ, 0x7610, R9 ;  /* 0x00007610ff097816 */ /* 0x000fe40000000009 */
[----:B------:R-:W-:Y:S02]  /*2e190*/  PRMT R16, RZ, 0x7610, R16 ;  /* 0x00007610ff107816 */ /* 0x000fe40000000010 */
[----:B------:R-:W-:Y:S02]  /*2e1a0*/  PRMT R7, RZ, 0x7610, R7 ;  /* 0x00007610ff077816 */ /* 0x000fe40000000007 */
[----:B------:R-:W-:Y:S02]  /*2e1b0*/  PRMT R17, RZ, 0x7610, R17 ;  /* 0x00007610ff117816 */ /* 0x000fe40000000011 */
[----:B------:R-:W-:Y:S02]  /*2e1c0*/  PRMT R18, RZ, 0x7610, R18 ;  /* 0x00007610ff127816 */ /* 0x000fe40000000012 */
[----:B------:R-:W-:-:S02]  /*2e1d0*/  PRMT R19, RZ, 0x7610, R19 ;  /* 0x00007610ff137816 */ /* 0x000fc40000000013 */
[----:B------:R-:W-:Y:S02]  /*2e1e0*/  PRMT R21, RZ, 0x7610, R21 ;  /* 0x00007610ff157816 */ /* 0x000fe40000000015 */
[----:B------:R-:W-:Y:S01]  /*2e1f0*/  PRMT R20, RZ, 0x7610, R20 ;  /* 0x00007610ff147816 */ /* 0x000fe20000000014 */
[----:B-----5:R-:W-:Y:S02]  /*2e200*/  @!P0 IMAD.MOV.U32 R4, RZ, RZ, R11 ;  /* 0x000000ffff048224 */ /* 0x020fe400078e000b */
[----:B------:R-:W-:Y:S01]  /*2e210*/  @!P0 IMAD.MOV.U32 R5, RZ, RZ, R27 ;  /* 0x000000ffff058224 */ /* 0x000fe200078e001b */
[----:B------:R-:W-:Y:S04]  /*2e220*/  LDS.U8 R28, [R15+UR4+0x808] ;  /* 0x000808040f1c7984 */ /* 0x000fe80008000000 */
[----:B------:R-:W-:Y:S04]  /*2e230*/  LDS.U8 R27, [R15+UR4+0x888] ;  /* 0x000888040f1b7984 */ /* 0x000fe80008000000 */
[----:B------:R4:W5:Y:S04]  /*2e240*/  @!P0 LDG.E.U8 R26, desc[UR42][R4.64] ;  /* 0x0000002a041a8981 */ /* 0x000968000c1e1100 */
[----:B------:R-:W-:Y:S01]  /*2e250*/  LDS.U8 R29, [R15+UR4+0x880] ;  /* 0x000880040f1d7984 */ /* 0x000fe20008000000 */
[----:B----4-:R-:W-:-:S02]  /*2e260*/  @!P1 IMAD.MOV.U32 R4, RZ, RZ, R10 ;  /* 0x000000ffff049224 */ /* 0x010fc400078e000a */
[----:B------:R-:W-:Y:S02]  /*2e270*/  @!P1 IMAD.MOV.U32 R5, RZ, RZ, R25 ;  /* 0x000000ffff059224 */ /* 0x000fe400078e0019 */
[----:B------:R-:W-:Y:S04]  /*2e280*/  LDS.U8 R25, [R15+UR4+0x80] ;  /* 0x000080040f197984 */ /* 0x000fe80008000000 */
[----:B------:R3:W4:Y:S02]  /*2e290*/  @!P1 LDG.E.U8 R0, desc[UR42][R4.64] ;  /* 0x0000002a04009981 */ /* 0x000724000c1e1100 */
[----:B---3--:R-:W-:Y:S02]  /*2e2a0*/  @!P0 IMAD.MOV.U32 R5, RZ, RZ, R24 ;  /* 0x000000ffff058224 */ /* 0x008fe400078e0018 */
[----:B------:R-:W-:Y:S01]  /*2e2b0*/  LDS.U8 R24, [R15+UR4+0x8] ;  /* 0x000008040f187984 */ /* 0x000fe20008000000 */
[----:B--2---:R-:W-:-:S05]  /*2e2c0*/  @!P0 IMAD.MOV.U32 R4, RZ, RZ, R23 ;  /* 0x000000ffff048224 */ /* 0x004fca00078e0017 */
[----:B------:R0:W2:Y:S02]  /*2e2d0*/  @!P0 LDG.E.U8 R22, desc[UR42][R4.64] ;  /* 0x0000002a04168981 */ /* 0x0000a4000c1e1100 */
[----:B0-----:R-:W-:Y:S02]  /*2e2e0*/  @!P1 IMAD.MOV.U32 R4, RZ, RZ, R13 ;  /* 0x000000ffff049224 */ /* 0x001fe400078e000d */
[----:B------:R-:W-:-:S05]  /*2e2f0*/  @!P1 IMAD.MOV.U32 R5, RZ, RZ, R14 ;  /* 0x000000ffff059224 */ /* 0x000fca00078e000e */
[----:B------:R-:W3:Y:S04]  /*2e300*/  @!P1 LDG.E.U8 R12, desc[UR42][R4.64] ;  /* 0x0000002a040c9981 */ /* 0x000ee8000c1e1100 */
[----:B------:R0:W-:Y:S04]  /*2e310*/  STL [R1+0x3b24], R2 ;  /* 0x003b240201007387 */ /* 0x0001e80000100800 */
[----:B------:R-:W5:Y:S04]  /*2e320*/  LDL R11, [R1+0x1c6c] ;  /* 0x001c6c00010b7983 */ /* 0x000f680000100800 */
[----:B------:R-:W5:Y:S04]  /*2e330*/  LDL R3, [R1+0x1ca8] ;  /* 0x001ca80001037983 */ /* 0x000f680000100800 */
[----:B------:R-:W5:Y:S04]  /*2e340*/  LDL R10, [R1+0x1c80] ;  /* 0x001c8000010a7983 */ /* 0x000f680000100800 */
[----:B0-----:R-:W5:Y:S04]  /*2e350*/  LDL R2, [R1+0x1cb4] ;  /* 0x001cb40001027983 */ /* 0x001f680000100800 */
[----:B----4-:R-:W-:Y:S04]  /*2e360*/  STL [R1+0x3b08], R0 ;  /* 0x003b080001007387 */ /* 0x010fe80000100800 */
[----:B------:R-:W4:Y:S04]  /*2e370*/  LDL R23, [R1+0x1c7c] ;  /* 0x001c7c0001177983 */ /* 0x000f280000100800 */
[----:B--2---:R0:W-:Y:S04]  /*2e380*/  STL [R1+0x8], R22 ;  /* 0x0000081601007387 */ /* 0x0041e80000100800 */
[----:B------:R-:W2:Y:S04]  /*2e390*/  LDL R13, [R1+0x1c90] ;  /* 0x001c9000010d7983 */ /* 0x000ea80000100800 */
[----:B0-----:R-:W2:Y:S04]  /*2e3a0*/  LDL R22, [R1+0x1cb8] ;  /* 0x001cb80001167983 */ /* 0x001ea80000100800 */
[----:B---3--:R0:W-:Y:S04]  /*2e3b0*/  STL [R1+0x4], R12 ;  /* 0x0000040c01007387 */ /* 0x0081e80000100800 */
[----:B------:R-:W3:Y:S04]  /*2e3c0*/  LDL R14, [R1+0x1c8c] ;  /* 0x001c8c00010e7983 */ /* 0x000ee80000100800 */
[----:B0-----:R-:W3:Y:S01]  /*2e3d0*/  LDL R12, [R1+0x1cc4] ;  /* 0x001cc400010c7983 */ /* 0x001ee20000100800 */
[----:B-----5:R-:W-:-:S02]  /*2e3e0*/  @!P0 IMAD.MOV.U32 R4, RZ, RZ, R3 ;  /* 0x000000ffff048224 */ /* 0x020fc400078e0003 */
[----:B------:R-:W-:Y:S02]  /*2e3f0*/  @!P0 IMAD.MOV.U32 R5, RZ, RZ, R11 ;  /* 0x000000ffff058224 */ /* 0x000fe400078e000b */
[----:B------:R-:W-:Y:S02]  /*2e400*/  @!P1 IMAD.MOV.U32 R11, RZ, RZ, R10 ;  /* 0x000000ffff0b9224 */ /* 0x000fe400078e000a */
[----:B------:R-:W-:Y:S01]  /*2e410*/  @!P1 IMAD.MOV.U32 R10, RZ, RZ, R2 ;  /* 0x000000ffff0a9224 */ /* 0x000fe200078e0002 */
[----:B------:R-:W5:Y:S04]  /*2e420*/  LDL R3, [R1+0x1cc8] ;  /* 0x001cc80001037983 */ /* 0x000f680000100800 */
[----:B------:R0:W5:Y:S04]  /*2e430*/  @!P0 LDG.E.U8 R8, desc[UR42][R4.64] ;  /* 0x0000002a04088981 */ /* 0x000168000c1e1100 */
[----:B------:R4:W5:Y:S01]  /*2e440*/  @!P1 LDG.E.U8 R6, desc[UR42][R10.64] ;  /* 0x0000002a0a069981 */ /* 0x000962000c1e1100 */
[----:B0-----:R-:W-:-:S02]  /*2e450*/  PRMT R4, RZ, 0x7610, R4 ;  /* 0x00007610ff047816 */ /* 0x001fc40000000004 */
[----:B------:R-:W-:Y:S01]  /*2e460*/  PRMT R5, RZ, 0x7610, R5 ;  /* 0x00007610ff057816 */ /* 0x000fe20000000005 */
[----:B----4-:R-:W-:Y:S02]  /*2e470*/  @!P0 IMAD.MOV.U32 R11, RZ, RZ, R23 ;  /* 0x000000ffff0b8224 */ /* 0x010fe400078e0017 */
[----:B------:R-:W0:Y:S01]  /*2e480*/  LDS.U8 R23, [R15+UR4+0x88] ;  /* 0x000088040f177984 */ /* 0x000e220008000000 */
[----:B--2---:R-:W-:-:S05]  /*2e490*/  @!P0 IMAD.MOV.U32 R10, RZ, RZ, R22 ;  /* 0x000000ffff0a8224 */ /* 0x004fca00078e0016 */
[----:B------:R1:W2:Y:S04]  /*2e4a0*/  @!P0 LDG.E.U8 R4, desc[UR42][R10.64] ;  /* 0x0000002a0a048981 */ /* 0x0002a8000c1e1100 */
[----:B---3--:R3:W4:Y:S04]  /*2e4b0*/  @!P1 LDG.E.U8 R5, desc[UR42][R12.64] ;  /* 0x0000002a0c059981 */ /* 0x008728000c1e1100 */
[----:B-----5:R5:W-:Y:S04]  /*2e4c0*/  STL [R1+0x3b4c], R8 ;  /* 0x003b4c0801007387 */ /* 0x020be80000100800 */
[----:B------:R-:W4:Y:S04]  /*2e4d0*/  LDL R2, [R1+0x1ca0] ;  /* 0x001ca00001027983 */ /* 0x000f280000100800 */
[----:B------:R-:W4:Y:S04]  /*2e4e0*/  LDL R0, [R1+0x1cd4] ;  /* 0x001cd40001007983 */ /* 0x000f280000100800 */
[----:B------:R0:W-:Y:S04]  /*2e4f0*/  STL [R1+0x3b50], R6 ;  /* 0x003b500601007387 */ /* 0x0001e80000100800 */
[----:B------:R-:W-:Y:S01]  /*2e500*/  STL [R1+0x10], R26 ;  /* 0x0000101a01007387 */ /* 0x000fe20000100800 */
[----:B-1----:R-:W-:Y:S01]  /*2e510*/  PRMT R10, RZ, 0x7610, R10 ;  /* 0x00007610ff0a7816 */ /* 0x002fe2000000000a */
[----:B---3--:R-:W-:-:S02]  /*2e520*/  @!P0 IMAD.MOV.U32 R12, RZ, RZ, R3 ;  /* 0x000000ffff0c8224 */ /* 0x008fc400078e0003 */
[----:B------:R-:W-:Y:S01]  /*2e530*/  @!P0 IMAD.MOV.U32 R13, RZ, RZ, R14 ;  /* 0x000000ffff0d8224 */ /* 0x000fe200078e000e */
[----:B------:R-:W-:Y:S01]  /*2e540*/  PRMT R11, RZ, 0x7610, R11 ;  /* 0x00007610ff0b7816 */ /* 0x000fe2000000000b */
[----:B------:R-:W-:Y:S04]  /*2e550*/  LDS.U8 R26, [R15+UR4+0x800] ;  /* 0x000800040f1a7984 */ /* 0x000fe80008000000 */
[----:B-----5:R-:W3:Y:S04]  /*2e560*/  LDL R8, [R1+0x1c9c] ;  /* 0x001c9c0001087983 */ /* 0x020ee80000100800 */
[----:B0-----:R-:W5:Y:S04]  /*2e570*/  LDL R6, [R1+0x1cd8] ;  /* 0x001cd80001067983 */ /* 0x001f680000100800 */
[----:B------:R0:W3:Y:S04]  /*2e580*/  @!P0 LDG.E.U8 R10, desc[UR42][R12.64] ;  /* 0x0000002a0c0a8981 */ /* 0x0000e8000c1e1100 */
[----:B--2---:R1:W-:Y:S04]  /*2e590*/  STL [R1+0x3b28], R4 ;  /* 0x003b280401007387 */ /* 0x0043e80000100800 */
[----:B----4-:R-:W-:Y:S04]  /*2e5a0*/  STL [R1+0x3b2c], R5 ;  /* 0x003b2c0501007387 */ /* 0x010fe80000100800 */
[----:B-1----:R-:W2:Y:S04]  /*2e5b0*/  LDL R4, [R1+0x1cb0] ;  /* 0x001cb00001047983 */ /* 0x002ea80000100800 */
[----:B------:R-:W4:Y:S01]  /*2e5c0*/  LDL R3, [R1+0x1ce4] ;  /* 0x001ce40001037983 */ /* 0x000f220000100800 */
[----:B0-----:R-:W-:-:S02]  /*2e5d0*/  @!P1 IMAD.MOV.U32 R13, RZ, RZ, R2 ;  /* 0x000000ffff0d9224 */ /* 0x001fc400078e0002 */
[----:B------:R-:W-:-:S05]  /*2e5e0*/  @!P1 IMAD.MOV.U32 R12, RZ, RZ, R0 ;  /* 0x000000ffff0c9224 */ /* 0x000fca00078e0000 */
[----:B------:R5:W4:Y:S02]  /*2e5f0*/  @!P1 LDG.E.U8 R9, desc[UR42][R12.64] ;  /* 0x0000002a0c099981 */ /* 0x000b24000c1e1100 */
[----:B-----5:R-:W-:Y:S02]  /*2e600*/  @!P0 IMAD.MOV.U32 R12, RZ, RZ, R6 ;  /* 0x000000ffff0c8224 */ /* 0x020fe400078e0006 */
[----:B---3--:R-:W-:-:S05]  /*2e610*/  @!P0 IMAD.MOV.U32 R13, RZ, RZ, R8 ;  /* 0x000000ffff0d8224 */ /* 0x008fca00078e0008 */
[----:B------:R2:W3:Y:S04]  /*2e620*/  @!P0 LDG.E.U8 R16, desc[UR42][R12.64] ;  /* 0x0000002a0c108981 */ /* 0x0004e8000c1e1100 */
[----:B------:R0:W-:Y:S04]  /*2e630*/  STL [R1+0x3b0c], R10 ;  /* 0x003b0c0a01007387 */ /* 0x0001e80000100800 */
[----:B------:R-:W5:Y:S04]  /*2e640*/  LDL R2, [R1+0x1cac] ;  /* 0x001cac0001027983 */ /* 0x000f680000100800 */
[----:B------:R-:W5:Y:S01]  /*2e650*/  LDL R0, [R1+0x1ce8] ;  /* 0x001ce80001007983 */ /* 0x000f620000100800 */
[----:B--2---:R-:W-:-:S02]  /*2e660*/  @!P1 IMAD.MOV.U32 R13, RZ, RZ, R4 ;  /* 0x000000ffff0d9224 */ /* 0x004fc400078e0004 */
[----:B----4-:R-:W-:-:S05]  /*2e670*/  @!P1 IMAD.MOV.U32 R12, RZ, RZ, R3 ;  /* 0x000000ffff0c9224 */ /* 0x010fca00078e0003 */
[----:B------:R5:W2:Y:S04]  /*2e680*/  @!P1 LDG.E.U8 R11, desc[UR42][R12.64] ;  /* 0x0000002a0c0b9981 */ /* 0x000aa8000c1e1100 */
[----:B------:R1:W-:Y:S04]  /*2e690*/  STL [R1+0x3b10], R9 ;  /* 0x003b100901007387 */ /* 0x0003e80000100800 */
[----:B------:R-:W4:Y:S04]  /*2e6a0*/  LDL R14, [R1+0x1cc0] ;  /* 0x001cc000010e7983 */ /* 0x000f280000100800 */
[----:B0-----:R-:W4:Y:S04]  /*2e6b0*/  LDL R10, [R1+0x1cf4] ;  /* 0x001cf400010a7983 */ /* 0x001f280000100800 */
[----:B------:R-:W4:Y:S04]  /*2e6c0*/  LDL R8, [R1+0x1cf0] ;  /* 0x001cf00001087983 */ /* 0x000f280000100800 */
[----:B---3--:R-:W-:Y:S04]  /*2e6d0*/  STL [R1+0x3af4], R16 ;  /* 0x003af41001007387 */ /* 0x008fe80000100800 */
[----:B-1----:R-:W3:Y:S04]  /*2e6e0*/  LDL R9, [R1+0x1cbc] ;  /* 0x001cbc0001097983 */ /* 0x002ee80000100800 */
[----:B------:R-:W3:Y:S04]  /*2e6f0*/  LDL R6, [R1+0x1cd0] ;  /* 0x001cd00001067983 */ /* 0x000ee80000100800 */
[----:B------:R-:W3:Y:S04]  /*2e700*/  LDL R5, [R1+0x1d00] ;  /* 0x001d000001057983 */ /* 0x000ee80000100800 */
[----:B------:R-:W3:Y:S04]  /*2e710*/  LDL R4, [R1+0x1ccc] ;  /* 0x001ccc0001047983 */ /* 0x000ee80000100800 */
[----:B------:R-:W3:Y:S01]  /*2e720*/  LDL R3, [R1+0x1cfc] ;  /* 0x001cfc0001037983 */ /* 0x000ee20000100800 */
[----:B-----5:R-:W-:-:S02]  /*2e730*/  @!P0 IMAD.MOV.U32 R12, RZ, RZ, R0 ;  /* 0x000000ffff0c8224 */ /* 0x020fc400078e0000 */
[----:B------:R-:W-:-:S05]  /*2e740*/  @!P0 IMAD.MOV.U32 R13, RZ, RZ, R2 ;  /* 0x000000ffff0d8224 */ /* 0x000fca00078e0002 */
[----:B------:R4:W5:Y:S04]  /*2e750*/  @!P0 LDG.E.U8 R7, desc[UR42][R12.64] ;  /* 0x0000002a0c078981 */ /* 0x000968000c1e1100 */
[----:B--2---:R-:W-:Y:S04]  /*2e760*/  STL [R1+0x3af8], R11 ;  /* 0x003af80b01007387 */ /* 0x004fe80000100800 */
[----:B------:R-:W2:Y:S04]  /*2e770*/  LDL R2, [R1+0x1ce0] ;  /* 0x001ce00001027983 */ /* 0x000ea80000100800 */
[----:B------:R-:W2:Y:S01]  /*2e780*/  LDL R0, [R1+0x1d0c] ;  /* 0x001d0c0001007983 */ /* 0x000ea20000100800 */
[----:B----4-:R-:W-:-:S02]  /*2e790*/  @!P1 IMAD.MOV.U32 R13, RZ, RZ, R14 ;  /* 0x000000ffff0d9224 */ /* 0x010fc400078e000e */
[----:B------:R-:W-:-:S05]  /*2e7a0*/  @!P1 IMAD.MOV.U32 R12, RZ, RZ, R10 ;  /* 0x000000ffff0c9224 */ /* 0x000fca00078e000a */
[----:B------:R0:W4:Y:S02]  /*2e7b0*/  @!P1 LDG.E.U8 R17, desc[UR42][R12.64] ;  /* 0x0000002a0c119981 */ /* 0x000124000c1e1100 */
[----:B0-----:R-:W-:Y:S02]  /*2e7c0*/  @!P0 IMAD.MOV.U32 R12, RZ, RZ, R8 ;  /* 0x000000ffff0c8224 */ /* 0x001fe400078e0008 */
[----:B---3--:R-:W-:-:S05]  /*2e7d0*/  @!P0 IMAD.MOV.U32 R13, RZ, RZ, R9 ;  /* 0x000000ffff0d8224 */ /* 0x008fca00078e0009 */
[----:B------:R0:W3:Y:S02]  /*2e7e0*/  @!P0 LDG.E.U8 R18, desc[UR42][R12.64] ;  /* 0x0000002a0c128981 */ /* 0x0000e4000c1e1100 */
[----:B0-----:R-:W-:Y:S02]  /*2e7f0*/  @!P1 IMAD.MOV.U32 R12, RZ, RZ, R5 ;  /* 0x000000ffff0c9224 */ /* 0x001fe400078e0005 */
[----:B------:R-:W-:-:S05]  /*2e800*/  @!P1 IMAD.MOV.U32 R13, RZ, RZ, R6 ;  /* 0x000000ffff0d9224 */ /* 0x000fca00078e0006 */
[----:B------:R0:W3:Y:S02]  /*2e810*/  @!P1 LDG.E.U8 R19, desc[UR42][R12.64] ;  /* 0x0000002a0c139981 */ /* 0x0000e4000c1e1100 */
[----:B0-----:R-:W-:Y:S02]  /*2e820*/  @!P0 IMAD.MOV.U32 R12, RZ, RZ, R3 ;  /* 0x000000ffff0c8224 */ /* 0x001fe400078e0003 */
[----:B------:R-:W-:Y:S01]  /*2e830*/  @!P0 IMAD.MOV.U32 R13, RZ, RZ, R4 ;  /* 0x000000ffff0d8224 */ /* 0x000fe200078e0004 */
[----:B-----5:R-:W-:Y:S04]  /*2e840*/  STL [R1+0x3b54], R7 ;  /* 0x003b540701007387 */ /* 0x020fe80000100800 */
[----:B------:R-:W-:Y:S04]  /*2e850*/  LDS.U8 R3, [R15+UR4+0x990] ;  /* 0x000990040f037984 */ /* 0x000fe80008000000 */
[----:B------:R2:W5:Y:S02]  /*2e860*/  @!P0 LDG.E.U8 R21, desc[UR42][R12.64] ;  /* 0x0000002a0c158981 */ /* 0x000564000c1e1100 */
[----:B--2---:R-:W-:-:S02]  /*2e870*/  @!P1 IMAD.MOV.U32 R13, RZ, RZ, R2 ;  /* 0x000000ffff0d9224 */ /* 0x004fc400078e0002 */
[----:B------:R-:W-:Y:S01]  /*2e880*/  @!P1 IMAD.MOV.U32 R12, RZ, RZ, R0 ;  /* 0x000000ffff0c9224 */ /* 0x000fe200078e0000 */
[----:B------:R-:W-:Y:S04]  /*2e890*/  LDS.U8 R2, [R15+UR4+0x110] ;  /* 0x000110040f027984 */ /* 0x000fe80008000000 */
[----:B------:R-:W0:Y:S04]  /*2e8a0*/  LDS.U8 R0, [R15+UR4] ;  /* 0x000000040f007984 */ /* 0x000e280008000000 */
[----:B------:R-:W2:Y:S04]  /*2e8b0*/  @!P1 LDG.E.U8 R20, desc[UR42][R12.64] ;  /* 0x0000002a0c149981 */ /* 0x000ea8000c1e1100 */
[----:B----4-:R-:W-:Y:S04]  /*2e8c0*/  STL [R1+0x3b58], R17 ;  /* 0x003b581101007387 */ /* 0x010fe80000100800 */
[----:B---3--:R-:W-:Y:S04]  /*2e8d0*/  STL [R1+0x3b30], R18 ;  /* 0x003b301201007387 */ /* 0x008fe80000100800 */
[----:B------:R-:W-:Y:S04]  /*2e8e0*/  STL [R1+0x3b34], R19 ;  /* 0x003b341301007387 */ /* 0x000fe80000100800 */
[----:B-----5:R-:W-:Y:S04]  /*2e8f0*/  STL [R1+0x3b14], R21 ;  /* 0x003b141501007387 */ /* 0x020fe80000100800 */
[----:B--2---:R-:W-:Y:S04]  /*2e900*/  STL [R1+0x3b18], R20 ;  /* 0x003b181401007387 */ /* 0x004fe80000100800 */
[----:B------:R-:W-:Y:S04]  /*2e910*/  STL [R1+0x3afc], R23 ;  /* 0x003afc1701007387 */ /* 0x000fe80000100800 */
[----:B0-----:R-:W-:Y:S04]  /*2e920*/  STL [R1], R0 ;  /* 0x0000000001007387 */ /* 0x001fe80000100800 */
[----:B------:R-:W0:Y:S04]  /*2e930*/  LDS.U8 R0, [R15+UR4+0x198] ;  /* 0x000198040f007984 */ /* 0x000e280008000000 */
[----:B------:R-:W-:Y:S04]  /*2e940*/  STL [R1+0x8c4], R2 ;  /* 0x0008c40201007387 */ /* 0x000fe80000100800 */
[----:B------:R-:W1:Y:S04]  /*2e950*/  LDS.U8 R2, [R15+UR4+0x118] ;  /* 0x000118040f027984 */ /* 0x000e680008000000 */
[----:B0-----:R-:W-:Y:S04]  /*2e960*/  STL [R1+0x8c0], R0 ;  /* 0x0008c00001007387 */ /* 0x001fe80000100800 */
[----:B------:R-:W0:Y:S04]  /*2e970*/  LDS.U8 R0, [R15+UR4+0x190] ;  /* 0x000190040f007984 */ /* 0x000e280008000000 */
[----:B-1----:R-:W-:Y:S04]  /*2e980*/  STL [R1+0x8cc], R2 ;  /* 0x0008cc0201007387 */ /* 0x002fe80000100800 */
[----:B------:R-:W1:Y:S04]  /*2e990*/  LDS.U8 R2, [R15+UR4+0x910] ;  /* 0x000910040f027984 */ /* 0x000e680008000000 */
[----:B0-----:R-:W-:Y:S04]  /*2e9a0*/  STL [R1+0x8c8], R0 ;  /* 0x0008c80001007387 */ /* 0x001fe80000100800 */
[----:B------:R-:W0:Y:S04]  /*2e9b0*/  LDS.U8 R0, [R15+UR4+0x998] ;  /* 0x000998040f007984 */ /* 0x000e280008000000 */
[----:B------:R-:W-:Y:S04]  /*2e9c0*/  STL.64 [R1+0x3ae8], R26 ;  /* 0x003ae81a01007387 */ /* 0x000fe80000100a00 */
[----:B------:R-:W-:Y:S04]  /*2e9d0*/  STL.64 [R1+0x3ae0], R24 ;  /* 0x003ae01801007387 */ /* 0x000fe80000100a00 */
[----:B-1----:R-:W-:Y:S04]  /*2e9e0*/  STL [R1+0x8d4], R2 ;  /* 0x0008d40201007387 */ /* 0x002fe80000100800 */
[----:B------:R-:W-:Y:S04]  /*2e9f0*/  STL [R1+0x3b00], R28 ;  /* 0x003b001c01007387 */ /* 0x000fe80000100800 */
[----:B------:R-:W-:Y:S04]  /*2ea00*/  LDS.U8 R2, [R15+UR4+0x1000] ;  /* 0x001000040f027984 */ /* 0x000fe80008000000 */
[----:B0-----:R-:W-:Y:S04]  /*2ea10*/  STL [R1+0x8d0], R0 ;  /* 0x0008d00001007387 */ /* 0x001fe80000100800 */
[----:B------:R-:W0:Y:S04]  /*2ea20*/  LDS.U8 R0, [R15+UR4+0x918] ;  /* 0x000918040f007984 */ /* 0x000e280008000000 */
[----:B------:R-:W-:Y:S04]  /*2ea30*/  STL [R1+0x3b04], R29 ;  /* 0x003b041d01007387 */ /* 0x000fe80000100800 */
[----:B0-----:R-:W-:Y:S04]  /*2ea40*/  STL [R1+0x8dc], R0 ;  /* 0x0008dc0001007387 */ /* 0x001fe80000100800 */
[----:B------:R-:W0:Y:S04]  /*2ea50*/  LDS.U8 R0, [R15+UR4+0x1088] ;  /* 0x001088040f007984 */ /* 0x000e280008000000 */
[----:B------:R-:W-:Y:S04]  /*2ea60*/  STL [R1+0x8d8], R3 ;  /* 0x0008d80301007387 */ /* 0x000fe80000100800 */
[----:B------:R-:W1:Y:S04]  /*2ea70*/  LDS.U8 R3, [R15+UR4+0x1110] ;  /* 0x001110040f037984 */ /* 0x000e680008000000 */
[----:B------:R-:W-:Y:S04]  /*2ea80*/  STL [R1+0x9cc], R2 ;  /* 0x0009cc0201007387 */ /* 0x000fe80000100800 */
[----:B------:R-:W2:Y:S04]  /*2ea90*/  LDS.U8 R2, [R15+UR4+0x1198] ;  /* 0x001198040f027984 */ /* 0x000ea80008000000 */
[----:B0-----:R-:W-:Y:S04]  /*2eaa0*/  STL [R1+0x9c8], R0 ;  /* 0x0009c80001007387 */ /* 0x001fe80000100800 */
[----:B------:R-:W0:Y:S04]  /*2eab0*/  LDS.U8 R0, [R15+UR4+0x1008] ;  /* 0x001008040f007984 */ /* 0x000e280008000000 */
[----:B-1----:R-:W-:Y:S04]  /*2eac0*/  STL [R1+0xacc], R3 ;  /* 0x000acc0301007387 */ /* 0x002fe80000100800 */
[----:B------:R-:W1:Y:S04]  /*2ead0*/  LDS.U8 R3, [R15+UR4+0x1080] ;  /* 0x001080040f037984 */ /* 0x000e680008000000 */
[----:B--2---:R-:W-:Y:S04]  /*2eae0*/  STL [R1+0xac8], R2 ;  /* 0x000ac80201007387 */ /* 0x004fe80000100800 */
        /* <DEDUP_REMOVED lines=206> */
[----:B------:R-:W0:Y:S01]  /*2f7d0*/  LDS.U8 R0, [R15+UR4+0x3890] ;  /* 0x003890040f007984 */ /* 0x000e220008000000 */
[----:B------:R-:W-:-:S03]  /*2f7e0*/  LOP3.LUT R22, R15, 0x20, RZ, 0x3c, !PT ;  /* 0x000000200f167812 */ /* 0x000fc600078e3cff */
[----:B-1----:R-:W-:Y:S04]  /*2f7f0*/  STL [R1+0x1ef0], R3 ;  /* 0x001ef00301007387 */ /* 0x002fe80000100800 */
[----:B------:R-:W1:Y:S04]  /*2f800*/  LDS.U8 R3, [R15+UR4+0x3908] ;  /* 0x003908040f037984 */ /* 0x000e680008000000 */
[----:B--2---:R-:W-:Y:S04]  /*2f810*/  STL [R1+0x1df8], R2 ;  /* 0x001df80201007387 */ /* 0x004fe80000100800 */
[----:B------:R-:W2:Y:S04]  /*2f820*/  LDS.U8 R2, [R15+UR4+0x3980] ;  /* 0x003980040f027984 */ /* 0x000ea80008000000 */
[----:B0-----:R-:W-:Y:S04]  /*2f830*/  STL [R1+0x1df4], R0 ;  /* 0x001df40001007387 */ /* 0x001fe80000100800 */
[----:B------:R-:W0:Y:S04]  /*2f840*/  LDS.U8 R0, [R22+UR4] ;  /* 0x0000000416007984 */ /* 0x000e280008000000 */
        /* <DEDUP_REMOVED lines=256> */
[----:B------:R-:W2:Y:S04]  /*30850*/  LDS.U8 R2, [R13+UR4] ;  /* 0x000000040d027984 */ /* 0x000ea80008000000 */
        /* <DEDUP_REMOVED lines=251> */
[----:B------:R-:W2:Y:S01]  /*31810*/  LDS.U8 R2, [R13+UR4+0x3908] ;  /* 0x003908040d027984 */ /* 0x000ea20008000000 */
[----:B------:R-:W-:-:S05]  /*31820*/  LOP3.LUT R12, R15, 0x60, RZ, 0x3c, !PT ;  /* 0x000000600f0c7812 */ /* 0x000fca00078e3cff */
[----:B------:R-:W-:Y:S04]  /*31830*/  LDS.U8 R14, [R12+UR4+0x3908] ;  /* 0x003908040c0e7984 */ /* 0x000fe80008000000 */
[----:B0-----:R-:W-:Y:S04]  /*31840*/  STL [R1+0x1e78], R0 ;  /* 0x001e780001007387 */ /* 0x001fe80000100800 */
[----:B------:R-:W0:Y:S04]  /*31850*/  LDS.U8 R0, [R13+UR4+0x3980] ;  /* 0x003980040d007984 */ /* 0x000e280008000000 */
[----:B-1----:R-:W-:Y:S04]  /*31860*/  STL [R1+0x1e74], R3 ;  /* 0x001e740301007387 */ /* 0x002fe80000100800 */
[----:B------:R-:W1:Y:S04]  /*31870*/  LDS.U8 R3, [R12+UR4] ;  /* 0x000000040c037984 */ /* 0x000e680008000000 */
        /* <DEDUP_REMOVED lines=251> */
[----:B------:R-:W3:Y:S04]  /*32830*/  LDL.LU R13, [R1+0x800] ;  /* 0x00080000010d7983 */ /* 0x000ee80000300800 */
[----:B------:R-:W1:Y:S04]  /*32840*/  LDS.U8 R12, [R12+UR4+0x3980] ;  /* 0x003980040c0c7984 */ /* 0x000e680008000000 */
[----:B--2---:R-:W-:Y:S04]  /*32850*/  STL [R1+0x1eb8], R2 ;  /* 0x001eb80201007387 */ /* 0x004fe80000100800 */
[----:B------:R-:W2:Y:S01]  /*32860*/  LDL.LU R22, [R1+0x7e4] ;  /* 0x0007e40001167983 */ /* 0x000ea20000300800 */
[----:B------:R-:W-:Y:S06]  /*32870*/  BAR.SYNC.DEFER_BLOCKING 0x0 ;  /* 0x0000000000007b1d */ /* 0x000fec0000010000 */
[----:B0-----:R0:W-:Y:S04]  /*32880*/  STL [R1+0x1eb4], R0 ;  /* 0x001eb40001007387 */ /* 0x0011e80000100800 */
        /* <DEDUP_REMOVED lines=22> */
[----:B0-----:R-:W3:Y:S04]  /*329f0*/  LDL.LU R0, [R1+0x57c] ;  /* 0x00057c0001007983 */ /* 0x001ee80000300800 */
[----:B------:R-:W3:Y:S04]  /*32a00*/  LDL.LU R2, [R1+0x560] ;  /* 0x0005600001027983 */ /* 0x000ee80000300800 */
[----:B------:R-:W3:Y:S04]  /*32a10*/  LDL.LU R3, [R1+0x55c] ;  /* 0x00055c0001037983 */ /* 0x000ee80000300800 */
[----:B------:R0:W-:Y:S02]  /*32a20*/  STL [R1+0x1fb8], R14 ;  /* 0x001fb80e01007387 */ /* 0x0001e40000100800 */
[----:B0-----:R-:W0:Y:S02]  /*32a30*/  S2R R14, SR_TID.X ;  /* 0x00000000000e7919 */ /* 0x001e240000002100 */
[----:B-1----:R1:W-:Y:S04]  /*32a40*/  STL [R1+0x1fac], R12 ;  /* 0x001fac0c01007387 */ /* 0x0023e80000100800 */
[----:B-1----:R-:W3:Y:S01]  /*32a50*/  LDL.LU R12, [R1+0x804] ;  /* 0x00080400010c7983 */ /* 0x002ee20000300800 */
[----:B0-----:R-:W-:-:S05]  /*32a60*/  LOP3.LUT R14, R14, 0x3f, RZ, 0xc0, !PT ;  /* 0x0000003f0e0e7812 */ /* 0x001fca00078ec0ff */
[----:B--2---:R0:W-:Y:S04]  /*32a70*/  STS.U8 [R14+UR4+0xe00], R17 ;  /* 0x000e00110e007988 */ /* 0x0041e80008000004 */
[----:B0-----:R-:W2:Y:S04]  /*32a80*/  LDL.LU R17, [R1+0x17c] ;  /* 0x00017c0001117983 */ /* 0x001ea80000300800 */
[----:B--2---:R0:W-:Y:S04]  /*32a90*/  STL [R1+0x3b5c], R17 ;  /* 0x003b5c1101007387 */ /* 0x0041e80000100800 */
[----:B0-----:R-:W2:Y:S04]  /*32aa0*/  LDL.LU R17, [R1+0x180] ;  /* 0x0001800001117983 */ /* 0x001ea80000300800 */
[----:B--2---:R0:W-:Y:S04]  /*32ab0*/  STL [R1+0x3b60], R17 ;  /* 0x003b601101007387 */ /* 0x0041e80000100800 */
[----:B0-----:R-:W2:Y:S04]  /*32ac0*/  LDL.LU R17, [R1+0x1fc] ;  /* 0x0001fc0001117983 */ /* 0x001ea80000300800 */
[----:B---3--:R-:W-:Y:S04]  /*32ad0*/  STS.U8 [R14+UR4+0x1000], R7 ;  /* 0x001000070e007988 */ /* 0x008fe80008000004 */
[----:B------:R-:W-:Y:S04]  /*32ae0*/  STS.U8 [R14+UR4+0x1600], R6 ;  /* 0x001600060e007988 */ /* 0x000fe80008000004 */
[----:B------:R-:W-:Y:S04]  /*32af0*/  STS.U8 [R14+UR4+0x1800], R8 ;  /* 0x001800080e007988 */ /* 0x000fe80008000004 */
[----:B------:R-:W-:Y:S04]  /*32b00*/  STS.U8 [R14+UR4+0x1a00], R3 ;  /* 0x001a00030e007988 */ /* 0x000fe80008000004 */
[----:B------:R-:W-:Y:S04]  /*32b10*/  STS.U8 [R14+UR4], R12 ;  /* 0x0000000c0e007988 */ /* 0x000fe80008000004 */
[----:B------:R-:W-:Y:S04]  /*32b20*/  STS.U8 [R14+UR4+0x40], R13 ;  /* 0x0000400d0e007988 */ /* 0x000fe80008000004 */
[----:B------:R-:W-:Y:S04]  /*32b30*/  STS.U8 [R14+UR4+0x240], R22 ;  /* 0x000240160e007988 */ /* 0x000fe80008000004 */
[----:B----4-:R-:W-:Y:S04]  /*32b40*/  STS.U8 [R14+UR4+0x200], R15 ;  /* 0x0002000f0e007988 */ /* 0x010fe80008000004 */
[----:B-----5:R-:W-:Y:S04]  /*32b50*/  STS.U8 [R14+UR4+0x400], R29 ;  /* 0x0004001d0e007988 */ /* 0x020fe80008000004 */
[----:B------:R-:W-:Y:S04]  /*32b60*/  STS.U8 [R14+UR4+0x440], R28 ;  /* 0x0004401c0e007988 */ /* 0x000fe80008000004 */
[----:B------:R-:W-:Y:S04]  /*32b70*/  STS.U8 [R14+UR4+0x640], R24 ;  /* 0x000640180e007988 */ /* 0x000fe80008000004 */
[----:B------:R-:W-:Y:S04]  /*32b80*/  STS.U8 [R14+UR4+0x600], R25 ;  /* 0x000600190e007988 */ /* 0x000fe80008000004 */
[----:B------:R-:W-:Y:S04]  /*32b90*/  STS.U8 [R14+UR4+0x800], R26 ;  /* 0x0008001a0e007988 */ /* 0x000fe80008000004 */
        /* <DEDUP_REMOVED lines=14> */
[----:B------:R0:W-:Y:S04]  /*32c80*/  STS.U8 [R14+UR4+0x840], R27 ;  /* 0x0008401b0e007988 */ /* 0x0001e80008000004 */
[----:B------:R-:W3:Y:S04]  /*32c90*/  LDL.LU R26, [R1+0xa0] ;  /* 0x0000a000011a7983 */ /* 0x000ee80000300800 */
[----:B------:R1:W-:Y:S04]  /*32ca0*/  STS.U8 [R14+UR4+0xa40], R23 ;  /* 0x000a40170e007988 */ /* 0x0003e80008000004 */
[----:B------:R0:W-:Y:S04]  /*32cb0*/  STS.U8 [R14+UR4+0xa00], R20 ;  /* 0x000a00140e007988 */ /* 0x0001e80008000004 */
[----:B------:R0:W-:Y:S04]  /*32cc0*/  STS.U8 [R14+UR4+0xc00], R21 ;  /* 0x000c00150e007988 */ /* 0x0001e80008000004 */
[----:B------:R1:W-:Y:S04]  /*32cd0*/  STS.U8 [R14+UR4+0xc40], R19 ;  /* 0x000c40130e007988 */ /* 0x0003e80008000004 */
[----:B------:R1:W-:Y:S04]  /*32ce0*/  STS.U8 [R14+UR4+0xe40], R18 ;  /* 0x000e40120e007988 */ /* 0x0003e80008000004 */
[----:B0-----:R-:W3:Y:S04]  /*32cf0*/  LDL.LU R27, [R1+0x9c] ;  /* 0x00009c00011b7983 */ /* 0x001ee80000300800 */
[----:B-1----:R-:W3:Y:S04]  /*32d00*/  LDL.LU R23, [R1+0x80] ;  /* 0x0000800001177983 */ /* 0x002ee80000300800 */
        /* <DEDUP_REMOVED lines=18> */
[----:B0-----:R-:W3:Y:S04]  /*32e30*/  LDL.LU R0, [R1+0x28] ;  /* 0x0000280001007983 */ /* 0x001ee80000300800 */
[----:B-1----:R-:W3:Y:S04]  /*32e40*/  LDL.LU R2, [R1+0x20] ;  /* 0x0000200001027983 */ /* 0x002ee80000300800 */
[----:B--2---:R0:W-:Y:S04]  /*32e50*/  STS.U8 [R14+UR4+0x1c00], R17 ;  /* 0x001c00110e007988 */ /* 0x0041e80008000004 */
[----:B0-----:R-:W2:Y:S04]  /*32e60*/  LDL.LU R17, [R1+0x3b64] ;  /* 0x003b640001117983 */ /* 0x001ea80000300800 */
[----:B--2---:R0:W-:Y:S04]  /*32e70*/  STS.U8 [R14+UR4+0x1c40], R17 ;  /* 0x001c40110e007988 */ /* 0x0041e80008000004 */
[----:B0-----:R-:W2:Y:S04]  /*32e80*/  LDL.LU R17, [R1+0x3b60] ;  /* 0x003b600001117983 */ /* 0x001ea80000300800 */
[----:B--2---:R0:W-:Y:S04]  /*32e90*/  STS.U8 [R14+UR4+0x1e40], R17 ;  /* 0x001e40110e007988 */ /* 0x0041e80008000004 */
[----:B0-----:R-:W2:Y:S04]  /*32ea0*/  LDL.LU R17, [R1+0x3b5c] ;  /* 0x003b5c0001117983 */ /* 0x001ea80000300800 */
[----:B---3--:R-:W-:Y:S04]  /*32eb0*/  STS.U8 [R14+UR4+0x2000], R7 ;  /* 0x002000070e007988 */ /* 0x008fe80008000004 */
[----:B----4-:R-:W-:Y:S04]  /*32ec0*/  STS.U8 [R14+UR4+0x2040], R6 ;  /* 0x002040060e007988 */ /* 0x010fe80008000004 */
[----:B--2---:R0:W-:Y:S04]  /*32ed0*/  STS.U8 [R14+UR4+0x1e00], R17 ;  /* 0x001e00110e007988 */ /* 0x0041e80008000004 */
[----:B0-----:R-:W2:Y:S04]  /*32ee0*/  LDL.LU R17, [R1+0x3b58] ;  /* 0x003b580001117983 */ /* 0x001ea80000300800 */
[----:B------:R-:W3:Y:S04]  /*32ef0*/  LDL.LU R7, [R1+0x3b54] ;  /* 0x003b540001077983 */ /* 0x000ee80000300800 */
[----:B------:R-:W4:Y:S04]  /*32f00*/  LDL.LU R6, [R1+0x3b50] ;  /* 0x003b500001067983 */ /* 0x000f280000300800 */
[----:B-----5:R0:W-:Y:S04]  /*32f10*/  STS.U8 [R14+UR4+0x2240], R8 ;  /* 0x002240080e007988 */ /* 0x0201e80008000004 */
[----:B------:R1:W-:Y:S04]  /*32f20*/  STS.U8 [R14+UR4+0x2200], R3 ;  /* 0x002200030e007988 */ /* 0x0003e80008000004 */
[----:B0-----:R-:W5:Y:S04]  /*32f30*/  LDL.LU R8, [R1+0x3b4c] ;  /* 0x003b4c0001087983 */ /* 0x001f680000300800 */
[----:B-1----:R-:W3:Y:S04]  /*32f40*/  LDL.LU R3, [R1+0x3b48] ;  /* 0x003b480001037983 */ /* 0x002ee80000300800 */
[----:B--2---:R0:W-:Y:S04]  /*32f50*/  STS.U8 [R14+UR4+0x3e00], R17 ;  /* 0x003e00110e007988 */ /* 0x0041e80008000004 */
[----:B0-----:R-:W2:Y:S04]  /*32f60*/  LDL.LU R17, [R1+0x7bc] ;  /* 0x0007bc0001117983 */ /* 0x001ea80000300800 */
[----:B------:R-:W-:Y:S04]  /*32f70*/  STS.U8 [R14+UR4+0x2400], R12 ;  /* 0x0024000c0e007988 */ /* 0x000fe80008000004 */
[----:B---3--:R0:W-:Y:S04]  /*32f80*/  STS.U8 [R14+UR4+0x3a00], R3 ;  /* 0x003a00030e007988 */ /* 0x0081e80008000004 */
        /* <DEDUP_REMOVED lines=22> */
[----:B0-----:R-:W-:-:S03]  /*330f0*/  LOP3.LUT R3, R14, 0x10, RZ, 0x3c, !PT ;  /* 0x000000100e037812 */ /* 0x001fc600078e3cff */
[----:B-----5:R-:W-:Y:S04]  /*33100*/  STS.U8 [R14+UR4+0x3c00], R8 ;  /* 0x003c00080e007988 */ /* 0x020fe80008000004 */
[----:B----4-:R-:W-:Y:S04]  /*33110*/  STS.U8 [R14+UR4+0x3c40], R6 ;  /* 0x003c40060e007988 */ /* 0x010fe80008000004 */
[----:B------:R-:W-:Y:S01]  /*33120*/  STS.U8 [R14+UR4+0x3e40], R7 ;  /* 0x003e40070e007988 */ /* 0x000fe20008000004 */
[----:B-1----:R-:W0:Y:S03]  /*33130*/  S2R R2, SR_TID.X ;  /* 0x0000000000027919 */ /* 0x002e260000002100 */
        /* <DEDUP_REMOVED lines=16> */
[C---:B0-----:R-:W-:Y:S01]  /*33240*/  LOP3.LUT R12, R2.reuse, 0x7, RZ, 0xc0, !PT ;  /* 0x00000007020c7812 */ /* 0x041fe200078ec0ff */
[----:B------:R-:W-:-:S02]  /*33250*/  IMAD.SHL.U32 R6, R2, 0x2, RZ ;  /* 0x0000000202067824 */ /* 0x000fc400078e00ff */
[----:B------:R-:W-:Y:S01]  /*33260*/  IMAD.SHL.U32 R7, R2, 0x20, RZ ;  /* 0x0000002002077824 */ /* 0x000fe200078e00ff */
[----:B------:R-:W4:Y:S04]  /*33270*/  LDL.LU R18, [R1+0x6ac] ;  /* 0x0006ac0001127983 */ /* 0x000f280000300800 */
[----:B------:R-:W4:Y:S01]  /*33280*/  LDL.LU R11, [R1+0x5b8] ;  /* 0x0005b800010b7983 */ /* 0x000f220000300800 */
[----:B------:R-:W-:-:S03]  /*33290*/  IMAD R12, R12, 0x90, RZ ;  /* 0x000000900c0c7824 */ /* 0x000fc600078e02ff */
[----:B------:R-:W4:Y:S04]  /*332a0*/  LDL.LU R16, [R1+0x5b4] ;  /* 0x0005b40001107983 */ /* 0x000f280000300800 */
[----:B------:R-:W4:Y:S04]  /*332b0*/  LDL.LU R9, [R1+0x598] ;  /* 0x0005980001097983 */ /* 0x000f280000300800 */
[----:B------:R-:W4:Y:S01]  /*332c0*/  LDL.LU R10, [R1+0x594] ;  /* 0x00059400010a7983 */ /* 0x000f220000300800 */
[----:B------:R-:W-:Y:S02]  /*332d0*/  LOP3.LUT R7, R7, 0x400, RZ, 0xc0, !PT ;  /* 0x0000040007077812 */ /* 0x000fe400078ec0ff */
[----:B------:R-:W-:Y:S01]  /*332e0*/  LOP3.LUT R6, R12, 0x30, R6, 0x78, !PT ;  /* 0x000000300c067812 */ /* 0x000fe200078e7806 */
[----:B------:R-:W4:Y:S04]  /*332f0*/  LDL.LU R5, [R1+0x578] ;  /* 0x0005780001057983 */ /* 0x000f280000300800 */
[----:B------:R-:W4:Y:S04]  /*33300*/  LDL.LU R4, [R1+0x574] ;  /* 0x0005740001047983 */ /* 0x000f280000300800 */
[----:B------:R-:W4:Y:S04]  /*33310*/  LDL.LU R0, [R1+0x558] ;  /* 0x0005580001007983 */ /* 0x000f280000300800 */
[----:B------:R-:W4:Y:S01]  /*33320*/  LDL.LU R2, [R1+0x554] ;  /* 0x0005540001027983 */ /* 0x000f220000300800 */
[----:B------:R-:W-:-:S03]  /*33330*/  LOP3.LUT R13, R6, R7, RZ, 0xfc, !PT ;  /* 0x00000007060d7212 */ /* 0x000fc600078efcff */
[----:B------:R-:W4:Y:S04]  /*33340*/  LDL.LU R12, [R1+0x7d8] ;  /* 0x0007d800010c7983 */ /* 0x000f280000300800 */
[----:B------:R-:W4:Y:S04]  /*33350*/  LDL.LU R6, [R1+0x7f8] ;  /* 0x0007f80001067983 */ /* 0x000f280000300800 */
[----:B------:R-:W4:Y:S04]  /*33360*/  LDL.LU R7, [R1+0x7dc] ;  /* 0x0007dc0001077983 */ /* 0x000f280000300800 */
[----:B--2---:R0:W-:Y:S04]  /*33370*/  STS.U8 [R3+UR4+0x80], R17 ;  /* 0x0000801103007988 */ /* 0x0041e80008000004 */
[----:B0-----:R-:W2:Y:S04]  /*33380*/  LDL.LU R17, [R1+0x3b44] ;  /* 0x003b440001117983 */ /* 0x001ea80000300800 */
[----:B------:R-:W-:Y:S04]  /*33390*/  STL [R1+0x5c0], R13 ;  /* 0x0005c00d01007387 */ /* 0x000fe80000100800 */
[----:B------:R-:W-:Y:S04]  /*333a0*/  STL [R1+0x3b1c], R13 ;  /* 0x003b1c0d01007387 */ /* 0x000fe80000100800 */
[----:B---3--:R0:W-:Y:S04]  /*333b0*/  STS.U8 [R3+UR4+0x12c0], R19 ;  /* 0x0012c01303007988 */ /* 0x0081e80008000004 */
[----:B0-----:R-:W3:Y:S04]  /*333c0*/  LDL.LU R19, [R1+0x1dc] ;  /* 0x0001dc0001137983 */ /* 0x001ee80000300800 */
[----:B---3--:R0:W-:Y:S04]  /*333d0*/  STL [R1+0x3b38], R19 ;  /* 0x003b381301007387 */ /* 0x0081e80000100800 */
[----:B0-----:R-:W3:Y:S04]  /*333e0*/  LDL.LU R19, [R1+0x1e0] ;  /* 0x0001e00001137983 */ /* 0x001ee80000300800 */
[----:B---3--:R0:W-:Y:S04]  /*333f0*/  STL [R1+0x3b3c], R19 ;  /* 0x003b3c1301007387 */ /* 0x0081e80000100800 */
[----:B0-----:R-:W3:Y:S04]  /*33400*/  LDL.LU R19, [R1+0x1f4] ;  /* 0x0001f40001137983 */ /* 0x001ee80000300800 */
[----:B----4-:R-:W-:Y:S04]  /*33410*/  STS.U8 [R3+UR4+0x1280], R18 ;  /* 0x0012801203007988 */ /* 0x010fe80008000004 */
[----:B------:R-:W-:Y:S04]  /*33420*/  STS.U8 [R3+UR4+0x1880], R5 ;  /* 0x0018800503007988 */ /* 0x000fe80008000004 */
[----:B------:R-:W-:Y:S04]  /*33430*/  STS.U8 [R3+UR4+0x18c0], R4 ;  /* 0x0018c00403007988 */ /* 0x000fe80008000004 */
[----:B------:R-:W-:Y:S04]  /*33440*/  STS.U8 [R3+UR4+0x1a80], R2 ;  /* 0x001a800203007988 */ /* 0x000fe80008000004 */
[----:B------:R-:W-:Y:S04]  /*33450*/  STS.U8 [R3+UR4+0xc0], R6 ;  /* 0x0000c00603007988 */ /* 0x000fe80008000004 */
[----:B------:R-:W-:Y:S04]  /*33460*/  STS.U8 [R3+UR4+0x2c0], R7 ;  /* 0x0002c00703007988 */ /* 0x000fe80008000004 */
[----:B------:R-:W-:Y:S04]  /*33470*/  STS.U8 [R3+UR4+0x280], R12 ;  /* 0x0002800c03007988 */ /* 0x000fe80008000004 */
[----:B--2---:R-:W-:Y:S04]  /*33480*/  STS.U8 [R3+UR4+0x480], R17 ;  /* 0x0004801103007988 */ /* 0x004fe80008000004 */
[----:B------:R-:W-:Y:S04]  /*33490*/  STS.U8 [R3+UR4+0x4c0], R14 ;  /* 0x0004c00e03007988 */ /* 0x000fe80008000004 */
[----:B------:R-:W-:Y:S04]  /*334a0*/  STS.U8 [R3+UR4+0x6c0], R8 ;  /* 0x0006c00803007988 */ /* 0x000fe80008000004 */
[----:B-----5:R-:W-:Y:S04]  /*334b0*/  STS.U8 [R3+UR4+0x680], R22 ;  /* 0x0006801603007988 */ /* 0x020fe80008000004 */
[----:B------:R-:W-:Y:S04]  /*334c0*/  STS.U8 [R3+UR4+0x880], R15 ;  /* 0x0008800f03007988 */ /* 0x000fe80008000004 */
[----:B------:R-:W-:Y:S04]  /*334d0*/  STS.U8 [R3+UR4+0x8c0], R29 ;  /* 0x0008c01d03007988 */ /* 0x000fe80008000004 */
[----:B---3--:R0:W-:Y:S04]  /*334e0*/  STL [R1+0x3b40], R19 ;  /* 0x003b401301007387 */ /* 0x0081e80000100800 */
        /* <DEDUP_REMOVED lines=40> */
[----:B0-----:R-:W3:Y:S04]  /*33770*/  LDL.LU R0, [R1+0x18] ;  /* 0x0000180001007983 */ /* 0x001ee80000300800 */
        /* <DEDUP_REMOVED lines=24> */
[----:B--2---:R0:W-:Y:S04]  /*33900*/  STS.U8 [R3+UR4+0x1e80], R19 ;  /* 0x001e801303007988 */ /* 0x0041e80008000004 */
[----:B0-----:R-:W2:Y:S04]  /*33910*/  LDL.LU R19, [R1+0x3b34] ;  /* 0x003b340001137983 */ /* 0x001ea80000300800 */
[----:B------:R-:W3:Y:S04]  /*33920*/  LDL.LU R18, [R1+0x3b30] ;  /* 0x003b300001127983 */ /* 0x000ee80000300800 */
[----:B------:R-:W4:Y:S04]  /*33930*/  LDL.LU R5, [R1+0x3b2c] ;  /* 0x003b2c0001057983 */ /* 0x000f280000300800 */
[----:B------:R-:W5:Y:S04]  /*33940*/  LDL.LU R4, [R1+0x3b28] ;  /* 0x003b280001047983 */ /* 0x000f680000300800 */
        /* <DEDUP_REMOVED lines=30> */
[----:B0-----:R-:W3:Y:S04]  /*33b30*/  LDL.LU R9, [R1+0x56c] ;  /* 0x00056c0001097983 */ /* 0x001ee80000300800 */
[----:B-1----:R-:W3:Y:S04]  /*33b40*/  LDL.LU R10, [R1+0x550] ;  /* 0x00055000010a7983 */ /* 0x002ee80000300800 */
[----:B------:R-:W3:Y:S04]  /*33b50*/  LDL.LU R0, [R1+0x54c] ;  /* 0x00054c0001007983 */ /* 0x000ee80000300800 */
[----:B--2---:R0:W-:Y:S02]  /*33b60*/  STS.U8 [R3+UR4+0x3a80], R2 ;  /* 0x003a800203007988 */ /* 0x0041e40008000004 */
[----:B0-----:R-:W0:Y:S02]  /*33b70*/  S2R R2, SR_TID.X ;  /* 0x0000000000027919 */ /* 0x001e240000002100 */
[----:B-----5:R1:W-:Y:S04]  /*33b80*/  STS.U8 [R3+UR4+0x3c80], R4 ;  /* 0x003c800403007988 */ /* 0x0203e80008000004 */
[----:B----4-:R2:W-:Y:S04]  /*33b90*/  STS.U8 [R3+UR4+0x3cc0], R5 ;  /* 0x003cc00503007988 */ /* 0x0105e80008000004 */
[----:B---3--:R3:W-:Y:S04]  /*33ba0*/  STS.U8 [R3+UR4+0x3ec0], R18 ;  /* 0x003ec01203007988 */ /* 0x0087e80008000004 */
[----:B------:R4:W-:Y:S04]  /*33bb0*/  STS.U8 [R3+UR4+0x3e80], R19 ;  /* 0x003e801303007988 */ /* 0x0009e80008000004 */
[----:B-1----:R-:W5:Y:S04]  /*33bc0*/  LDL.LU R4, [R1+0x7b4] ;  /* 0x0007b40001047983 */ /* 0x002f680000300800 */
[----:B--2---:R-:W2:Y:S04]  /*33bd0*/  LDL.LU R5, [R1+0x7d0] ;  /* 0x0007d00001057983 */ /* 0x004ea80000300800 */
[----:B---3--:R-:W3:Y:S04]  /*33be0*/  LDL.LU R18, [R1+0x7d4] ;  /* 0x0007d40001127983 */ /* 0x008ee80000300800 */
[----:B----4-:R-:W4:Y:S04]  /*33bf0*/  LDL.LU R19, [R1+0x7f4] ;  /* 0x0007f40001137983 */ /* 0x010f280000300800 */
[----:B------:R-:W2:Y:S01]  /*33c00*/  LDL.LU R3, [R1+0x7f0] ;  /* 0x0007f00001037983 */ /* 0x000ea20000300800 */
[----:B0-----:R-:W-:-:S04]  /*33c10*/  LOP3.LUT R2, R2, 0x3f, RZ, 0xc0, !PT ;  /* 0x0000003f02027812 */ /* 0x001fc800078ec0ff */
[----:B------:R-:W-:-:S05]  /*33c20*/  LOP3.LUT R2, R2, 0x20, RZ, 0x3c, !PT ;  /* 0x0000002002027812 */ /* 0x000fca00078e3cff */
[----:B------:R0:W-:Y:S04]  /*33c30*/  STS.U8 [R2+UR4+0x1140], R11 ;  /* 0x0011400b02007988 */ /* 0x0001e80008000004 */
[----:B------:R1:W-:Y:S04]  /*33c40*/  STS.U8 [R2+UR4+0x1340], R16 ;  /* 0x0013401002007988 */ /* 0x0003e80008000004 */
[----:B------:R1:W-:Y:S04]  /*33c50*/  STS.U8 [R2+UR4+0x540], R13 ;  /* 0x0005400d02007988 */ /* 0x0003e80008000004 */
[----:B0-----:R-:W2:Y:S04]  /*33c60*/  LDL.LU R11, [R1+0x1f0] ;  /* 0x0001f000010b7983 */ /* 0x001ea80000300800 */
[----:B-1----:R-:W2:Y:S04]  /*33c70*/  LDL.LU R16, [R1+0x1ec] ;  /* 0x0001ec0001107983 */ /* 0x002ea80000300800 */
[----:B------:R-:W2:Y:S04]  /*33c80*/  LDL.LU R13, [R1+0x1d4] ;  /* 0x0001d400010d7983 */ /* 0x000ea80000300800 */
        /* <DEDUP_REMOVED lines=11> */
[----:B--2---:R0:W-:Y:S04]  /*33d40*/  STL [R1+0x3b20], R13 ;  /* 0x003b200d01007387 */ /* 0x0041e80000100800 */
[----:B0-----:R-:W2:Y:S04]  /*33d50*/  LDL.LU R13, [R1+0x1d8] ;  /* 0x0001d800010d7983 */ /* 0x001ea80000300800 */
[----:B------:R-:W2:Y:S04]  /*33d60*/  LDL.LU R20, [R1+0x1c0] ;  /* 0x0001c00001147983 */ /* 0x000ea80000300800 */
[----:B------:R-:W2:Y:S04]  /*33d70*/  LDL.LU R21, [R1+0x1bc] ;  /* 0x0001bc0001157983 */ /* 0x000ea80000300800 */
[----:B------:R-:W2:Y:S04]  /*33d80*/  LDL.LU R9, [R1+0x1a8] ;  /* 0x0001a80001097983 */ /* 0x000ea80000300800 */
[----:B------:R-:W2:Y:S04]  /*33d90*/  LDL.LU R10, [R1+0x1a4] ;  /* 0x0001a400010a7983 */ /* 0x000ea80000300800 */
[----:B----4-:R0:W-:Y:S04]  /*33da0*/  STS.U8 [R2+UR4+0x100], R19 ;  /* 0x0001001302007988 */ /* 0x0101e80008000004 */
[----:B------:R-:W4:Y:S04]  /*33db0*/  LDL.LU R0, [R1+0x190] ;  /* 0x0001900001007983 */ /* 0x000f280000300800 */
[----:B------:R1:W-:Y:S04]  /*33dc0*/  STS.U8 [R2+UR4+0x140], R3 ;  /* 0x0001400302007988 */ /* 0x0003e80008000004 */
[----:B---3--:R3:W-:Y:S04]  /*33dd0*/  STS.U8 [R2+UR4+0x340], R18 ;  /* 0x0003401202007988 */ /* 0x0087e80008000004 */
[----:B------:R1:W-:Y:S04]  /*33de0*/  STS.U8 [R2+UR4+0x300], R5 ;  /* 0x0003000502007988 */ /* 0x0003e80008000004 */
[----:B-----5:R5:W-:Y:S04]  /*33df0*/  STS.U8 [R2+UR4+0x500], R4 ;  /* 0x0005000402007988 */ /* 0x020be80008000004 */
[----:B0-----:R-:W4:Y:S04]  /*33e00*/  LDL.LU R19, [R1+0x18c] ;  /* 0x00018c0001137983 */ /* 0x001f280000300800 */
[----:B-1----:R-:W4:Y:S04]  /*33e10*/  LDL.LU R3, [R1+0x170] ;  /* 0x0001700001037983 */ /* 0x002f280000300800 */
[----:B---3--:R-:W3:Y:S04]  /*33e20*/  LDL.LU R18, [R1+0x16c] ;  /* 0x00016c0001127983 */ /* 0x008ee80000300800 */
[----:B------:R-:W3:Y:S04]  /*33e30*/  LDL.LU R5, [R1+0x150] ;  /* 0x0001500001057983 */ /* 0x000ee80000300800 */
[----:B-----5:R-:W5:Y:S04]  /*33e40*/  LDL.LU R4, [R1+0x14c] ;  /* 0x00014c0001047983 */ /* 0x020f680000300800 */
        /* <DEDUP_REMOVED lines=28> */
[----:B--2---:R0:W-:Y:S04]  /*34010*/  STS.U8 [R2+UR4+0x1f40], R13 ;  /* 0x001f400d02007988 */ /* 0x0041e80008000004 */
[----:B0-----:R-:W2:Y:S04]  /*34020*/  LDL.LU R13, [R1+0x3b20] ;  /* 0x003b2000010d7983 */ /* 0x001ea80000300800 */
[----:B------:R-:W-:Y:S04]  /*34030*/  STS.U8 [R2+UR4+0x2100], R20 ;  /* 0x0021001402007988 */ /* 0x000fe80008000004 */
[----:B------:R-:W-:Y:S04]  /*34040*/  STS.U8 [R2+UR4+0x2140], R21 ;  /* 0x0021401502007988 */ /* 0x000fe80008000004 */
[----:B------:R-:W-:Y:S04]  /*34050*/  STS.U8 [R2+UR4+0x2340], R9 ;  /* 0x0023400902007988 */ /* 0x000fe80008000004 */
[----:B------:R-:W-:Y:S04]  /*34060*/  STS.U8 [R2+UR4+0x2300], R10 ;  /* 0x0023000a02007988 */ /* 0x000fe80008000004 */
[----:B----4-:R-:W-:Y:S04]  /*34070*/  STS.U8 [R2+UR4+0x2500], R0 ;  /* 0x0025000002007988 */ /* 0x010fe80008000004 */
[----:B---3--:R-:W-:Y:S04]  /*34080*/  STS.U8 [R2+UR4+0x2f00], R27 ;  /* 0x002f001b02007988 */ /* 0x008fe80008000004 */
[----:B-----5:R-:W-:Y:S04]  /*34090*/  STS.U8 [R2+UR4+0x3100], R23 ;  /* 0x0031001702007988 */ /* 0x020fe80008000004 */
        /* <DEDUP_REMOVED lines=8> */
[----:B------:R-:W2:Y:S04]  /*34120*/  LDL.LU R0, [R1+0x3b08] ;  /* 0x003b080001007983 */ /* 0x000ea80000300800 */
        /* <DEDUP_REMOVED lines=17> */
[----:B------:R-:W-:Y:S04]  /*34240*/  STS.U8 [R2+UR4+0x2b40], R6 ;  /* 0x002b400602007988 */ /* 0x000fe80008000004 */
[----:B------:R-:W-:Y:S04]  /*34250*/  STS.U8 [R2+UR4+0x2b00], R7 ;  /* 0x002b000702007988 */ /* 0x000fe80008000004 */
[----:B------:R-:W-:Y:S04]  /*34260*/  STS.U8 [R2+UR4+0x2d00], R12 ;  /* 0x002d000c02007988 */ /* 0x000fe80008000004 */
[----:B------:R-:W-:Y:S04]  /*34270*/  STS.U8 [R2+UR4+0x2d40], R17 ;  /* 0x002d401102007988 */ /* 0x000fe80008000004 */
[----:B------:R-:W-:Y:S04]  /*34280*/  STS.U8 [R2+UR4+0x2f40], R14 ;  /* 0x002f400e02007988 */ /* 0x000fe80008000004 */
[----:B0-----:R-:W3:Y:S04]  /*34290*/  LDL.LU R24, [R1+0x6e4] ;  /* 0x0006e40001187983 */ /* 0x001ee80000300800 */
[----:B------:R-:W-:Y:S04]  /*342a0*/  STS.U8 [R2+UR4+0x3140], R8 ;  /* 0x0031400802007988 */ /* 0x000fe80008000004 */
[----:B------:R-:W-:Y:S04]  /*342b0*/  STS.U8 [R2+UR4+0x3340], R22 ;  /* 0x0033401602007988 */ /* 0x000fe80008000004 */
[----:B------:R-:W-:Y:S04]  /*342c0*/  STS.U8 [R2+UR4+0x3500], R29 ;  /* 0x0035001d02007988 */ /* 0x000fe80008000004 */
[----:B------:R-:W-:Y:S04]  /*342d0*/  STS.U8 [R2+UR4+0x3540], R28 ;  /* 0x0035401c02007988 */ /* 0x000fe80008000004 */
[----:B------:R-:W-:Y:S04]  /*342e0*/  STS.U8 [R2+UR4+0x3700], R25 ;  /* 0x0037001902007988 */ /* 0x000fe80008000004 */
[----:B------:R-:W-:Y:S04]  /*342f0*/  STS.U8 [R2+UR4+0x3900], R26 ;  /* 0x0039001a02007988 */ /* 0x000fe80008000004 */
[----:B--2---:R0:W-:Y:S02]  /*34300*/  STS.U8 [R2+UR4+0x3b00], R0 ;  /* 0x003b000002007988 */ /* 0x0041e40008000004 */
[----:B0-----:R-:W0:Y:S02]  /*34310*/  S2R R0, SR_TID.X ;  /* 0x0000000000007919 */ /* 0x001e240000002100 */
[----:B------:R1:W-:Y:S04]  /*34320*/  STS.U8 [R2+UR4+0x3d00], R10 ;  /* 0x003d000a02007988 */ /* 0x0003e80008000004 */
[----:B-----5:R2:W-:Y:S04]  /*34330*/  STS.U8 [R2+UR4+0x3d40], R9 ;  /* 0x003d400902007988 */ /* 0x0205e80008000004 */
[----:B----4-:R4:W-:Y:S04]  /*34340*/  STS.U8 [R2+UR4+0x3f40], R21 ;  /* 0x003f401502007988 */ /* 0x0109e80008000004 */
[----:B---3--:R3:W-:Y:S04]  /*34350*/  STS.U8 [R2+UR4+0x3f00], R20 ;  /* 0x003f001402007988 */ /* 0x0087e80008000004 */
[----:B-1----:R-:W5:Y:S04]  /*34360*/  LDL.LU R10, [R1+0x748] ;  /* 0x00074800010a7983 */ /* 0x002f680000300800 */
[----:B--2---:R-:W2:Y:S04]  /*34370*/  LDL.LU R9, [R1+0x788] ;  /* 0x0007880001097983 */ /* 0x004ea80000300800 */
[----:B----4-:R-:W4:Y:S04]  /*34380*/  LDL.LU R21, [R1+0x78c] ;  /* 0x00078c0001157983 */ /* 0x010f280000300800 */
[----:B---3--:R-:W3:Y:S04]  /*34390*/  LDL.LU R20, [R1+0x7ac] ;  /* 0x0007ac0001147983 */ /* 0x008ee80000300800 */
[----:B------:R-:W2:Y:S04]  /*343a0*/  LDL.LU R2, [R1+0x7a8] ;  /* 0x0007a80001027983 */ /* 0x000ea80000300800 */
        /* <DEDUP_REMOVED lines=11> */
[----:B0-----:R-:W-:-:S04]  /*34460*/  LOP3.LUT R0, R0, 0x3f, RZ, 0xc0, !PT ;  /* 0x0000003f00007812 */ /* 0x001fc800078ec0ff */
[----:B------:R-:W-:-:S05]  /*34470*/  LOP3.LUT R0, R0, 0x30, RZ, 0x3c, !PT ;  /* 0x0000003000007812 */ /* 0x000fca00078e3cff */
        /* <DEDUP_REMOVED lines=8> */
[----:B----4-:R-:W-:Y:S04]  /*34500*/  STS.U8 [R0+UR4+0x7c0], R21 ;  /* 0x0007c01500007988 */ /* 0x010fe80008000004 */
[----:B---3--:R-:W-:Y:S04]  /*34510*/  STS.U8 [R0+UR4+0x580], R20 ;  /* 0x0005801400007988 */ /* 0x008fe80008000004 */
[----:B--2---:R-:W-:Y:S04]  /*34520*/  STS.U8 [R0+UR4+0x5c0], R2 ;  /* 0x0005c00200007988 */ /* 0x004fe80008000004 */
[----:B------:R-:W-:Y:S04]  /*34530*/  STS.U8 [R0+UR4+0x780], R9 ;  /* 0x0007800900007988 */ /* 0x000fe80008000004 */
[----:B------:R0:W-:Y:S04]  /*34540*/  STS.U8 [R0+UR4+0xfc0], R15 ;  /* 0x000fc00f00007988 */ /* 0x0001e80008000004 */
[----:B------:R1:W-:Y:S04]  /*34550*/  STS.U8 [R0+UR4+0xf80], R24 ;  /* 0x000f801800007988 */ /* 0x0003e80008000004 */
[----:B-----5:R-:W-:Y:S04]  /*34560*/  STS.U8 [R0+UR4+0x1780], R29 ;  /* 0x0017801d00007988 */ /* 0x020fe80008000004 */
[----:B------:R2:W-:Y:S04]  /*34570*/  STS.U8 [R0+UR4+0x19c0], R25 ;  /* 0x0019c01900007988 */ /* 0x0005e80008000004 */
[----:B0-----:R-:W3:Y:S04]  /*34580*/  LDL.LU R15, [R1+0x1cc] ;  /* 0x0001cc00010f7983 */ /* 0x001ee80000300800 */
[----:B-1----:R-:W4:Y:S04]  /*34590*/  LDL.LU R24, [R1+0x1b8] ;  /* 0x0001b80001187983 */ /* 0x002f280000300800 */
[----:B------:R0:W-:Y:S04]  /*345a0*/  STS.U8 [R0+UR4+0x1bc0], R26 ;  /* 0x001bc01a00007988 */ /* 0x0001e80008000004 */
[----:B------:R1:W-:Y:S04]  /*345b0*/  STS.U8 [R0+UR4+0x1980], R28 ;  /* 0x0019801c00007988 */ /* 0x0003e80008000004 */
[----:B--2---:R-:W2:Y:S04]  /*345c0*/  LDL.LU R25, [R1+0x1b4] ;  /* 0x0001b40001197983 */ /* 0x004ea80000300800 */
[----:B0-----:R-:W5:Y:S04]  /*345d0*/  LDL.LU R26, [R1+0x1a0] ;  /* 0x0001a000011a7983 */ /* 0x001f680000300800 */
[----:B------:R-:W5:Y:S04]  /*345e0*/  LDL.LU R29, [R1+0x19c] ;  /* 0x00019c00011d7983 */ /* 0x000f680000300800 */
[----:B-1----:R-:W5:Y:S04]  /*345f0*/  LDL.LU R28, [R1+0x188] ;  /* 0x00018800011c7983 */ /* 0x002f680000300800 */
        /* <DEDUP_REMOVED lines=8> */
[----:B------:R-:W5:Y:S04]  /*34680*/  LDL.LU R21, [R1+0x128] ;  /* 0x0001280001157983 */ /* 0x000f680000300800 */
[----:B------:R0:W-:Y:S04]  /*34690*/  STS.U8 [R0+UR4+0x980], R10 ;  /* 0x0009800a00007988 */ /* 0x0001e80008000004 */
[----:B------:R-:W5:Y:S04]  /*346a0*/  LDL.LU R9, [R1+0x124] ;  /* 0x0001240001097983 */ /* 0x000f680000300800 */
[----:B------:R1:W-:Y:S04]  /*346b0*/  STS.U8 [R0+UR4+0x9c0], R19 ;  /* 0x0009c01300007988 */ /* 0x0003e80008000004 */
[----:B------:R1:W-:Y:S04]  /*346c0*/  STS.U8 [R0+UR4+0x1b80], R27 ;  /* 0x001b801b00007988 */ /* 0x0003e80008000004 */
[----:B0-----:R-:W5:Y:S04]  /*346d0*/  LDL.LU R10, [R1+0x108] ;  /* 0x00010800010a7983 */ /* 0x001f680000300800 */
[----:B-1----:R-:W5:Y:S04]  /*346e0*/  LDL.LU R19, [R1+0x104] ;  /* 0x0001040001137983 */ /* 0x002f680000300800 */
[----:B------:R-:W5:Y:S04]  /*346f0*/  LDL.LU R27, [R1+0xe8] ;  /* 0x0000e800011b7983 */ /* 0x000f680000300800 */
        /* <DEDUP_REMOVED lines=22> */
[----:B---3--:R0:W-:Y:S04]  /*34860*/  STS.U8 [R0+UR4+0x1f80], R15 ;  /* 0x001f800f00007988 */ /* 0x0081e80008000004 */
[----:B----4-:R1:W-:Y:S04]  /*34870*/  STS.U8 [R0+UR4+0x2180], R24 ;  /* 0x0021801800007988 */ /* 0x0103e80008000004 */
[----:B--2---:R2:W-:Y:S04]  /*34880*/  STS.U8 [R0+UR4+0x21c0], R25 ;  /* 0x0021c01900007988 */ /* 0x0045e80008000004 */
[----:B0-----:R-:W3:Y:S04]  /*34890*/  LDL.LU R15, [R1+0x8] ;  /* 0x00000800010f7983 */ /* 0x001ee80000300800 */
[----:B-1----:R-:W4:Y:S04]  /*348a0*/  LDL.LU R24, [R1+0x4] ;  /* 0x0000040001187983 */ /* 0x002f280000300800 */
[----:B-----5:R0:W-:Y:S04]  /*348b0*/  STS.U8 [R0+UR4+0x23c0], R26 ;  /* 0x0023c01a00007988 */ /* 0x0201e80008000004 */
[----:B------:R1:W-:Y:S04]  /*348c0*/  STS.U8 [R0+UR4+0x2380], R29 ;  /* 0x0023801d00007988 */ /* 0x0003e80008000004 */
[----:B------:R5:W-:Y:S04]  /*348d0*/  STS.U8 [R0+UR4+0x2580], R28 ;  /* 0x0025801c00007988 */ /* 0x000be80008000004 */
[----:B--2---:R-:W2:Y:S04]  /*348e0*/  LDL.LU R25, [R1+0x808] ;  /* 0x0008080001197983 */ /* 0x004ea80000300800 */
[----:B0-----:R-:W2:Y:S04]  /*348f0*/  LDL.LU R26, [R1+0x80c] ;  /* 0x00080c00011a7983 */ /* 0x001ea80000300800 */
[----:B-1----:R-:W2:Y:S04]  /*34900*/  LDL.LU R29, [R1+0x3b04] ;  /* 0x003b0400011d7983 */ /* 0x002ea80000300800 */
[----:B-----5:R-:W5:Y:S04]  /*34910*/  LDL.LU R28, [R1+0x3b00] ;  /* 0x003b0000011c7983 */ /* 0x020f680000300800 */
[----:B------:R0:W-:Y:S04]  /*34920*/  STS.U8 [R0+UR4+0x25c0], R23 ;  /* 0x0025c01700007988 */ /* 0x0001e80008000004 */
[----:B------:R1:W-:Y:S04]  /*34930*/  STS.U8 [R0+UR4+0x27c0], R11 ;  /* 0x0027c00b00007988 */ /* 0x0003e80008000004 */
[----:B------:R1:W-:Y:S04]  /*34940*/  STS.U8 [R0+UR4+0x2780], R16 ;  /* 0x0027801000007988 */ /* 0x0003e80008000004 */
[----:B0-----:R-:W5:Y:S04]  /*34950*/  LDL.LU R23, [R1+0x3afc] ;  /* 0x003afc0001177983 */ /* 0x001f680000300800 */
[----:B-1----:R-:W5:Y:S04]  /*34960*/  LDL.LU R11, [R1+0x3af8] ;  /* 0x003af800010b7983 */ /* 0x002f680000300800 */
[----:B------:R-:W5:Y:S04]  /*34970*/  LDL.LU R16, [R1+0x3af4] ;  /* 0x003af40001107983 */ /* 0x000f680000300800 */
[----:B------:R0:W-:Y:S04]  /*34980*/  STS.U8 [R0+UR4+0x2fc0], R27 ;  /* 0x002fc01b00007988 */ /* 0x0001e80008000004 */
[----:B0-----:R-:W5:Y:S04]  /*34990*/  LDL.LU R27, [R1] ;  /* 0x00000000011b7983 */ /* 0x001f680000300800 */
        /* <DEDUP_REMOVED lines=17> */
[----:B---3--:R-:W-:Y:S04]  /*34ab0*/  STS.U8 [R0+UR4+0x3bc0], R15 ;  /* 0x003bc00f00007988 */ /* 0x008fe80008000004 */
[----:B----4-:R-:W-:Y:S04]  /*34ac0*/  STS.U8 [R0+UR4+0x3b80], R24 ;  /* 0x003b801800007988 */ /* 0x010fe80008000004 */
[----:B--2---:R-:W-:Y:S04]  /*34ad0*/  STS.U8 [R0+UR4+0x3fc0], R25 ;  /* 0x003fc01900007988 */ /* 0x004fe80008000004 */
[----:B------:R-:W-:Y:S04]  /*34ae0*/  STS.U8 [R0+UR4+0x3f80], R26 ;  /* 0x003f801a00007988 */ /* 0x000fe80008000004 */
[----:B-----5:R-:W-:Y:S04]  /*34af0*/  STS.U8 [R0+UR4+0x3dc0], R11 ;  /* 0x003dc00b00007988 */ /* 0x020fe80008000004 */
[----:B------:R-:W-:Y:S01]  /*34b00*/  STS.U8 [R0+UR4+0x3d80], R16 ;  /* 0x003d801000007988 */ /* 0x000fe20008000004 */
[----:B------:R-:W-:Y:S06]  /*34b10*/  BAR.SYNC.DEFER_BLOCKING 0x0 ;  /* 0x0000000000007b1d */ /* 0x000fec0000010000 */
[----:B------:R-:W0:Y:S04]  /*34b20*/  LDSM.16.M88.4 R4, [R13+UR4] ;  /* 0x000000040d04783b */ /* 0x000e280008000200 */
[----:B------:R-:W1:Y:S04]  /*34b30*/  LDSM.16.M88.4 R8, [R13+UR4+0x800] ;  /* 0x000800040d08783b */ /* 0x000e680008000200 */
[----:B------:R-:W-:Y:S04]  /*34b40*/  STL [R1+0x3af0], R27 ;  /* 0x003af01b01007387 */ /* 0x000fe80000100800 */
[----:B------:R-:W-:Y:S04]  /*34b50*/  LDSM.16.M88.4 R24, [R13+UR4+0x1800] ;  /* 0x001800040d18783b */ /* 0x000fe80008000200 */
[----:B0-----:R-:W-:Y:S04]  /*34b60*/  STL.64 [R1+0x540], R4 ;  /* 0x0005400401007387 */ /* 0x001fe80000100a00 */
[----:B------:R-:W-:Y:S04]  /*34b70*/  STL.64 [R1+0x548], R6 ;  /* 0x0005480601007387 */ /* 0x000fe80000100a00 */
[----:B-1----:R-:W-:Y:S01]  /*34b80*/  STL.64 [R1+0x560], R8 ;  /* 0x0005600801007387 */ /* 0x002fe20000100a00 */
[----:B------:R-:W-:-:S03]  /*34b90*/  IMAD.MOV.U32 R18, RZ, RZ, R8 ;  /* 0x000000ffff127224 */ /* 0x000fc600078e0008 */
[----:B------:R-:W-:Y:S01]  /*34ba0*/  STL.64 [R1+0x568], R10 ;  /* 0x0005680a01007387 */ /* 0x000fe20000100a00 */
[----:B------:R-:W-:-:S03]  /*34bb0*/  IMAD.MOV.U32 R19, RZ, RZ, R9 ;  /* 0x000000ffff137224 */ /* 0x000fc600078e0009 */
[----:B------:R-:W0:Y:S04]  /*34bc0*/  LDSM.16.M88.4 R8, [R13+UR4+0x1000] ;  /* 0x001000040d08783b */ /* 0x000e280008000200 */
[----:B0-----:R-:W-:Y:S04]  /*34bd0*/  STL.64 [R1+0x580], R8 ;  /* 0x0005800801007387 */ /* 0x001fe80000100a00 */
[----:B------:R-:W-:Y:S04]  /*34be0*/  STL.64 [R1+0x588], R10 ;  /* 0x0005880a01007387 */ /* 0x000fe80000100a00 */
[----:B------:R-:W-:Y:S04]  /*34bf0*/  STL.64 [R1+0x5b0], R24 ;  /* 0x0005b01801007387 */ /* 0x000fe80000100a00 */
[----:B------:R0:W-:Y:S04]  /*34c00*/  STL.64 [R1+0x5b8], R26 ;  /* 0x0005b81a01007387 */ /* 0x0001e80000100a00 */
[----:B0-----:R-:W2:Y:S01]  /*34c10*/  LDL.LU R27, [R1+0x3af0] ;  /* 0x003af000011b7983 */ /* 0x001ea20000300800 */
[----:B------:R-:W-:-:S02]  /*34c20*/  IMAD.MOV.U32 R10, RZ, RZ, R24 ;  /* 0x000000ffff0a7224 */ /* 0x000fc400078e0018 */
[----:B------:R-:W-:Y:S02]  /*34c30*/  IMAD.MOV.U32 R11, RZ, RZ, R25 ;  /* 0x000000ffff0b7224 */ /* 0x000fe400078e0019 */
[----:B------:R-:W-:Y:S02]  /*34c40*/  IMAD.MOV.U32 R16, RZ, RZ, R8 ;  /* 0x000000ffff107224 */ /* 0x000fe400078e0008 */
[----:B------:R-:W-:Y:S02]  /*34c50*/  IMAD.MOV.U32 R17, RZ, RZ, R9 ;  /* 0x000000ffff117224 */ /* 0x000fe400078e0009 */
[----:B--2---:R-:W-:Y:S02]  /*34c60*/  IMAD R0, R23, 0x100, R27 ;  /* 0x0000010017007824 */ /* 0x004fe400078e021b */
[----:B------:R-:W0:Y:S04]  /*34c70*/  LDSM.16.M88.4 R24, [R13+UR4+0x2000] ;  /* 0x002000040d18783b */ /* 0x000e280008000200 */
[----:B0-----:R-:W-:Y:S04]  /*34c80*/  STL.64 [R1+0x5a0], R24 ;  /* 0x0005a01801007387 */ /* 0x001fe80000100a00 */
[----:B------:R0:W-:Y:S01]  /*34c90*/  STL.64 [R1+0x5a8], R26 ;  /* 0x0005a81a01007387 */ /* 0x0001e20000100a00 */
[----:B------:R-:W-:-:S02]  /*34ca0*/  IMAD.MOV.U32 R8, RZ, RZ, R24 ;  /* 0x000000ffff087224 */ /* 0x000fc400078e0018 */
[----:B------:R-:W-:Y:S01]  /*34cb0*/  IMAD.MOV.U32 R9, RZ, RZ, R25 ;  /* 0x000000ffff097224 */ /* 0x000fe200078e0019 */
[----:B0-----:R-:W2:Y:S04]  /*34cc0*/  LDL.LU.64 R26, [R1+0x3ae8] ;  /* 0x003ae800011a7983 */ /* 0x001ea80000300a00 */
[----:B------:R-:W3:Y:S04]  /*34cd0*/  LDL.LU.64 R24, [R1+0x3ae0] ;  /* 0x003ae00001187983 */ /* 0x000ee80000300a00 */
[----:B------:R-:W-:Y:S04]  /*34ce0*/  STL.64 [R1+0x3ad8], R10 ;  /* 0x003ad80a01007387 */ /* 0x000fe80000100a00 */
[----:B------:R0:W-:Y:S04]  /*34cf0*/  STL.64 [R1+0x3ad0], R8 ;  /* 0x003ad00801007387 */ /* 0x0001e80000100a00 */
[----:B0-----:R-:W4:Y:S04]  /*34d00*/  LDL.LU.64 R8, [R1+0x520] ;  /* 0x0005200001087983 */ /* 0x001f280000300a00 */
[----:B------:R-:W4:Y:S01]  /*34d10*/  LDL.LU.64 R10, [R1+0x528] ;  /* 0x00052800010a7983 */ /* 0x000f220000300a00 */
[----:B------:R-:W-:-:S02]  /*34d20*/  IMAD.MOV.U32 R20, RZ, RZ, R4 ;  /* 0x000000ffff147224 */ /* 0x000fc400078e0004 */
[----:B------:R-:W-:Y:S02]  /*34d30*/  IMAD R4, R29, 0x100, R28 ;  /* 0x000001001d047824 */ /* 0x000fe400078e021c */
[----:B------:R-:W-:Y:S01]  /*34d40*/  IMAD.MOV.U32 R29, RZ, RZ, R13 ;  /* 0x000000ffff1d7224 */ /* 0x000fe200078e000d */
[----:B------:R-:W-:Y:S02]  /*34d50*/  F2FP.F16.E4M3.UNPACK_B R12, R0 ;  /* 0x00000000ff0c723e */ /* 0x000fe400020006ff */
[----:B------:R-:W-:Y:S02]  /*34d60*/  F2FP.F16.E4M3.UNPACK_B R21, R5 ;  /* 0x00000005ff15723e */ /* 0x000fe400020006ff */
[----:B------:R-:W-:Y:S02]  /*34d70*/  F2FP.F16.E4M3.UNPACK_B R20, R20 ;  /* 0x00000014ff14723e */ /* 0x000fe400020006ff */
[----:B------:R-:W-:Y:S01]  /*34d80*/  F2FP.F16.E4M3.UNPACK_B R15, R4 ;  /* 0x00000004ff0f723e */ /* 0x000fe200020006ff */
[----:B--2---:R-:W-:-:S02]  /*34d90*/  IMAD R3, R27, 0x100, R26 ;  /* 0x000001001b037824 */ /* 0x004fc400078e021a */
[----:B---3--:R-:W-:Y:S02]  /*34da0*/  IMAD R2, R25, 0x100, R24 ;  /* 0x0000010019027824 */ /* 0x008fe400078e0218 */
[----:B------:R-:W0:Y:S01]  /*34db0*/  LDSM.16.M88.4 R24, [R29+UR4+0x2800] ;  /* 0x002800041d18783b */ /* 0x000e220008000200 */
[----:B------:R-:W-:Y:S02]  /*34dc0*/  F2FP.F16.E4M3.UNPACK_B R14, R3 ;  /* 0x00000003ff0e723e */ /* 0x000fe400020006ff */
[----:B------:R-:W-:Y:S01]  /*34dd0*/  F2FP.F16.E4M3.UNPACK_B R13, R2 ;  /* 0x00000002ff0d723e */ /* 0x000fe200020006ff */
[----:B0-----:R-:W-:Y:S01]  /*34de0*/  STL.64 [R1+0x550], R24 ;  /* 0x0005501801007387 */ /* 0x001fe20000100a00 */
[----:B------:R-:W-:-:S03]  /*34df0*/  IMAD.MOV.U32 R6, RZ, RZ, R24 ;  /* 0x000000ffff067224 */ /* 0x000fc600078e0018 */
[----:B------:R-:W-:Y:S01]  /*34e00*/  STL.64 [R1+0x558], R26 ;  /* 0x0005581a01007387 */ /* 0x000fe20000100a00 */
[----:B------:R-:W-:-:S03]  /*34e10*/  IMAD.MOV.U32 R7, RZ, RZ, R25 ;  /* 0x000000ffff077224 */ /* 0x000fc600078e0019 */
[----:B------:R-:W0:Y:S04]  /*34e20*/  LDSM.16.M88.4 R24, [R29+UR4+0x3000] ;  /* 0x003000041d18783b */ /* 0x000e280008000200 */
[----:B0-----:R-:W-:Y:S01]  /*34e30*/  STL.64 [R1+0x570], R24 ;  /* 0x0005701801007387 */ /* 0x001fe20000100a00 */
[----:B------:R-:W-:-:S03]  /*34e40*/  IMAD.MOV.U32 R4, RZ, RZ, R24 ;  /* 0x000000ffff047224 */ /* 0x000fc600078e0018 */
[----:B------:R4:W-:Y:S01]  /*34e50*/  STL.64 [R1+0x578], R26 ;  /* 0x0005781a01007387 */ /* 0x0009e20000100a00 */
[----:B------:R-:W-:Y:S02]  /*34e60*/  IMAD.MOV.U32 R5, RZ, RZ, R25 ;  /* 0x000000ffff057224 */ /* 0x000fe400078e0019 */
[----:B----4-:R-:W-:Y:S01]  /*34e70*/  HMMA.16816.F32 R24, R12, R20, R8 ;  /* 0x000000140c18723c */ /* 0x010fe20000001808 */
[----:B------:R-:W-:Y:S04]  /*34e80*/  STL.64 [R1+0x3ac8], R6 ;  /* 0x003ac80601007387 */ /* 0x000fe80000100a00 */
[----:B------:R-:W-:Y:S04]  /*34e90*/  STL.64 [R1+0x3ac0], R4 ;  /* 0x003ac00401007387 */ /* 0x000fe80000100a00 */
[----:B------:R-:W0:Y:S10]  /*34ea0*/  LDSM.16.M88.4 R4, [R29+UR4+0x3800] ;  /* 0x003800041d04783b */ /* 0x000e340008000200 */
[----:B------:R-:W-:Y:S04]  /*34eb0*/  STL.64 [R1+0x3800], R26 ;  /* 0x0038001a01007387 */ /* 0x000fe80000100a00 */
[----:B------:R1:W-:Y:S04]  /*34ec0*/  STL.64 [R1+0x37f8], R24 ;  /* 0x0037f81801007387 */ /* 0x0003e80000100a00 */
[----:B------:R-:W2:Y:S04]  /*34ed0*/  LDL.LU.64 R8, [R1+0x610] ;  /* 0x0006100001087983 */ /* 0x000ea80000300a00 */
[----:B------:R-:W2:Y:S04]  /*34ee0*/  LDL.LU.64 R10, [R1+0x618] ;  /* 0x00061800010a7983 */ /* 0x000ea80000300a00 */
[----:B-1----:R-:W3:Y:S04]  /*34ef0*/  LDL.LU R24, [R1+0x5c8] ;  /* 0x0005c80001187983 */ /* 0x002ee80000300800 */
[----:B------:R-:W3:Y:S04]  /*34f00*/  LDL.LU R0, [R1+0x5c4] ;  /* 0x0005c40001007983 */ /* 0x000ee80000300800 */
[----:B------:R-:W4:Y:S04]  /*34f10*/  LDL.LU R25, [R1+0x698] ;  /* 0x0006980001197983 */ /* 0x000f280000300800 */
[----:B------:R-:W5:Y:S04]  /*34f20*/  LDL.LU R22, [R1+0x694] ;  /* 0x0006940001167983 */ /* 0x000f680000300800 */
[----:B------:R-:W2:Y:S04]  /*34f30*/  LDL.LU R26, [R1+0x6a8] ;  /* 0x0006a800011a7983 */ /* 0x000ea80000300800 */
[----:B------:R-:W5:Y:S01]  /*34f40*/  LDL.LU R23, [R1+0x6a0] ;  /* 0x0006a00001177983 */ /* 0x000f620000300800 */
[----:B------:R-:W-:-:S02]  /*34f50*/  F2FP.F16.E4M3.UNPACK_B R18, R18 ;  /* 0x00000012ff12723e */ /* 0x000fc400020006ff */
[----:B------:R-:W-:Y:S01]  /*34f60*/  F2FP.F16.E4M3.UNPACK_B R19, R19 ;  /* 0x00000013ff13723e */ /* 0x000fe200020006ff */
[----:B0-----:R-:W-:Y:S02]  /*34f70*/  IMAD.MOV.U32 R29, RZ, RZ, R6 ;  /* 0x000000ffff1d7224 */ /* 0x001fe400078e0006 */
[----:B------:R-:W-:Y:S01]  /*34f80*/  IMAD.MOV.U32 R2, RZ, RZ, R4 ;  /* 0x000000ffff027224 */ /* 0x000fe200078e0004 */
[----:B-----5:R-:W-:Y:S04]  /*34f90*/  STL.64 [R1+0x3ab8], R22 ;  /* 0x003ab81601007387 */ /* 0x020fe80000100a00 */
[----:B------:R0:W-:Y:S04]  /*34fa0*/  STL.64 [R1+0x3ab0], R20 ;  /* 0x003ab01401007387 */ /* 0x0001e80000100a00 */
[----:B0-----:R-:W5:Y:S04]  /*34fb0*/  LDL.LU.64 R20, [R1+0x600] ;  /* 0x0006000001147983 */ /* 0x001f680000300a00 */
[----:B------:R-:W5:Y:S01]  /*34fc0*/  LDL.LU.64 R22, [R1+0x608] ;  /* 0x0006080001167983 */ /* 0x000f620000300a00 */
[----:B--2---:R-:W-:Y:S03]  /*34fd0*/  HMMA.16816.F32 R8, R12, R18, R8 ;  /* 0x000000120c08723c */ /* 0x004fe60000001808 */
[----:B------:R-:W2:Y:S04]  /*34fe0*/  LDL.LU R27, [R1+0x6bc] ;  /* 0x0006bc00011b7983 */ /* 0x000ea80000300800 */
[----:B------:R-:W2:Y:S04]  /*34ff0*/  LDL.LU R28, [R1+0x6b8] ;  /* 0x0006b800011c7983 */ /* 0x000ea80000300800 */
[----:B------:R0:W-:Y:S01]  /*35000*/  STL.64 [R1+0x590], R4 ;  /* 0x0005900401007387 */ /* 0x0001e20000100a00 */
[----:B------:R-:W-:-:S03]  /*35010*/  IMAD.MOV.U32 R3, RZ, RZ, R5 ;  /* 0x000000ffff037224 */ /* 0x000fc600078e0005 */
[----:B------:R1:W-:Y:S01]  /*35020*/  STL [R1+0x59c], R7 ;  /* 0x00059c0701007387 */ /* 0x0003e20000100800 */
[----:B------:R-:W-:Y:S02]  /*35030*/  F2FP.F16.E4M3.UNPACK_B R16, R16 ;  /* 0x00000010ff10723e */ /* 0x000fe400020006ff */
[----:B------:R-:W-:Y:S01]  /*35040*/  F2FP.F16.E4M3.UNPACK_B R17, R17 ;  /* 0x00000011ff11723e */ /* 0x000fe200020006ff */
[----:B0-----:R-:W2:Y:S04]  /*35050*/  LDL.LU.64 R4, [R1+0x5f0] ;  /* 0x0005f00001047983 */ /* 0x001ea80000300a00 */
[----:B-1----:R-:W2:Y:S04]  /*35060*/  LDL.LU.64 R6, [R1+0x5f8] ;  /* 0x0005f80001067983 */ /* 0x002ea80000300a00 */
[----:B------:R-:W-:Y:S04]  /*35070*/  STL [R1+0x34b0], R29 ;  /* 0x0034b01d01007387 */ /* 0x000fe80000100800 */
[----:B------:R-:W-:Y:S04]  /*35080*/  STL.64 [R1], R8 ;  /* 0x0000000801007387 */ /* 0x000fe80000100a00 */
[----:B------:R0:W-:Y:S04]  /*35090*/  STL.64 [R1+0x8], R10 ;  /* 0x0000080a01007387 */ /* 0x0001e80000100a00 */
[----:B0-----:R-:W2:Y:S04]  /*350a0*/  LDL.LU.64 R10, [R1+0x3ad8] ;  /* 0x003ad800010a7983 */ /* 0x001ea80000300a00 */
[----:B------:R-:W2:Y:S01]  /*350b0*/  LDL.LU.64 R8, [R1+0x3ad0] ;  /* 0x003ad00001087983 */ /* 0x000ea20000300a00 */
[----:B-----5:R-:W-:-:S15]  /*350c0*/  HMMA.16816.F32 R20, R12, R16, R20 ;  /* 0x000000100c14723c */ /* 0x020fde0000001814 */
[----:B------:R-:W-:-:S04]  /*350d0*/  NOP ;  /* 0x0000000000007918 */ /* 0x000fc80000000000 */
[----:B------:R0:W-:Y:S04]  /*350e0*/  STL.64 [R1+0x10], R20 ;  /* 0x0000101401007387 */ /* 0x0001e80000100a00 */
[----:B------:R1:W-:Y:S04]  /*350f0*/  STL.64 [R1+0x18], R22 ;  /* 0x0000181601007387 */ /* 0x0003e80000100a00 */
[----:B0-----:R-:W5:Y:S04]  /*35100*/  LDL.LU.64 R20, [R1+0x5d0] ;  /* 0x0005d00001147983 */ /* 0x001f680000300a00 */
[----:B-1----:R-:W5:Y:S04]  /*35110*/  LDL.LU.64 R22, [R1+0x5d8] ;  /* 0x0005d80001167983 */ /* 0x002f680000300a00 */
[----:B------:R-:W-:Y:S04]  /*35120*/  STL.64 [R1+0x3aa8], R18 ;  /* 0x003aa81201007387 */ /* 0x000fe80000100a00 */
[----:B------:R0:W-:Y:S04]  /*35130*/  STL.64 [R1+0x3aa0], R16 ;  /* 0x003aa01001007387 */ /* 0x0001e80000100a00 */
[----:B0-----:R-:W3:Y:S04]  /*35140*/  LDL.LU.64 R16, [R1+0x5e0] ;  /* 0x0005e00001107983 */ /* 0x001ee80000300a00 */
[----:B------:R-:W3:Y:S01]  /*35150*/  LDL.LU.64 R18, [R1+0x5e8] ;  /* 0x0005e80001127983 */ /* 0x000ee20000300a00 */
[----:B--2---:R-:W-:-:S02]  /*35160*/  F2FP.F16.E4M3.UNPACK_B R10, R10 ;  /* 0x0000000aff0a723e */ /* 0x004fc400020006ff */
[----:B------:R-:W-:-:S07]  /*35170*/  F2FP.F16.E4M3.UNPACK_B R11, R11 ;  /* 0x0000000bff0b723e */ /* 0x000fce00020006ff */
[----:B------:R-:W-:Y:S01]  /*35180*/  HMMA.16816.F32 R4, R12, R10, R4 ;  /* 0x0000000a0c04723c */ /* 0x000fe20000001804 */
[----:B------:R-:W-:Y:S02]  /*35190*/  F2FP.F16.E4M3.UNPACK_B R8, R8 ;  /* 0x00000008ff08723e */ /* 0x000fe400020006ff */
[----:B------:R-:W-:-:S15]  /*351a0*/  F2FP.F16.E4M3.UNPACK_B R9, R9 ;  /* 0x00000009ff09723e */ /* 0x000fde00020006ff */
[----:B------:R-:W-:Y:S01]  /*351b0*/  NOP ;  /* 0x0000000000007918 */ /* 0x000fe20000000000 */
[----:B------:R-:W-:Y:S04]  /*351c0*/  STL.64 [R1+0x20], R4 ;  /* 0x0000200401007387 */ /* 0x000fe80000100a00 */
[----:B------:R0:W-:Y:S04]  /*351d0*/  STL.64 [R1+0x28], R6 ;  /* 0x0000280601007387 */ /* 0x0001e80000100a00 */
[----:B0-----:R-:W2:Y:S04]  /*351e0*/  LDL.LU.64 R6, [R1+0x3ac8] ;  /* 0x003ac80001067983 */ /* 0x001ea80000300a00 */
[----:B------:R-:W2:Y:S01]  /*351f0*/  LDL.LU.64 R4, [R1+0x3ac0] ;  /* 0x003ac00001047983 */ /* 0x000ea20000300a00 */
[----:B---3--:R-:W-:-:S15]  /*35200*/  HMMA.16816.F32 R16, R12, R8, R16 ;  /* 0x000000080c10723c */ /* 0x008fde0000001810 */
[----:B------:R-:W-:-:S04]  /*35210*/  NOP ;  /* 0x0000000000007918 */ /* 0x000fc80000000000 */
[----:B------:R0:W-:Y:S04]  /*35220*/  STL.64 [R1+0x30], R16 ;  /* 0x0000301001007387 */ /* 0x0001e80000100a00 */
[----:B------:R1:W-:Y:S04]  /*35230*/  STL.64 [R1+0x38], R18 ;  /* 0x0000381201007387 */ /* 0x0003e80000100a00 */
[----:B0-----:R-:W3:Y:S04]  /*35240*/  LDL.LU.64 R16, [R1+0x680] ;  /* 0x0006800001107983 */ /* 0x001ee80000300a00 */
[----:B-1----:R-:W3:Y:S04]  /*35250*/  LDL.LU.64 R18, [R1+0x688] ;  /* 0x0006880001127983 */ /* 0x002ee80000300a00 */
[----:B------:R-:W-:Y:S04]  /*35260*/  STL.64 [R1+0x3a88], R10 ;  /* 0x003a880a01007387 */ /* 0x000fe80000100a00 */
[----:B------:R0:W-:Y:S04]  /*35270*/  STL.64 [R1+0x3a80], R8 ;  /* 0x003a800801007387 */ /* 0x0001e80000100a00 */
[----:B0-----:R-:W3:Y:S04]  /*35280*/  LDL.LU.64 R8, [R1+0x530] ;  /* 0x0005300001087983 */ /* 0x001ee80000300a00 */
[----:B------:R-:W3:Y:S01]  /*35290*/  LDL.LU.64 R10, [R1+0x538] ;  /* 0x00053800010a7983 */ /* 0x000ee20000300a00 */
[----:B--2---:R-:W-:-:S02]  /*352a0*/  F2FP.F16.E4M3.UNPACK_B R6, R6 ;  /* 0x00000006ff06723e */ /* 0x004fc400020006ff */
[----:B------:R-:W-:Y:S02]  /*352b0*/  F2FP.F16.E4M3.UNPACK_B R7, R7 ;  /* 0x00000007ff07723e */ /* 0x000fe400020006ff */
[----:B------:R-:W-:Y:S02]  /*352c0*/  F2FP.F16.E4M3.UNPACK_B R4, R4 ;  /* 0x00000004ff04723e */ /* 0x000fe400020006ff */
[----:B------:R-:W-:Y:S01]  /*352d0*/  F2FP.F16.E4M3.UNPACK_B R5, R5 ;  /* 0x00000005ff05723e */ /* 0x000fe200020006ff */
[----:B------:R-:W2:Y:S02]  /*352e0*/  LDL.LU R29, [R1+0x780] ;  /* 0x00078000011d7983 */ /* 0x000ea40000300800 */
[----:B-----5:R-:W-:Y:S01]  /*352f0*/  HMMA.16816.F32 R20, R12, R6, R20 ;  /* 0x000000060c14723c */ /* 0x020fe20000001814 */
[----:B------:R-:W-:Y:S02]  /*35300*/  F2FP.F16.E4M3.UNPACK_B R2, R2 ;  /* 0x00000002ff02723e */ /* 0x000fe400020006ff */
[----:B------:R-:W-:-:S15]  /*35310*/  F2FP.F16.E4M3.UNPACK_B R3, R3 ;  /* 0x00000003ff03723e */ /* 0x000fde00020006ff */
[----:B------:R-:W-:Y:S01]  /*35320*/  NOP ;  /* 0x0000000000007918 */ /* 0x000fe20000000000 */
[----:B------:R-:W-:Y:S04]  /*35330*/  STL.64 [R1+0x60], R20 ;  /* 0x0000601401007387 */ /* 0x000fe80000100a00 */
[----:B------:R0:W-:Y:S04]  /*35340*/  STL.64 [R1+0x68], R22 ;  /* 0x0000681601007387 */ /* 0x0001e80000100a00 */
[----:B0-----:R-:W4:Y:S04]  /*35350*/  LDL.LU.64 R22, [R1+0x3ab8] ;  /* 0x003ab80001167983 */ /* 0x001f280000300a00 */
[----:B------:R-:W5:Y:S04]  /*35360*/  LDL.LU.64 R20, [R1+0x3ab0] ;  /* 0x003ab00001147983 */ /* 0x000f680000300a00 */
[----:B------:R-:W-:Y:S04]  /*35370*/  STL.64 [R1+0x3a68], R6 ;  /* 0x003a680601007387 */ /* 0x000fe80000100a00 */
[----:B------:R0:W-:Y:S01]  /*35380*/  STL.64 [R1+0x3a60], R4 ;  /* 0x003a600401007387 */ /* 0x0001e20000100a00 */
[C---:B---3--:R-:W-:Y:S08]  /*35390*/  HMMA.16816.F32 R8, R12.reuse, R4, R8 ;  /* 0x000000040c08723c */ /* 0x048ff00000001808 */
[----:B0-----:R-:W-:Y:S11]  /*353a0*/  HMMA.16816.F32 R4, R12, R2, R16 ;  /* 0x000000020c04723c */ /* 0x001ff60000001810 */
[----:B------:R0:W-:Y:S04]  /*353b0*/  STL.64 [R1+0x140], R8 ;  /* 0x0001400801007387 */ /* 0x0001e80000100a00 */
[----:B------:R1:W-:Y:S04]  /*353c0*/  STL.64 [R1+0x148], R10 ;  /* 0x0001480a01007387 */ /* 0x0003e80000100a00 */
[----:B------:R-:W5:Y:S04]  /*353d0*/  LDL.LU.64 R16, [R1+0x510] ;  /* 0x0005100001107983 */ /* 0x000f680000300a00 */
[----:B------:R-:W5:Y:S04]  /*353e0*/  LDL.LU.64 R18, [R1+0x518] ;  /* 0x0005180001127983 */ /* 0x000f680000300a00 */
[----:B------:R-:W-:Y:S04]  /*353f0*/  STL.64 [R1+0x50], R4 ;  /* 0x0000500401007387 */ /* 0x000fe80000100a00 */
[----:B------:R-:W-:Y:S04]  /*35400*/  STL.64 [R1+0x58], R6 ;  /* 0x0000580601007387 */ /* 0x000fe80000100a00 */
[----:B0-----:R-:W3:Y:S04]  /*35410*/  LDL.LU.64 R8, [R1+0x4f0] ;  /* 0x0004f00001087983 */ /* 0x001ee80000300a00 */
[----:B-1----:R-:W2:Y:S04]  /*35420*/  LDL.LU.64 R10, [R1+0x4f8] ;  /* 0x0004f800010a7983 */ /* 0x002ea80000300a00 */
[----:B--2---:R-:W-:Y:S04]  /*35430*/  STL.64 [R1+0x3a98], R10 ;  /* 0x003a980a01007387 */ /* 0x004fe80000100a00 */
[----:B---3--:R0:W-:Y:S04]  /*35440*/  STL.64 [R1+0x3a90], R8 ;  /* 0x003a900801007387 */ /* 0x0081e80000100a00 */
[----:B0-----:R-:W2:Y:S04]  /*35450*/  LDL.LU.64 R8, [R1+0x500] ;  /* 0x0005000001087983 */ /* 0x001ea80000300a00 */
[----:B------:R-:W2:Y:S04]  /*35460*/  LDL.LU.64 R10, [R1+0x508] ;  /* 0x00050800010a7983 */ /* 0x000ea80000300a00 */
[----:B------:R-:W3:Y:S04]  /*35470*/  LDL.LU.64 R4, [R1+0x4d0] ;  /* 0x0004d00001047983 */ /* 0x000ee80000300a00 */
[----:B------:R-:W2:Y:S01]  /*35480*/  LDL.LU.64 R6, [R1+0x4d8] ;  /* 0x0004d80001067983 */ /* 0x000ea20000300a00 */
[----:B------:R-:W-:-:S02]  /*35490*/  IMAD R0, R0, 0x100, R24 ;  /* 0x0000010000007824 */ /* 0x000fc400078e0218 */
[----:B----4-:R-:W-:Y:S02]  /*354a0*/  IMAD R22, R22, 0x100, R25 ;  /* 0x0000010016167824 */ /* 0x010fe400078e0219 */
[----:B------:R-:W-:Y:S02]  /*354b0*/  IMAD R23, R23, 0x100, R26 ;  /* 0x0000010017177824 */ /* 0x000fe400078e021a */
[----:B------:R-:W-:Y:S01]  /*354c0*/  IMAD R28, R28, 0x100, R27 ;  /* 0x000001001c1c7824 */ /* 0x000fe200078e021b */
[----:B--2---:R-:W-:Y:S04]  /*354d0*/  STL.64 [R1+0x3a78], R6 ;  /* 0x003a780601007387 */ /* 0x004fe80000100a00 */
[----:B---3--:R0:W-:Y:S04]  /*354e0*/  STL.64 [R1+0x3a70], R4 ;  /* 0x003a700401007387 */ /* 0x0081e80000100a00 */
[----:B0-----:R-:W2:Y:S04]  /*354f0*/  LDL.LU.64 R4, [R1+0x4e0] ;  /* 0x0004e00001047983 */ /* 0x001ea80000300a00 */
[----:B------:R-:W2:Y:S04]  /*35500*/  LDL.LU.64 R6, [R1+0x4e8] ;  /* 0x0004e80001067983 */ /* 0x000ea80000300a00 */
[----:B------:R-:W3:Y:S04]  /*35510*/  LDL.LU.64 R24, [R1+0x670] ;  /* 0x0006700001187983 */ /* 0x000ee80000300a00 */
[----:B------:R-:W4:Y:S01]  /*35520*/  LDL.LU.64 R26, [R1+0x678] ;  /* 0x00067800011a7983 */ /* 0x000f220000300a00 */
[----:B------:R-:W-:-:S02]  /*35530*/  F2FP.F16.E4M3.UNPACK_B R12, R0 ;  /* 0x00000000ff0c723e */ /* 0x000fc400020006ff */
[----:B------:R-:W-:Y:S02]  /*35540*/  F2FP.F16.E4M3.UNPACK_B R13, R22 ;  /* 0x00000016ff0d723e */ /* 0x000fe400020006ff */
[----:B------:R-:W-:Y:S02]  /*35550*/  F2FP.F16.E4M3.UNPACK_B R14, R23 ;  /* 0x00000017ff0e723e */ /* 0x000fe400020006ff */
[----:B------:R-:W-:Y:S01]  /*35560*/  F2FP.F16.E4M3.UNPACK_B R15, R28 ;  /* 0x0000001cff0f723e */ /* 0x000fe200020006ff */
[----:B----4-:R-:W-:Y:S04]  /*35570*/  STL.64 [R1+0x3a48], R26 ;  /* 0x003a481a01007387 */ /* 0x010fe80000100a00 */
[----:B---3--:R0:W-:Y:S04]  /*35580*/  STL.64 [R1+0x3a40], R24 ;  /* 0x003a401801007387 */ /* 0x0081e80000100a00 */
[----:B0-----:R-:W3:Y:S04]  /*35590*/  LDL.LU.64 R24, [R1+0x4b0] ;  /* 0x0004b00001187983 */ /* 0x001ee80000300a00 */
[----:B------:R-:W4:Y:S01]  /*355a0*/  LDL.LU.64 R26, [R1+0x4b8] ;  /* 0x0004b800011a7983 */ /* 0x000f220000300a00 */
[C---:B-----5:R-:W-:Y:S03]  /*355b0*/  HMMA.16816.F32 R16, R12.reuse, R20, R16 ;  /* 0x000000140c10723c */ /* 0x060fe60000001810 */
[----:B----4-:R-:W-:Y:S04]  /*355c0*/  STL.64 [R1+0x3a58], R26 ;  /* 0x003a581a01007387 */ /* 0x010fe80000100a00 */
[----:B---3--:R0:W-:Y:S04]  /*355d0*/  STL.64 [R1+0x3a50], R24 ;  /* 0x003a501801007387 */ /* 0x0081e80000100a00 */
[----:B0-----:R-:W3:Y:S04]  /*355e0*/  LDL.LU.64 R24, [R1+0x4c0] ;  /* 0x0004c00001187983 */ /* 0x001ee80000300a00 */
[----:B------:R-:W3:Y:S04]  /*355f0*/  LDL.LU.64 R26, [R1+0x4c8] ;  /* 0x0004c800011a7983 */ /* 0x000ee80000300a00 */
[----:B------:R-:W4:Y:S04]  /*35600*/  LDL.LU R0, [R1+0x74c] ;  /* 0x00074c0001007983 */ /* 0x000f280000300800 */
[----:B------:R-:W5:Y:S04]  /*35610*/  LDL.LU R22, [R1+0x760] ;  /* 0x0007600001167983 */ /* 0x000f680000300800 */
[----:B------:R-:W2:Y:S04]  /*35620*/  LDL.LU R23, [R1+0x774] ;  /* 0x0007740001177983 */ /* 0x000ea80000300800 */
[----:B------:R-:W2:Y:S04]  /*35630*/  LDL.LU R28, [R1+0x784] ;  /* 0x00078400011c7983 */ /* 0x000ea80000300800 */
[----:B------:R-:W-:Y:S04]  /*35640*/  STL.64 [R1+0x130], R16 ;  /* 0x0001301001007387 */ /* 0x000fe80000100a00 */
[----:B------:R0:W-:Y:S04]  /*35650*/  STL.64 [R1+0x138], R18 ;  /* 0x0001381201007387 */ /* 0x0001e80000100a00 */
[----:B0-----:R-:W2:Y:S04]  /*35660*/  LDL.LU.64 R18, [R1+0x3aa8] ;  /* 0x003aa80001127983 */ /* 0x001ea80000300a00 */
[----:B------:R-:W3:Y:S01]  /*35670*/  LDL.LU.64 R16, [R1+0x3aa0] ;  /* 0x003aa00001107983 */ /* 0x000ee20000300a00 */
[----:B--2---:R-:W-:-:S15]  /*35680*/  HMMA.16816.F32 R8, R12, R18, R8 ;  /* 0x000000120c08723c */ /* 0x004fde0000001808 */
[----:B------:R-:W-:-:S04]  /*35690*/  NOP ;  /* 0x0000000000007918 */ /* 0x000fc80000000000 */
[----:B------:R-:W-:Y:S04]  /*356a0*/  STL.64 [R1+0x120], R8 ;  /* 0x0001200801007387 */ /* 0x000fe80000100a00 */
[----:B------:R0:W-:Y:S04]  /*356b0*/  STL.64 [R1+0x128], R10 ;  /* 0x0001280a01007387 */ /* 0x0001e80000100a00 */
[----:B0-----:R-:W3:Y:S04]  /*356c0*/  LDL.LU.64 R10, [R1+0x3a98] ;  /* 0x003a9800010a7983 */ /* 0x001ee80000300a00 */
[----:B------:R-:W3:Y:S02]  /*356d0*/  LDL.LU.64 R8, [R1+0x3a90] ;  /* 0x003a900001087983 */ /* 0x000ee40000300a00 */
[----:B---3--:R-:W-:-:S15]  /*356e0*/  HMMA.16816.F32 R8, R12, R16, R8 ;  /* 0x000000100c08723c */ /* 0x008fde0000001808 */
[----:B------:R-:W-:-:S04]  /*356f0*/  NOP ;  /* 0x0000000000007918 */ /* 0x000fc80000000000 */
        /* <DEDUP_REMOVED lines=15> */
[----:B------:R-:W3:Y:S04]  /*357f0*/  LDL.LU.64 R4, [R1+0x3a60] ;  /* 0x003a600001047983 */ /* 0x000ee80000300a00 */
[----:B------:R0:W-:Y:S04]  /*35800*/  STL.64 [R1+0x3a28], R10 ;  /* 0x003a280a01007387 */ /* 0x0001e80000100a00 */
[----:B0-----:R-:W5:Y:S04]  /*35810*/  LDL.LU R10, [R1+0x764] ;  /* 0x00076400010a7983 */ /* 0x001f680000300800 */
[----:B------:R-:W3:Y:S04]  /*35820*/  LDL.LU R11, [R1+0x778] ;  /* 0x00077800010b7983 */ /* 0x000ee80000300800 */
[----:B------:R0:W-:Y:S04]  /*35830*/  STL.64 [R1+0x3a20], R8 ;  /* 0x003a200801007387 */ /* 0x0001e80000100a00 */
[----:B0-----:R-:W4:Y:S01]  /*35840*/  LDL.LU R9, [R1+0x754] ;  /* 0x0007540001097983 */ /* 0x001f220000300800 */
        /* <DEDUP_REMOVED lines=11> */
[----:B------:R-:W2:Y:S04]  /*35900*/  LDL.LU.64 R24, [R1+0x3a40] ;  /* 0x003a400001187983 */ /* 0x000ea80000300a00 */
[----:B------:R-:W-:Y:S04]  /*35910*/  STL.64 [R1+0x3a08], R6 ;  /* 0x003a080601007387 */ /* 0x000fe80000100a00 */
[----:B------:R2:W-:Y:S01]  /*35920*/  STL.64 [R1+0x3a00], R4 ;  /* 0x003a000401007387 */ /* 0x0005e20000100a00 */
[----:B----4-:R-:W-:-:S02]  /*35930*/  IMAD R0, R0, 0x100, R9 ;  /* 0x0000010000007824 */ /* 0x010fc400078e0209 */
[----:B-----5:R-:W-:Y:S02]  /*35940*/  IMAD R22, R22, 0x100, R10 ;  /* 0x0000010016167824 */ /* 0x020fe400078e020a */
[----:B------:R-:W-:Y:S01]  /*35950*/  IMAD R23, R23, 0x100, R11 ;  /* 0x0000010017177824 */ /* 0x000fe200078e020b */
[----:B--2---:R-:W-:-:S15]  /*35960*/  HMMA.16816.F32 R4, R12, R2, R24 ;  /* 0x000000020c04723c */ /* 0x004fde0000001818 */
[----:B------:R-:W-:-:S04]  /*35970*/  NOP ;  /* 0x0000000000007918 */ /* 0x000fc80000000000 */
[----:B------:R-:W-:Y:S04]  /*35980*/  STL.64 [R1+0x40], R4 ;  /* 0x0000400401007387 */ /* 0x000fe80000100a00 */
[----:B------:R-:W-:Y:S04]  /*35990*/  STL [R1+0x48], R6 ;  /* 0x0000480601007387 */ /* 0x000fe80000100800 */
[----:B------:R-:W2:Y:S04]  /*359a0*/  LDL.LU.64 R24, [R1+0x4a0] ;  /* 0x0004a00001187983 */ /* 0x000ea80000300a00 */
[----:B------:R-:W2:Y:S04]  /*359b0*/  LDL.LU.64 R26, [R1+0x4a8] ;  /* 0x0004a800011a7983 */ /* 0x000ea80000300a00 */
[----:B------:R-:W3:Y:S04]  /*359c0*/  LDL.LU.64 R8, [R1+0x480] ;  /* 0x0004800001087983 */ /* 0x000ee80000300a00 */
[----:B------:R-:W4:Y:S01]  /*359d0*/  LDL.LU.64 R10, [R1+0x488] ;  /* 0x00048800010a7983 */ /* 0x000f220000300a00 */
[----:B------:R-:W-:-:S02]  /*359e0*/  IMAD R28, R29, 0x100, R28 ;  /* 0x000001001d1c7824 */ /* 0x000fc400078e021c */
[----:B------:R-:W-:Y:S01]  /*359f0*/  IMAD.MOV.U32 R29, RZ, RZ, R7 ;  /* 0x000000ffff1d7224 */ /* 0x000fe200078e0007 */
[----:B----4-:R-:W-:Y:S04]  /*35a00*/  STL.64 [R1+0x3a38], R10 ;  /* 0x003a380a01007387 */ /* 0x010fe80000100a00 */
[----:B---3--:R0:W-:Y:S04]  /*35a10*/  STL.64 [R1+0x3a30], R8 ;  /* 0x003a300801007387 */ /* 0x0081e80000100a00 */
[----:B0-----:R-:W3:Y:S04]  /*35a20*/  LDL.LU.64 R8, [R1+0x490] ;  /* 0x0004900001087983 */ /* 0x001ee80000300a00 */
[----:B------:R-:W3:Y:S04]  /*35a30*/  LDL.LU.64 R10, [R1+0x498] ;  /* 0x00049800010a7983 */ /* 0x000ee80000300a00 */
[----:B------:R-:W4:Y:S04]  /*35a40*/  LDL.LU.64 R4, [R1+0x460] ;  /* 0x0004600001047983 */ /* 0x000f280000300a00 */
[----:B------:R-:W5:Y:S01]  /*35a50*/  LDL.LU.64 R6, [R1+0x468] ;  /* 0x0004680001067983 */ /* 0x000f620000300a00 */
[----:B------:R-:W-:-:S02]  /*35a60*/  F2FP.F16.E4M3.UNPACK_B R12, R0 ;  /* 0x00000000ff0c723e */ /* 0x000fc400020006ff */
[----:B------:R-:W-:Y:S02]  /*35a70*/  F2FP.F16.E4M3.UNPACK_B R13, R22 ;  /* 0x00000016ff0d723e */ /* 0x000fe400020006ff */
[----:B------:R-:W-:Y:S02]  /*35a80*/  F2FP.F16.E4M3.UNPACK_B R14, R23 ;  /* 0x00000017ff0e723e */ /* 0x000fe400020006ff */
[----:B------:R-:W-:Y:S01]  /*35a90*/  F2FP.F16.E4M3.UNPACK_B R15, R28 ;  /* 0x0000001cff0f723e */ /* 0x000fe200020006ff */
[----:B-----5:R-:W-:Y:S04]  /*35aa0*/  STL.64 [R1+0x3a18], R6 ;  /* 0x003a180601007387 */ /* 0x020fe80000100a00 */
[----:B----4-:R0:W-:Y:S04]  /*35ab0*/  STL.64 [R1+0x3a10], R4 ;  /* 0x003a100401007387 */ /* 0x0101e80000100a00 */
[----:B0-----:R-:W4:Y:S04]  /*35ac0*/  LDL.LU.64 R4, [R1+0x470] ;  /* 0x0004700001047983 */ /* 0x001f280000300a00 */
[----:B------:R-:W4:Y:S04]  /*35ad0*/  LDL.LU.64 R6, [R1+0x478] ;  /* 0x0004780001067983 */ /* 0x000f280000300a00 */
[----:B------:R0:W-:Y:S04]  /*35ae0*/  STL [R1+0x3808], R29 ;  /* 0x0038081d01007387 */ /* 0x0001e80000100800 */
[----:B0-----:R-:W5:Y:S04]  /*35af0*/  LDL.LU R29, [R1+0x828] ;  /* 0x00082800011d7983 */ /* 0x001f680000300800 */
[----:B------:R-:W4:Y:S04]  /*35b00*/  LDL.LU R0, [R1+0x810] ;  /* 0x0008100001007983 */ /* 0x000f280000300800 */
[----:B------:R-:W4:Y:S04]  /*35b10*/  LDL.LU R22, [R1+0x818] ;  /* 0x0008180001167983 */ /* 0x000f280000300800 */
[----:B------:R-:W4:Y:S01]  /*35b20*/  LDL.LU R23, [R1+0x820] ;  /* 0x0008200001177983 */ /* 0x000f220000300800 */
[C---:B--2---:R-:W-:Y:S08]  /*35b30*/  HMMA.16816.F32 R24, R12.reuse, R20, R24 ;  /* 0x000000140c18723c */ /* 0x044ff00000001818 */
[C---:B---3--:R-:W-:Y:S01]  /*35b40*/  HMMA.16816.F32 R8, R12.reuse, R18, R8 ;  /* 0x000000120c08723c */ /* 0x048fe20000001808 */
[----:B------:R-:W5:Y:S04]  /*35b50*/  LDL.LU R28, [R1+0x82c] ;  /* 0x00082c00011c7983 */ /* 0x000f680000300800 */
[----:B----4-:R-:W-:Y:S04]  /*35b60*/  STL.64 [R1+0x39f8], R22 ;  /* 0x0039f81601007387 */ /* 0x010fe80000100a00 */
[----:B------:R0:W-:Y:S04]  /*35b70*/  STL.64 [R1+0x39f0], R20 ;  /* 0x0039f01401007387 */ /* 0x0001e80000100a00 */
[----:B------:R1:W-:Y:S04]  /*35b80*/  STL.64 [R1+0xc0], R24 ;  /* 0x0000c01801007387 */ /* 0x0003e80000100a00 */
[----:B------:R2:W-:Y:S04]  /*35b90*/  STL.64 [R1+0xc8], R26 ;  /* 0x0000c81a01007387 */ /* 0x0005e80000100a00 */
[----:B0-----:R-:W3:Y:S04]  /*35ba0*/  LDL.LU.64 R20, [R1+0x450] ;  /* 0x0004500001147983 */ /* 0x001ee80000300a00 */
[----:B------:R-:W3:Y:S04]  /*35bb0*/  LDL.LU.64 R22, [R1+0x458] ;  /* 0x0004580001167983 */ /* 0x000ee80000300a00 */
[----:B-1----:R-:W4:Y:S04]  /*35bc0*/  LDL.LU.64 R24, [R1+0x660] ;  /* 0x0006600001187983 */ /* 0x002f280000300a00 */
[----:B--2---:R-:W4:Y:S04]  /*35bd0*/  LDL.LU.64 R26, [R1+0x668] ;  /* 0x00066800011a7983 */ /* 0x004f280000300a00 */
[----:B------:R-:W-:Y:S04]  /*35be0*/  STL.64 [R1+0xb0], R8 ;  /* 0x0000b00801007387 */ /* 0x000fe80000100a00 */
[----:B------:R0:W-:Y:S04]  /*35bf0*/  STL.64 [R1+0xb8], R10 ;  /* 0x0000b80a01007387 */ /* 0x0001e80000100a00 */
[----:B0-----:R-:W2:Y:S04]  /*35c00*/  LDL.LU.64 R10, [R1+0x3a38] ;  /* 0x003a3800010a7983 */ /* 0x001ea80000300a00 */
[----:B------:R-:W2:Y:S02]  /*35c10*/  LDL.LU.64 R8, [R1+0x3a30] ;  /* 0x003a300001087983 */ /* 0x000ea40000300a00 */
[----:B--2---:R-:W-:-:S15]  /*35c20*/  HMMA.16816.F32 R8, R12, R16, R8 ;  /* 0x000000100c08723c */ /* 0x004fde0000001808 */
[----:B------:R-:W-:-:S04]  /*35c30*/  NOP ;  /* 0x0000000000007918 */ /* 0x000fc80000000000 */
[----:B------:R-:W-:Y:S04]  /*35c40*/  STL.64 [R1+0xa0], R8 ;  /* 0x0000a00801007387 */ /* 0x000fe80000100a00 */
[----:B------:R0:W-:Y:S04]  /*35c50*/  STL.64 [R1+0xa8], R10 ;  /* 0x0000a80a01007387 */ /* 0x0001e80000100a00 */
[----:B0-----:R-:W2:Y:S04]  /*35c60*/  LDL.LU.64 R10, [R1+0x3a28] ;  /* 0x003a2800010a7983 */ /* 0x001ea80000300a00 */
[----:B------:R-:W3:Y:S04]  /*35c70*/  LDL.LU.64 R8, [R1+0x3a20] ;  /* 0x003a200001087983 */ /* 0x000ee80000300a00 */
[----:B------:R0:W-:Y:S04]  /*35c80*/  STL.64 [R1+0x39e8], R18 ;  /* 0x0039e81201007387 */ /* 0x0001e80000100a00 */
[----:B0-----:R-:W3:Y:S04]  /*35c90*/  LDL.LU R18, [R1+0x81c] ;  /* 0x00081c0001127983 */ /* 0x001ee80000300800 */
[----:B------:R-:W3:Y:S04]  /*35ca0*/  LDL.LU R19, [R1+0x824] ;  /* 0x0008240001137983 */ /* 0x000ee80000300800 */
[----:B------:R0:W-:Y:S04]  /*35cb0*/  STL.64 [R1+0x39e0], R16 ;  /* 0x0039e01001007387 */ /* 0x0001e80000100a00 */
[----:B0-----:R-:W3:Y:S01]  /*35cc0*/  LDL.LU R17, [R1+0x814] ;  /* 0x0008140001117983 */ /* 0x001ee20000300800 */
        /* <DEDUP_REMOVED lines=12> */
[----:B------:R-:W-:Y:S04]  /*35d90*/  STL.64 [R1+0x39c8], R10 ;  /* 0x0039c80a01007387 */ /* 0x000fe80000100a00 */
[----:B------:R0:W-:Y:S04]  /*35da0*/  STL.64 [R1+0x39c0], R8 ;  /* 0x0039c00801007387 */ /* 0x0001e80000100a00 */
[----:B0-----:R-:W3:Y:S04]  /*35db0*/  LDL.LU.64 R8, [R1+0x440] ;  /* 0x0004400001087983 */ /* 0x001ee80000300a00 */
[----:B------:R-:W3:Y:S01]  /*35dc0*/  LDL.LU.64 R10, [R1+0x448] ;  /* 0x00044800010a7983 */ /* 0x000ee20000300a00 */
[----:B--2---:R-:W-:-:S15]  /*35dd0*/  HMMA.16816.F32 R20, R12, R6, R20 ;  /* 0x000000060c14723c */ /* 0x004fde0000001814 */
[----:B------:R-:W-:-:S04]  /*35de0*/  NOP ;  /* 0x0000000000007918 */ /* 0x000fc80000000000 */
[----:B------:R-:W-:Y:S04]  /*35df0*/  STL.64 [R1+0x70], R20 ;  /* 0x0000701401007387 */ /* 0x000fe80000100a00 */
[----:B------:R0:W-:Y:S04]  /*35e00*/  STL.64 [R1+0x78], R22 ;  /* 0x0000781601007387 */ /* 0x0001e80000100a00 */
[----:B0-----:R-:W2:Y:S01]  /*35e10*/  LDL.LU.64 R22, [R1+0x39f8] ;  /* 0x0039f80001167983 */ /* 0x001ea20000300a00 */
[C---:B---3--:R-:W-:Y:S03]  /*35e20*/  HMMA.16816.F32 R8, R12.reuse, R4, R8 ;  /* 0x000000040c08723c */ /* 0x048fe60000001808 */
[----:B------:R-:W3:Y:S04]  /*35e30*/  LDL.LU.64 R20, [R1+0x39f0] ;  /* 0x0039f00001147983 */ /* 0x000ee80000300a00 */
[----:B------:R-:W-:Y:S04]  /*35e40*/  STL.64 [R1+0x39a8], R6 ;  /* 0x0039a80601007387 */ /* 0x000fe80000100a00 */
[----:B------:R4:W-:Y:S02]  /*35e50*/  STL.64 [R1+0x39a0], R4 ;  /* 0x0039a00401007387 */ /* 0x0009e40000100a00 */
[----:B----4-:R-:W-:Y:S01]  /*35e60*/  HMMA.16816.F32 R4, R12, R2, R24 ;  /* 0x000000020c04723c */ /* 0x010fe20000001818 */
[----:B------:R-:W-:-:S05]  /*35e70*/  IMAD R0, R0, 0x100, R17 ;  /* 0x0000010000007824 */ /* 0x000fca00078e0211 */
[----:B------:R0:W-:Y:S04]  /*35e80*/  STL.64 [R1+0x160], R8 ;  /* 0x0001600801007387 */ /* 0x0001e80000100a00 */
[----:B------:R1:W-:Y:S04]  /*35e90*/  STL.64 [R1+0x168], R10 ;  /* 0x0001680a01007387 */ /* 0x0003e80000100a00 */
[----:B------:R-:W3:Y:S01]  /*35ea0*/  LDL.LU.64 R16, [R1+0x430] ;  /* 0x0004300001107983 */ /* 0x000ee20000300a00 */
[----:B--2---:R-:W-:Y:S02]  /*35eb0*/  IMAD R22, R22, 0x100, R18 ;  /* 0x0000010016167824 */ /* 0x004fe400078e0212 */
[----:B------:R-:W-:-:S02]  /*35ec0*/  IMAD R23, R23, 0x100, R19 ;  /* 0x0000010017177824 */ /* 0x000fc400078e0213 */
[----:B------:R-:W3:Y:S04]  /*35ed0*/  LDL.LU.64 R18, [R1+0x438] ;  /* 0x0004380001127983 */ /* 0x000ee80000300a00 */
[----:B------:R-:W-:Y:S04]  /*35ee0*/  STL.64 [R1+0x150], R4 ;  /* 0x0001500401007387 */ /* 0x000fe80000100a00 */
[----:B------:R-:W-:Y:S04]  /*35ef0*/  STL.64 [R1+0x158], R6 ;  /* 0x0001580601007387 */ /* 0x000fe80000100a00 */
[----:B0-----:R-:W2:Y:S04]  /*35f00*/  LDL.LU.64 R8, [R1+0x410] ;  /* 0x0004100001087983 */ /* 0x001ea80000300a00 */
[----:B-1----:R-:W4:Y:S04]  /*35f10*/  LDL.LU.64 R10, [R1+0x418] ;  /* 0x00041800010a7983 */ /* 0x002f280000300a00 */
[----:B----4-:R-:W-:Y:S04]  /*35f20*/  STL.64 [R1+0x39d8], R10 ;  /* 0x0039d80a01007387 */ /* 0x010fe80000100a00 */
[----:B--2---:R0:W-:Y:S04]  /*35f30*/  STL.64 [R1+0x39d0], R8 ;  /* 0x0039d00801007387 */ /* 0x0041e80000100a00 */
[----:B0-----:R-:W2:Y:S04]  /*35f40*/  LDL.LU.64 R8, [R1+0x420] ;  /* 0x0004200001087983 */ /* 0x001ea80000300a00 */
[----:B------:R-:W2:Y:S04]  /*35f50*/  LDL.LU.64 R10, [R1+0x428] ;  /* 0x00042800010a7983 */ /* 0x000ea80000300a00 */
[----:B------:R-:W4:Y:S04]  /*35f60*/  LDL.LU.64 R4, [R1+0x3f0] ;  /* 0x0003f00001047983 */ /* 0x000f280000300a00 */
[----:B------:R-:W2:Y:S04]  /*35f70*/  LDL.LU.64 R6, [R1+0x3f8] ;  /* 0x0003f80001067983 */ /* 0x000ea80000300a00 */
[----:B--2---:R-:W-:Y:S04]  /*35f80*/  STL.64 [R1+0x39b8], R6 ;  /* 0x0039b80601007387 */ /* 0x004fe80000100a00 */
[----:B----4-:R0:W-:Y:S04]  /*35f90*/  STL.64 [R1+0x39b0], R4 ;  /* 0x0039b00401007387 */ /* 0x0101e80000100a00 */
[----:B0-----:R-:W2:Y:S04]  /*35fa0*/  LDL.LU.64 R4, [R1+0x400] ;  /* 0x0004000001047983 */ /* 0x001ea80000300a00 */
[----:B------:R-:W2:Y:S04]  /*35fb0*/  LDL.LU.64 R6, [R1+0x408] ;  /* 0x0004080001067983 */ /* 0x000ea80000300a00 */
[----:B------:R-:W4:Y:S04]  /*35fc0*/  LDL.LU.64 R24, [R1+0x650] ;  /* 0x0006500001187983 */ /* 0x000f280000300a00 */
[----:B------:R-:W2:Y:S01]  /*35fd0*/  LDL.LU.64 R26, [R1+0x658] ;  /* 0x00065800011a7983 */ /* 0x000ea20000300a00 */
[----:B-----5:R-:W-:Y:S01]  /*35fe0*/  IMAD R28, R29, 0x100, R28 ;  /* 0x000001001d1c7824 */ /* 0x020fe200078e021c */
[----:B------:R-:W-:-:S02]  /*35ff0*/  F2FP.F16.E4M3.UNPACK_B R12, R0 ;  /* 0x00000000ff0c723e */ /* 0x000fc400020006ff */
[----:B------:R-:W-:Y:S02]  /*36000*/  F2FP.F16.E4M3.UNPACK_B R13, R22 ;  /* 0x00000016ff0d723e */ /* 0x000fe400020006ff */
[----:B------:R-:W-:Y:S02]  /*36010*/  F2FP.F16.E4M3.UNPACK_B R14, R23 ;  /* 0x00000017ff0e723e */ /* 0x000fe400020006ff */
[----:B------:R-:W-:Y:S01]  /*36020*/  F2FP.F16.E4M3.UNPACK_B R15, R28 ;  /* 0x0000001cff0f723e */ /* 0x000fe200020006ff */
[----:B--2---:R-:W-:Y:S04]  /*36030*/  STL.64 [R1+0x3988], R26 ;  /* 0x0039881a01007387 */ /* 0x004fe80000100a00 */
[----:B----4-:R0:W-:Y:S04]  /*36040*/  STL.64 [R1+0x3980], R24 ;  /* 0x0039801801007387 */ /* 0x0101e80000100a00 */
[----:B0-----:R-:W2:Y:S04]  /*36050*/  LDL.LU.64 R24, [R1+0x2e0] ;  /* 0x0002e00001187983 */ /* 0x001ea80000300a00 */
[----:B------:R-:W4:Y:S01]  /*36060*/  LDL.LU.64 R26, [R1+0x2e8] ;  /* 0x0002e800011a7983 */ /* 0x000f220000300a00 */
[C---:B---3--:R-:W-:Y:S03]  /*36070*/  HMMA.16816.F32 R16, R12.reuse, R20, R16 ;  /* 0x000000140c10723c */ /* 0x048fe60000001810 */
[----:B----4-:R-:W-:Y:S04]  /*36080*/  STL.64 [R1+0x3998], R26 ;  /* 0x0039981a01007387 */ /* 0x010fe80000100a00 */
[----:B--2---:R0:W-:Y:S04]  /*36090*/  STL.64 [R1+0x3990], R24 ;  /* 0x0039901801007387 */ /* 0x0041e80000100a00 */
[----:B0-----:R-:W2:Y:S04]  /*360a0*/  LDL.LU.64 R24, [R1+0x3e0] ;  /* 0x0003e00001187983 */ /* 0x001ea80000300a00 */
[----:B------:R-:W2:Y:S04]  /*360b0*/  LDL.LU.64 R26, [R1+0x3e8] ;  /* 0x0003e800011a7983 */ /* 0x000ea80000300a00 */
[----:B------:R-:W3:Y:S04]  /*360c0*/  LDL.LU R0, [R1+0x830] ;  /* 0x0008300001007983 */ /* 0x000ee80000300800 */
[----:B------:R-:W4:Y:S04]  /*360d0*/  LDL.LU R22, [R1+0x838] ;  /* 0x0008380001167983 */ /* 0x000f280000300800 */
[----:B------:R-:W5:Y:S04]  /*360e0*/  LDL.LU R23, [R1+0x840] ;  /* 0x0008400001177983 */ /* 0x000f680000300800 */
        /* <DEDUP_REMOVED lines=22> */
[----:B------:R-:W3:Y:S04]  /*36250*/  LDL.LU.64 R4, [R1+0x39b0] ;  /* 0x0039b00001047983 */ /* 0x000ee80000300a00 */
[----:B------:R-:W2:Y:S01]  /*36260*/  LDL.LU R29, [R1+0x878] ;  /* 0x00087800011d7983 */ /* 0x000ea20000300800 */
[----:B---3--:R-:W-:-:S15]  /*36270*/  HMMA.16816.F32 R4, R12, R8, R4 ;  /* 0x000000080c04723c */ /* 0x008fde0000001804 */
[----:B------:R-:W-:-:S04]  /*36280*/  NOP ;  /* 0x0000000000007918 */ /* 0x000fc80000000000 */
[----:B------:R-:W-:Y:S04]  /*36290*/  STL.64 [R1+0x1b0], R4 ;  /* 0x0001b00401007387 */ /* 0x000fe80000100a00 */
[----:B------:R0:W-:Y:S04]  /*362a0*/  STL.64 [R1+0x1b8], R6 ;  /* 0x0001b80601007387 */ /* 0x0001e80000100a00 */
[----:B0-----:R-:W3:Y:S04]  /*362b0*/  LDL.LU.64 R6, [R1+0x39a8] ;  /* 0x0039a80001067983 */ /* 0x001ee80000300a00 */
[----:B------:R-:W2:Y:S04]  /*362c0*/  LDL.LU.64 R4, [R1+0x39a0] ;  /* 0x0039a00001047983 */ /* 0x000ea80000300a00 */
[----:B------:R0:W-:Y:S04]  /*362d0*/  STL.64 [R1+0x3968], R10 ;  /* 0x0039680a01007387 */ /* 0x0001e80000100a00 */
[----:B0-----:R-:W5:Y:S04]  /*362e0*/  LDL.LU R10, [R1+0x844] ;  /* 0x00084400010a7983 */ /* 0x001f680000300800 */
[----:B------:R-:W2:Y:S04]  /*362f0*/  LDL.LU R11, [R1+0x84c] ;  /* 0x00084c00010b7983 */ /* 0x000ea80000300800 */
[----:B------:R0:W-:Y:S04]  /*36300*/  STL.64 [R1+0x3960], R8 ;  /* 0x0039600801007387 */ /* 0x0001e80000100a00 */
[----:B0-----:R-:W2:Y:S04]  /*36310*/  LDL.LU R8, [R1+0x834] ;  /* 0x0008340001087983 */ /* 0x001ea80000300800 */
[----:B------:R-:W4:Y:S01]  /*36320*/  LDL.LU R9, [R1+0x83c] ;  /* 0x00083c0001097983 */ /* 0x000f220000300800 */
[----:B---3--:R-:W-:-:S15]  /*36330*/  HMMA.16816.F32 R24, R12, R6, R24 ;  /* 0x000000060c18723c */ /* 0x008fde0000001818 */
[----:B------:R-:W-:-:S04]  /*36340*/  NOP ;  /* 0x0000000000007918 */ /* 0x000fc80000000000 */
        /* <DEDUP_REMOVED lines=9> */
[----:B------:R-:W2:Y:S04]  /*363e0*/  LDL.LU.64 R24, [R1+0x3980] ;  /* 0x0039800001187983 */ /* 0x000ea80000300a00 */
[----:B------:R-:W-:Y:S04]  /*363f0*/  STL.64 [R1+0x3948], R6 ;  /* 0x0039480601007387 */ /* 0x000fe80000100a00 */
[----:B------:R2:W-:Y:S01]  /*36400*/  STL.64 [R1+0x3940], R4 ;  /* 0x0039400401007387 */ /* 0x0005e20000100a00 */
[----:B------:R-:W-:-:S02]  /*36410*/  IMAD R0, R0, 0x100, R8 ;  /* 0x0000010000007824 */ /* 0x000fc400078e0208 */
[----:B----4-:R-:W-:Y:S02]  /*36420*/  IMAD R22, R22, 0x100, R9 ;  /* 0x0000010016167824 */ /* 0x010fe400078e0209 */
[----:B-----5:R-:W-:Y:S02]  /*36430*/  IMAD R23, R23, 0x100, R10 ;  /* 0x0000010017177824 */ /* 0x020fe400078e020a */
[----:B------:R-:W-:Y:S01]  /*36440*/  IMAD R28, R28, 0x100, R11 ;  /* 0x000001001c1c7824 */ /* 0x000fe200078e020b */
[----:B--2---:R-:W-:Y:S01]  /*36450*/  HMMA.16816.F32 R4, R12, R2, R24 ;  /* 0x000000020c04723c */ /* 0x004fe20000001818 */
[----:B------:R-:W2:Y:S04]  /*36460*/  LDL.LU.64 R24, [R1+0x260] ;  /* 0x0002600001187983 */ /* 0x000ea80000300a00 */
[----:B------:R-:W2:-:S14]  /*36470*/  LDL.LU.64 R26, [R1+0x268] ;  /* 0x00026800011a7983 */ /* 0x000e9c0000300a00 */
[----:B------:R-:W-:Y:S04]  /*36480*/  STL.64 [R1+0x1d0], R4 ;  /* 0x0001d00401007387 */ /* 0x000fe80000100a00 */
[----:B------:R-:W-:Y:S04]  /*36490*/  STL.64 [R1+0x1d8], R6 ;  /* 0x0001d80601007387 */ /* 0x000fe80000100a00 */
[----:B------:R-:W3:Y:S04]  /*364a0*/  LDL.LU.64 R8, [R1+0x210] ;  /* 0x0002100001087983 */ /* 0x000ee80000300a00 */
[----:B------:R-:W4:Y:S04]  /*364b0*/  LDL.LU.64 R10, [R1+0x218] ;  /* 0x00021800010a7983 */ /* 0x000f280000300a00 */
        /* <DEDUP_REMOVED lines=9> */
[----:B------:R-:W-:-:S07]  /*36550*/  F2FP.F16.E4M3.UNPACK_B R15, R28 ;  /* 0x0000001cff0f723e */ /* 0x000fce00020006ff */
[C---:B--2---:R-:W-:Y:S01]  /*36560*/  HMMA.16816.F32 R24, R12.reuse, R20, R24 ;  /* 0x000000140c18723c */ /* 0x044fe20000001818 */
[----:B-----5:R-:W-:Y:S04]  /*36570*/  STL.64 [R1+0x3958], R6 ;  /* 0x0039580601007387 */ /* 0x020fe80000100a00 */
[----:B----4-:R0:W-:Y:S04]  /*36580*/  STL.64 [R1+0x3950], R4 ;  /* 0x0039500401007387 */ /* 0x0101e80000100a00 */
[----:B0-----:R-:W2:Y:S04]  /*36590*/  LDL.LU.64 R4, [R1+0x220] ;  /* 0x0002200001047983 */ /* 0x001ea80000300a00 */
[----:B------:R-:W2:Y:S04]  /*365a0*/  LDL.LU.64 R6, [R1+0x228] ;  /* 0x0002280001067983 */ /* 0x000ea80000300a00 */
[----:B------:R-:W4:Y:S04]  /*365b0*/  LDL.LU R0, [R1+0x860] ;  /* 0x0008600001007983 */ /* 0x000f280000300800 */
[----:B------:R-:W5:Y:S04]  /*365c0*/  LDL.LU R22, [R1+0x868] ;  /* 0x0008680001167983 */ /* 0x000f680000300800 */
[----:B------:R-:W5:Y:S01]  /*365d0*/  LDL.LU R23, [R1+0x870] ;  /* 0x0008700001177983 */ /* 0x000f620000300800 */
[C---:B---3--:R-:W-:Y:S03]  /*365e0*/  HMMA.16816.F32 R8, R12.reuse, R18, R8 ;  /* 0x000000120c08723c */ /* 0x048fe60000001808 */
[----:B------:R-:W3:Y:S04]  /*365f0*/  LDL.LU R28, [R1+0x87c] ;  /* 0x00087c00011c7983 */ /* 0x000ee80000300800 */
[----:B-----5:R-:W-:Y:S04]  /*36600*/  STL.64 [R1+0x3938], R22 ;  /* 0x0039381601007387 */ /* 0x020fe80000100a00 */
[----:B------:R0:W-:Y:S04]  /*36610*/  STL.64 [R1+0x3930], R20 ;  /* 0x0039301401007387 */ /* 0x0001e80000100a00 */
[----:B------:R1:W-:Y:S04]  /*36620*/  STL.64 [R1+0x1f0], R24 ;  /* 0x0001f01801007387 */ /* 0x0003e80000100a00 */
[----:B------:R5:W-:Y:S04]  /*36630*/  STL.64 [R1+0x1f8], R26 ;  /* 0x0001f81a01007387 */ /* 0x000be80000100a00 */
[----:B0-----:R-:W2:Y:S04]  /*36640*/  LDL.LU.64 R20, [R1+0x240] ;  /* 0x0002400001147983 */ /* 0x001ea80000300a00 */
[----:B------:R-:W2:Y:S04]  /*36650*/  LDL.LU.64 R22, [R1+0x248] ;  /* 0x0002480001167983 */ /* 0x000ea80000300a00 */
[----:B-1----:R-:W2:Y:S04]  /*36660*/  LDL.LU.64 R24, [R1+0x640] ;  /* 0x0006400001187983 */ /* 0x002ea80000300a00 */
[----:B-----5:R-:W5:Y:S04]  /*36670*/  LDL.LU.64 R26, [R1+0x648] ;  /* 0x00064800011a7983 */ /* 0x020f680000300a00 */
        /* <DEDUP_REMOVED lines=40> */
[----:B-----5:R-:W-:Y:S01]  /*36900*/  HMMA.16816.F32 R4, R12, R2, R24 ;  /* 0x000000020c04723c */ /* 0x020fe20000001818 */
[----:B----4-:R-:W-:-:S05]  /*36910*/  IMAD R0, R0, 0x100, R17 ;  /* 0x0000010000007824 */ /* 0x010fca00078e0211 */
        /* <DEDUP_REMOVED lines=15> */
[----:B------:R-:W5:Y:S04]  /*36a10*/  LDL.LU.64 R6, [R1+0x2b8] ;  /* 0x0002b80001067983 */ /* 0x000f680000300a00 */
[----:B-----5:R-:W-:Y:S04]  /*36a20*/  STL.64 [R1+0x38f8], R6 ;  /* 0x0038f80601007387 */ /* 0x020fe80000100a00 */
[----:B----4-:R0:W-:Y:S04]  /*36a30*/  STL.64 [R1+0x38f0], R4 ;  /* 0x0038f00401007387 */ /* 0x0101e80000100a00 */
[----:B0-----:R-:W4:Y:S04]  /*36a40*/  LDL.LU.64 R4, [R1+0x2a0] ;  /* 0x0002a00001047983 */ /* 0x001f280000300a00 */
[----:B------:R-:W4:Y:S04]  /*36a50*/  LDL.LU.64 R6, [R1+0x2a8] ;  /* 0x0002a80001067983 */ /* 0x000f280000300a00 */
[----:B------:R-:W5:Y:S04]  /*36a60*/  LDL.LU.64 R24, [R1+0x630] ;  /* 0x0006300001187983 */ /* 0x000f680000300a00 */
[----:B------:R-:W2:Y:S01]  /*36a70*/  LDL.LU.64 R26, [R1+0x638] ;  /* 0x00063800011a7983 */ /* 0x000ea20000300a00 */
[----:B------:R-:W-:Y:S01]  /*36a80*/  IMAD R28, R29, 0x100, R28 ;  /* 0x000001001d1c7824 */ /* 0x000fe200078e021c */
[----:B------:R-:W-:-:S02]  /*36a90*/  F2FP.F16.E4M3.UNPACK_B R12, R0 ;  /* 0x00000000ff0c723e */ /* 0x000fc400020006ff */
[----:B------:R-:W-:Y:S02]  /*36aa0*/  F2FP.F16.E4M3.UNPACK_B R13, R22 ;  /* 0x00000016ff0d723e */ /* 0x000fe400020006ff */
[----:B------:R-:W-:Y:S02]  /*36ab0*/  F2FP.F16.E4M3.UNPACK_B R14, R23 ;  /* 0x00000017ff0e723e */ /* 0x000fe400020006ff */
[----:B------:R-:W-:Y:S01]  /*36ac0*/  F2FP.F16.E4M3.UNPACK_B R15, R28 ;  /* 0x0000001cff0f723e */ /* 0x000fe200020006ff */
[----:B--2---:R-:W-:Y:S04]  /*36ad0*/  STL.64 [R1+0x38c8], R26 ;  /* 0x0038c81a01007387 */ /* 0x004fe80000100a00 */
[----:B-----5:R0:W-:Y:S04]  /*36ae0*/  STL.64 [R1+0x38c0], R24 ;  /* 0x0038c01801007387 */ /* 0x0201e80000100a00 */
[----:B0-----:R-:W2:Y:S04]  /*36af0*/  LDL.LU.64 R24, [R1+0x2d0] ;  /* 0x0002d00001187983 */ /* 0x001ea80000300a00 */
[----:B------:R-:W5:Y:S01]  /*36b00*/  LDL.LU.64 R26, [R1+0x2d8] ;  /* 0x0002d800011a7983 */ /* 0x000f620000300a00 */
[C---:B---3--:R-:W-:Y:S03]  /*36b10*/  HMMA.16816.F32 R16, R12.reuse, R20, R16 ;  /* 0x000000140c10723c */ /* 0x048fe60000001810 */
[----:B-----5:R-:W-:Y:S04]  /*36b20*/  STL.64 [R1+0x38d8], R26 ;  /* 0x0038d81a01007387 */ /* 0x020fe80000100a00 */
[----:B--2---:R0:W-:Y:S04]  /*36b30*/  STL.64 [R1+0x38d0], R24 ;  /* 0x0038d01801007387 */ /* 0x0041e80000100a00 */
[----:B0-----:R-:W2:Y:S04]  /*36b40*/  LDL.LU.64 R24, [R1+0x2c0] ;  /* 0x0002c00001187983 */ /* 0x001ea80000300a00 */
[----:B------:R-:W2:Y:S04]  /*36b50*/  LDL.LU.64 R26, [R1+0x2c8] ;  /* 0x0002c800011a7983 */ /* 0x000ea80000300a00 */
[----:B------:R-:W3:Y:S04]  /*36b60*/  LDL.LU R0, [R1+0x880] ;  /* 0x0008800001007983 */ /* 0x000ee80000300800 */
        /* <DEDUP_REMOVED lines=17> */
[----:B0-----:R-:W4:Y:S04]  /*36c80*/  LDL.LU.64 R10, [R1+0x3908] ;  /* 0x00390800010a7983 */ /* 0x001f280000300a00 */
[----:B------:R-:W2:Y:S01]  /*36c90*/  LDL.LU.64 R8, [R1+0x3900] ;  /* 0x0039000001087983 */ /* 0x000ea20000300a00 */
[----:B----4-:R-:W-:-:S15]  /*36ca0*/  HMMA.16816.F32 R4, R12, R10, R4 ;  /* 0x0000000a0c04723c */ /* 0x010fde0000001804 */
[----:B------:R-:W-:-:S04]  /*36cb0*/  NOP ;  /* 0x0000000000007918 */ /* 0x000fc80000000000 */
[----:B------:R-:W-:Y:S04]  /*36cc0*/  STL.64 [R1+0x2a0], R4 ;  /* 0x0002a00401007387 */ /* 0x000fe80000100a00 */
[----:B------:R0:W-:Y:S04]  /*36cd0*/  STL.64 [R1+0x2a8], R6 ;  /* 0x0002a80601007387 */ /* 0x0001e80000100a00 */
[----:B0-----:R-:W2:Y:S04]  /*36ce0*/  LDL.LU.64 R6, [R1+0x38f8] ;  /* 0x0038f80001067983 */ /* 0x001ea80000300a00 */
[----:B------:R-:W2:Y:S04]  /*36cf0*/  LDL.LU.64 R4, [R1+0x38f0] ;  /* 0x0038f00001047983 */ /* 0x000ea80000300a00 */
[----:B------:R-:W3:Y:S01]  /*36d00*/  LDL.LU R29, [R1+0x8b8] ;  /* 0x0008b800011d7983 */ /* 0x000ee20000300800 */
[----:B--2---:R-:W-:-:S15]  /*36d10*/  HMMA.16816.F32 R4, R12, R8, R4 ;  /* 0x000000080c04723c */ /* 0x004fde0000001804 */
[----:B------:R-:W-:-:S04]  /*36d20*/  NOP ;  /* 0x0000000000007918 */ /* 0x000fc80000000000 */
[----:B------:R-:W-:Y:S04]  /*36d30*/  STL.64 [R1+0x2b0], R4 ;  /* 0x0002b00401007387 */ /* 0x000fe80000100a00 */
[----:B------:R0:W-:Y:S04]  /*36d40*/  STL.64 [R1+0x2b8], R6 ;  /* 0x0002b80601007387 */ /* 0x0001e80000100a00 */
[----:B0-----:R-:W2:Y:S04]  /*36d50*/  LDL.LU.64 R6, [R1+0x38e8] ;  /* 0x0038e80001067983 */ /* 0x001ea80000300a00 */
[----:B------:R-:W4:Y:S04]  /*36d60*/  LDL.LU.64 R4, [R1+0x38e0] ;  /* 0x0038e00001047983 */ /* 0x000f280000300a00 */
[----:B------:R0:W-:Y:S04]  /*36d70*/  STL.64 [R1+0x38a8], R10 ;  /* 0x0038a80a01007387 */ /* 0x0001e80000100a00 */
[----:B0-----:R-:W3:Y:S04]  /*36d80*/  LDL.LU R10, [R1+0x894] ;  /* 0x00089400010a7983 */ /* 0x001ee80000300800 */
[----:B------:R-:W3:Y:S04]  /*36d90*/  LDL.LU R11, [R1+0x89c] ;  /* 0x00089c00010b7983 */ /* 0x000ee80000300800 */
[----:B------:R0:W-:Y:S04]  /*36da0*/  STL.64 [R1+0x38a0], R8 ;  /* 0x0038a00801007387 */ /* 0x0001e80000100a00 */
[----:B0-----:R-:W3:Y:S04]  /*36db0*/  LDL.LU R8, [R1+0x884] ;  /* 0x0008840001087983 */ /* 0x001ee80000300800 */
[----:B------:R-:W5:Y:S01]  /*36dc0*/  LDL.LU R9, [R1+0x88c] ;  /* 0x00088c0001097983 */ /* 0x000f620000300800 */
[----:B--2---:R-:W-:-:S15]  /*36dd0*/  HMMA.16816.F32 R24, R12, R6, R24 ;  /* 0x000000060c18723c */ /* 0x004fde0000001818 */
[----:B------:R-:W-:-:S04]  /*36de0*/  NOP ;  /* 0x0000000000007918 */ /* 0x000fc80000000000 */
[----:B------:R-:W-:Y:S04]  /*36df0*/  STL.64 [R1+0x2c0], R24 ;  /* 0x0002c01801007387 */ /* 0x000fe80000100a00 */
[----:B------:R0:W-:Y:S04]  /*36e00*/  STL.64 [R1+0x2c8], R26 ;  /* 0x0002c81a01007387 */ /* 0x0001e80000100a00 */
[----:B0-----:R-:W4:Y:S04]  /*36e10*/  LDL.LU.64 R26, [R1+0x38d8] ;  /* 0x0038d800011a7983 */ /* 0x001f280000300a00 */
[----:B------:R-:W4:Y:S02]  /*36e20*/  LDL.LU.64 R24, [R1+0x38d0] ;  /* 0x0038d00001187983 */ /* 0x000f240000300a00 */
[----:B----4-:R-:W-:-:S15]  /*36e30*/  HMMA.16816.F32 R24, R12, R4, R24 ;  /* 0x000000040c18723c */ /* 0x010fde0000001818 */
[----:B------:R-:W-:-:S04]  /*36e40*/  NOP ;  /* 0x0000000000007918 */ /* 0x000fc80000000000 */
[----:B------:R-:W-:Y:S04]  /*36e50*/  STL.64 [R1+0x2e0], R24 ;  /* 0x0002e01801007387 */ /* 0x000fe80000100a00 */
[----:B------:R0:W-:Y:S04]  /*36e60*/  STL.64 [R1+0x2e8], R26 ;  /* 0x0002e81a01007387 */ /* 0x0001e80000100a00 */
[----:B0-----:R-:W2:Y:S04]  /*36e70*/  LDL.LU.64 R26, [R1+0x38c8] ;  /* 0x0038c800011a7983 */ /* 0x001ea80000300a00 */
[----:B------:R-:W2:Y:S04]  /*36e80*/  LDL.LU.64 R24, [R1+0x38c0] ;  /* 0x0038c00001187983 */ /* 0x000ea80000300a00 */
[----:B------:R-:W-:Y:S04]  /*36e90*/  STL.64 [R1+0x3888], R6 ;  /* 0x0038880601007387 */ /* 0x000fe80000100a00 */
[----:B------:R2:W-:Y:S01]  /*36ea0*/  STL.64 [R1+0x3880], R4 ;  /* 0x0038800401007387 */ /* 0x0005e20000100a00 */
[----:B---3--:R-:W-:-:S02]  /*36eb0*/  IMAD R0, R0, 0x100, R8 ;  /* 0x0000010000007824 */ /* 0x008fc400078e0208 */
[----:B-----5:R-:W-:Y:S02]  /*36ec0*/  IMAD R22, R22, 0x100, R9 ;  /* 0x0000010016167824 */ /* 0x020fe400078e0209 */
[----:B------:R-:W-:Y:S02]  /*36ed0*/  IMAD R23, R23, 0x100, R10 ;  /* 0x0000010017177824 */ /* 0x000fe400078e020a */
        /* <DEDUP_REMOVED lines=25> */
[----:B------:R-:W5:Y:S04]  /*37070*/  LDL.LU R23, [R1+0x8b0] ;  /* 0x0008b00001177983 */ /* 0x000f680000300800 */
[----:B------:R-:W2:Y:S01]  /*37080*/  LDL.LU R28, [R1+0x8bc] ;  /* 0x0008bc00011c7983 */ /* 0x000ea20000300800 */
[C---:B---3--:R-:W-:Y:S03]  /*37090*/  HMMA.16816.F32 R8, R12.reuse, R18, R8 ;  /* 0x000000120c08723c */ /* 0x048fe60000001808 */
[----:B-----5:R-:W-:Y:S04]  /*370a0*/  STL.64 [R1+0x3868], R22 ;  /* 0x0038681601007387 */ /* 0x020fe80000100a00 */
[----:B------:R0:W-:Y:S04]  /*370b0*/  STL.64 [R1+0x3860], R20 ;  /* 0x0038601401007387 */ /* 0x0001e80000100a00 */
[----:B------:R-:W-:Y:S04]  /*370c0*/  STL.64 [R1+0x2f0], R24 ;  /* 0x0002f01801007387 */ /* 0x000fe80000100a00 */
[----:B------:R-:W-:Y:S04]  /*370d0*/  STL.64 [R1+0x2f8], R26 ;  /* 0x0002f81a01007387 */ /* 0x000fe80000100a00 */
[----:B0-----:R-:W3:Y:S04]  /*370e0*/  LDL.LU.64 R20, [R1+0x3d0] ;  /* 0x0003d00001147983 */ /* 0x001ee80000300a00 */
[----:B------:R-:W5:Y:S04]  /*370f0*/  LDL.LU.64 R22, [R1+0x3d8] ;  /* 0x0003d80001167983 */ /* 0x000f680000300a00 */
[----:B-----5:R-:W-:Y:S04]  /*37100*/  STL.64 [R1+0x3878], R22 ;  /* 0x0038781601007387 */ /* 0x020fe80000100a00 */
[----:B---3--:R0:W-:Y:S04]  /*37110*/  STL.64 [R1+0x3870], R20 ;  /* 0x0038701401007387 */ /* 0x0081e80000100a00 */
[----:B0-----:R-:W3:Y:S04]  /*37120*/  LDL.LU.64 R20, [R1+0x3c0] ;  /* 0x0003c00001147983 */ /* 0x001ee80000300a00 */
[----:B------:R-:W3:Y:S04]  /*37130*/  LDL.LU.64 R22, [R1+0x3c8] ;  /* 0x0003c80001167983 */ /* 0x000ee80000300a00 */
[----:B------:R-:W5:Y:S04]  /*37140*/  LDL.LU.64 R24, [R1+0x620] ;  /* 0x0006200001187983 */ /* 0x000f680000300a00 */
[----:B------:R-:W5:Y:S04]  /*37150*/  LDL.LU.64 R26, [R1+0x628] ;  /* 0x00062800011a7983 */ /* 0x000f680000300a00 */
        /* <DEDUP_REMOVED lines=43> */
[----:B----4-:R-:W-:-:S02]  /*37410*/  IMAD R0, R0, 0x100, R9 ;  /* 0x0000010000007824 */ /* 0x010fc400078e0209 */
[----:B------:R-:W-:Y:S02]  /*37420*/  IMAD R28, R29, 0x100, R28 ;  /* 0x000001001d1c7824 */ /* 0x000fe400078e021c */
[----:B--2---:R-:W-:Y:S02]  /*37430*/  IMAD R22, R22, 0x100, R10 ;  /* 0x0000010016167824 */ /* 0x004fe400078e020a */
[----:B------:R-:W-:Y:S02]  /*37440*/  IMAD R23, R23, 0x100, R11 ;  /* 0x0000010017177824 */ /* 0x000fe400078e020b */
[----:B-----5:R-:W-:Y:S01]  /*37450*/  HMMA.16816.F32 R8, R12, R2, R24 ;  /* 0x000000020c08723c */ /* 0x020fe20000001818 */
[----:B------:R-:W-:Y:S02]  /*37460*/  F2FP.F16.E4M3.UNPACK_B R12, R0 ;  /* 0x00000000ff0c723e */ /* 0x000fe400020006ff */
[----:B------:R-:W-:Y:S02]  /*37470*/  F2FP.F16.E4M3.UNPACK_B R13, R22 ;  /* 0x00000016ff0d723e */ /* 0x000fe400020006ff */
[----:B------:R-:W-:-:S02]  /*37480*/  F2FP.F16.E4M3.UNPACK_B R14, R23 ;  /* 0x00000017ff0e723e */ /* 0x000fc400020006ff */
[----:B------:R-:W-:Y:S01]  /*37490*/  F2FP.F16.E4M3.UNPACK_B R15, R28 ;  /* 0x0000001cff0f723e */ /* 0x000fe200020006ff */
[----:B------:R-:W2:Y:S04]  /*374a0*/  LDL.LU.64 R24, [R1+0x380] ;  /* 0x0003800001187983 */ /* 0x000ea80000300a00 */
[----:B------:R-:W2:Y:S02]  /*374b0*/  LDL.LU.64 R26, [R1+0x388] ;  /* 0x00038800011a7983 */ /* 0x000ea40000300a00 */
[C---:B---3--:R-:W-:Y:S05]  /*374c0*/  HMMA.16816.F32 R4, R12.reuse, R20, R4 ;  /* 0x000000140c04723c */ /* 0x048fea0000001804 */
[----:B------:R-:W-:Y:S04]  /*374d0*/  STL.64 [R1+0x3e0], R8 ;  /* 0x0003e00801007387 */ /* 0x000fe80000100a00 */
[----:B------:R-:W-:Y:S04]  /*374e0*/  STL.64 [R1+0x3e8], R10 ;  /* 0x0003e80a01007387 */ /* 0x000fe80000100a00 */
[----:B------:R0:W-:Y:S04]  /*374f0*/  STL [R1+0x380c], R3 ;  /* 0x00380c0301007387 */ /* 0x0001e80000100800 */
[----:B0-----:R-:W3:Y:S04]  /*37500*/  LDL.LU R3, [R1+0x8c4] ;  /* 0x0008c40001037983 */ /* 0x001ee80000300800 */
[----:B------:R-:W4:Y:S04]  /*37510*/  LDL.LU R29, [R1+0x8cc] ;  /* 0x0008cc00011d7983 */ /* 0x000f280000300800 */
[----:B------:R-:W3:Y:S04]  /*37520*/  LDL.LU R0, [R1+0x8c0] ;  /* 0x0008c00001007983 */ /* 0x000ee80000300800 */
[----:B------:R-:W5:Y:S04]  /*37530*/  LDL.LU R22, [R1+0x5b4] ;  /* 0x0005b40001167983 */ /* 0x000f680000300800 */
[----:B------:R-:W5:Y:S04]  /*37540*/  LDL.LU R23, [R1+0x5b0] ;  /* 0x0005b00001177983 */ /* 0x000f680000300800 */
[----:B------:R-:W2:Y:S04]  /*37550*/  LDL.LU R28, [R1+0x584] ;  /* 0x00058400011c7983 */ /* 0x000ea80000300800 */
[----:B------:R-:W2:Y:S04]  /*37560*/  LDL.LU.64 R8, [R1+0x370] ;  /* 0x0003700001087983 */ /* 0x000ea80000300a00 */
[----:B------:R-:W2:Y:S04]  /*37570*/  LDL.LU.64 R10, [R1+0x378] ;  /* 0x00037800010a7983 */ /* 0x000ea80000300a00 */
[----:B------:R0:W-:Y:S04]  /*37580*/  STL.64 [R1+0x460], R4 ;  /* 0x0004600401007387 */ /* 0x0001e80000100a00 */
[----:B------:R1:W-:Y:S04]  /*37590*/  STL.64 [R1+0x468], R6 ;  /* 0x0004680601007387 */ /* 0x0003e80000100a00 */
[----:B0-----:R-:W2:Y:S04]  /*375a0*/  LDL.LU.64 R4, [R1+0x350] ;  /* 0x0003500001047983 */ /* 0x001ea80000300a00 */
[----:B-1----:R-:W2:Y:S04]  /*375b0*/  LDL.LU.64 R6, [R1+0x358] ;  /* 0x0003580001067983 */ /* 0x002ea80000300a00 */
[----:B--2---:R-:W-:Y:S04]  /*375c0*/  STL.64 [R1+0x3848], R6 ;  /* 0x0038480601007387 */ /* 0x004fe80000100a00 */
[----:B------:R0:W-:Y:S04]  /*375d0*/  STL.64 [R1+0x3840], R4 ;  /* 0x0038400401007387 */ /* 0x0001e80000100a00 */
[----:B0-----:R-:W2:Y:S04]  /*375e0*/  LDL.LU.64 R4, [R1+0x360] ;  /* 0x0003600001047983 */ /* 0x001ea80000300a00 */
[----:B------:R-:W2:Y:S04]  /*375f0*/  LDL.LU.64 R6, [R1+0x368] ;  /* 0x0003680001067983 */ /* 0x000ea80000300a00 */
[----:B------:R-:W2:Y:S04]  /*37600*/  LDL.LU R20, [R1+0x540] ;  /* 0x0005400001147983 */ /* 0x000ea80000300800 */
[----:B------:R-:W2:Y:S04]  /*37610*/  LDL.LU R21, [R1+0x544] ;  /* 0x0005440001157983 */ /* 0x000ea80000300800 */
[----:B-----5:R-:W-:Y:S01]  /*37620*/  STL.64 [R1+0x3818], R22 ;  /* 0x0038181601007387 */ /* 0x020fe20000100a00 */
[C---:B------:R-:W-:Y:S08]  /*37630*/  HMMA.16816.F32 R24, R12.reuse, R18, R24 ;  /* 0x000000120c18723c */ /* 0x040ff00000001818 */
[C---:B------:R-:W-:Y:S01]  /*37640*/  HMMA.16816.F32 R8, R12.reuse, R16, R8 ;  /* 0x000000100c08723c */ /* 0x040fe20000001808 */
[----:B--2---:R0:W-:Y:S04]  /*37650*/  STL.64 [R1+0x3810], R20 ;  /* 0x0038101401007387 */ /* 0x0041e80000100a00 */
[----:B0-----:R-:W2:Y:S04]  /*37660*/  LDL.LU.64 R20, [R1+0x320] ;  /* 0x0003200001147983 */ /* 0x001ea80000300a00 */
[----:B------:R-:W5:Y:S04]  /*37670*/  LDL.LU.64 R22, [R1+0x328] ;  /* 0x0003280001167983 */ /* 0x000f680000300a00 */
[----:B------:R-:W-:Y:S04]  /*37680*/  STL.64 [R1+0x450], R24 ;  /* 0x0004501801007387 */ /* 0x000fe80000100a00 */
[----:B------:R-:W-:Y:S04]  /*37690*/  STL.64 [R1+0x458], R26 ;  /* 0x0004581a01007387 */ /* 0x000fe80000100a00 */
[----:B-----5:R-:W-:Y:S04]  /*376a0*/  STL.64 [R1+0x3828], R22 ;  /* 0x0038281601007387 */ /* 0x020fe80000100a00 */
[----:B--2---:R0:W-:Y:S04]  /*376b0*/  STL.64 [R1+0x3820], R20 ;  /* 0x0038201401007387 */ /* 0x0041e80000100a00 */
[----:B0-----:R-:W2:Y:S04]  /*376c0*/  LDL.LU.64 R20, [R1+0x330] ;  /* 0x0003300001147983 */ /* 0x001ea80000300a00 */
[----:B------:R-:W2:Y:S04]  /*376d0*/  LDL.LU.64 R22, [R1+0x338] ;  /* 0x0003380001167983 */ /* 0x000ea80000300a00 */
[----:B------:R-:W5:Y:S04]  /*376e0*/  LDL.LU.64 R24, [R1+0x340] ;  /* 0x0003400001187983 */ /* 0x000f680000300a00 */
[----:B------:R-:W5:Y:S04]  /*376f0*/  LDL.LU.64 R26, [R1+0x348] ;  /* 0x00034800011a7983 */ /* 0x000f680000300a00 */
[----:B------:R-:W2:Y:S04]  /*37700*/  LDL.LU R18, [R1+0x560] ;  /* 0x0005600001127983 */ /* 0x000ea80000300800 */
[----:B------:R-:W2:Y:S04]  /*37710*/  LDL.LU R19, [R1+0x564] ;  /* 0x0005640001137983 */ /* 0x000ea80000300800 */
[----:B------:R-:W-:Y:S04]  /*37720*/  STL.64 [R1+0x440], R8 ;  /* 0x0004400801007387 */ /* 0x000fe80000100a00 */
[----:B------:R0:W-:Y:S04]  /*37730*/  STL.64 [R1+0x448], R10 ;  /* 0x0004480a01007387 */ /* 0x0001e80000100a00 */
[----:B0-----:R-:W2:Y:S04]  /*37740*/  LDL.LU.64 R10, [R1+0x3858] ;  /* 0x00385800010a7983 */ /* 0x001ea80000300a00 */
[----:B------:R-:W3:Y:S04]  /*37750*/  LDL.LU.64 R8, [R1+0x3850] ;  /* 0x0038500001087983 */ /* 0x000ee80000300a00 */
[----:B------:R-:W3:Y:S04]  /*37760*/  LDL.LU R16, [R1+0x8d8] ;  /* 0x0008d80001107983 */ /* 0x000ee80000300800 */
[----:B------:R-:W3:Y:S01]  /*37770*/  LDL.LU R17, [R1+0x580] ;  /* 0x0005800001117983 */ /* 0x000ee20000300800 */
[----:B--2---:R-:W-:-:S15]  /*37780*/  HMMA.16816.F32 R4, R12, R10, R4 ;  /* 0x0000000a0c04723c */ /* 0x004fde0000001804 */
[----:B------:R-:W-:-:S04]  /*37790*/  NOP ;  /* 0x0000000000007918 */ /* 0x000fc80000000000 */
[----:B------:R-:W-:Y:S04]  /*377a0*/  STL.64 [R1+0x430], R4 ;  /* 0x0004300401007387 */ /* 0x000fe80000100a00 */
[----:B------:R0:W-:Y:S04]  /*377b0*/  STL.64 [R1+0x438], R6 ;  /* 0x0004380601007387 */ /* 0x0001e80000100a00 */
[----:B0-----:R-:W3:Y:S04]  /*377c0*/  LDL.LU.64 R6, [R1+0x3848] ;  /* 0x0038480001067983 */ /* 0x001ee80000300a00 */
[----:B------:R-:W3:Y:S02]  /*377d0*/  LDL.LU.64 R4, [R1+0x3840] ;  /* 0x0038400001047983 */ /* 0x000ee40000300a00 */
[----:B---3--:R-:W-:Y:S02]  /*377e0*/  HMMA.16816.F32 R8, R12, R8, R4 ;  /* 0x000000080c08723c */ /* 0x008fe40000001804 */
[----:B------:R-:W2:Y:S04]  /*377f0*/  LDL.LU.64 R6, [R1+0x3838] ;  /* 0x0038380001067983 */ /* 0x000ea80000300a00 */
[----:B------:R-:W3:-:S13]  /*37800*/  LDL.LU.64 R4, [R1+0x3830] ;  /* 0x0038300001047983 */ /* 0x000eda0000300a00 */
[----:B------:R0:W-:Y:S04]  /*37810*/  STL.64 [R1+0x420], R8 ;  /* 0x0004200801007387 */ /* 0x0001e80000100a00 */
[----:B------:R1:W-:Y:S04]  /*37820*/  STL.64 [R1+0x428], R10 ;  /* 0x0004280a01007387 */ /* 0x0003e80000100a00 */
[----:B0-----:R-:W3:Y:S04]  /*37830*/  LDL.LU R8, [R1] ;  /* 0x0000000001087983 */ /* 0x001ee80000300800 */
[----:B------:R-:W3:Y:S04]  /*37840*/  LDL.LU R9, [R1+0x4] ;  /* 0x0000040001097983 */ /* 0x000ee80000300800 */
[----:B-1----:R-:W3:Y:S04]  /*37850*/  LDL.LU R10, [R1+0x8] ;  /* 0x00000800010a7983 */ /* 0x002ee80000300800 */
[----:B------:R-:W3:Y:S01]  /*37860*/  LDL.LU R11, [R1+0xc] ;  /* 0x00000c00010b7983 */ /* 0x000ee20000300800 */
[----:B--2---:R-:W-:-:S15]  /*37870*/  HMMA.16816.F32 R20, R12, R6, R20 ;  /* 0x000000060c14723c */ /* 0x004fde0000001814 */
[----:B------:R-:W-:-:S04]  /*37880*/  NOP ;  /* 0x0000000000007918 */ /* 0x000fc80000000000 */
[----:B------:R-:W-:Y:S04]  /*37890*/  STL.64 [R1+0x410], R20 ;  /* 0x0004101401007387 */ /* 0x000fe80000100a00 */
[----:B------:R0:W-:Y:S04]  /*378a0*/  STL.64 [R1+0x418], R22 ;  /* 0x0004181601007387 */ /* 0x0001e80000100a00 */
[----:B0-----:R-:W3:Y:S04]  /*378b0*/  LDL.LU.64 R22, [R1+0x3828] ;  /* 0x0038280001167983 */ /* 0x001ee80000300a00 */
[----:B------:R-:W3:Y:S04]  /*378c0*/  LDL.LU.64 R20, [R1+0x3820] ;  /* 0x0038200001147983 */ /* 0x000ee80000300a00 */
[----:B------:R-:W2:Y:S04]  /*378d0*/  LDL.LU R6, [R1+0x8d0] ;  /* 0x0008d00001067983 */ /* 0x000ea80000300800 */
[----:B------:R-:W2:Y:S01]  /*378e0*/  LDL.LU R7, [R1+0x8dc] ;  /* 0x0008dc0001077983 */ /* 0x000ea20000300800 */
[----:B------:R-:W-:Y:S01]  /*378f0*/  IMAD R0, R0, 0x100, R3 ;  /* 0x0000010000007824 */ /* 0x000fe200078e0203 */
[----:B---3--:R-:W-:-:S15]  /*37900*/  HMMA.16816.F32 R20, R12, R4, R20 ;  /* 0x000000040c14723c */ /* 0x008fde0000001814 */
[----:B------:R-:W-:-:S04]  /*37910*/  NOP ;  /* 0x0000000000007918 */ /* 0x000fc80000000000 */
[----:B------:R-:W-:Y:S04]  /*37920*/  STL.64 [R1+0x400], R20 ;  /* 0x0004001401007387 */ /* 0x000fe80000100a00 */
[----:B------:R0:W-:Y:S04]  /*37930*/  STL.64 [R1+0x408], R22 ;  /* 0x0004081601007387 */ /* 0x0001e80000100a00 */
[----:B0-----:R-:W3:Y:S04]  /*37940*/  LDL.LU.64 R22, [R1+0x3818] ;  /* 0x0038180001167983 */ /* 0x001ee80000300a00 */
[----:B------:R-:W2:Y:S04]  /*37950*/  LDL.LU.64 R20, [R1+0x3810] ;  /* 0x0038100001147983 */ /* 0x000ea80000300a00 */
[----:B------:R-:W4:Y:S04]  /*37960*/  LDL.LU R4, [R1+0x8c8] ;  /* 0x0008c80001047983 */ /* 0x000f280000300800 */
[----:B------:R-:W2:Y:S04]  /*37970*/  LDL.LU R5, [R1+0x8d4] ;  /* 0x0008d40001057983 */ /* 0x000ea80000300800 */
[----:B------:R-:W5:Y:S01]  /*37980*/  LDL.LU R3, [R1+0x380c] ;  /* 0x00380c0001037983 */ /* 0x000f620000300800 */
[----:B----4-:R-:W-:-:S03]  /*37990*/  IMAD R4, R4, 0x100, R29 ;  /* 0x0000010004047824 */ /* 0x010fc600078e021d */
[----:B------:R-:W4:Y:S01]  /*379a0*/  LDL.LU R29, [R1+0x3808] ;  /* 0x00380800011d7983 */ /* 0x000f220000300800 */
[----:B-----5:R-:W-:Y:S03]  /*379b0*/  HMMA.16816.F32 R12, R12, R2, R24 ;  /* 0x000000020c0c723c */ /* 0x020fe60000001818 */
[----:B------:R-:W5:Y:S04]  /*379c0*/  LDL.LU.64 R26, [R1+0x3800] ;  /* 0x00380000011a7983 */ /* 0x000f680000300a00 */
[----:B------:R-:W5:Y:S01]  /*379d0*/  LDL.LU.64 R24, [R1+0x37f8] ;  /* 0x0037f80001187983 */ /* 0x000f620000300a00 */
[----:B--2---:R-:W-:Y:S02]  /*379e0*/  IMAD R5, R6, 0x100, R5 ;  /* 0x0000010006057824 */ /* 0x004fe400078e0205 */
[----:B------:R-:W-:-:S09]  /*379f0*/  IMAD R6, R16, 0x100, R7 ;  /* 0x0000010010067824 */ /* 0x000fd200078e0207 */
[----:B------:R0:W-:Y:S04]  /*37a00*/  STL.64 [R1+0x3d0], R12 ;  /* 0x0003d00c01007387 */ /* 0x0001e80000100a00 */
[----:B------:R1:W-:Y:S01]  /*37a10*/  STL.64 [R1+0x3d8], R14 ;  /* 0x0003d80e01007387 */ /* 0x0003e20000100a00 */
[----:B0-----:R-:W-:Y:S02]  /*37a20*/  F2FP.F16.E4M3.UNPACK_B R13, R4 ;  /* 0x00000004ff0d723e */ /* 0x001fe400020006ff */
[----:B-1----:R-:W-:Y:S01]  /*37a30*/  F2FP.F16.E4M3.UNPACK_B R14, R5 ;  /* 0x00000005ff0e723e */ /* 0x002fe200020006ff */
[----:B------:R-:W2:Y:S01]  /*37a40*/  LDL.LU R4, [R1+0x10] ;  /* 0x0000100001047983 */ /* 0x000ea20000300800 */
[----:B------:R-:W-:-:S03]  /*37a50*/  F2FP.F16.E4M3.UNPACK_B R15, R6 ;  /* 0x00000006ff0f723e */ /* 0x000fc600020006ff */
[----:B------:R-:W2:Y:S04]  /*37a60*/  LDL.LU R5, [R1+0x14] ;  /* 0x0000140001057983 */ /* 0x000ea80000300800 */
[----:B------:R-:W2:Y:S04]  /*37a70*/  LDL.LU R6, [R1+0x18] ;  /* 0x0000180001067983 */ /* 0x000ea80000300800 */
[----:B------:R-:W2:Y:S01]  /*37a80*/  LDL.LU R7, [R1+0x1c] ;  /* 0x00001c0001077983 */ /* 0x000ea20000300800 */
[----:B------:R-:W-:Y:S02]  /*37a90*/  F2FP.F16.E4M3.UNPACK_B R12, R0 ;  /* 0x00000000ff0c723e */ /* 0x000fe400020006ff */
[----:B------:R-:W-:-:S02]  /*37aa0*/  F2FP.F16.E4M3.UNPACK_B R20, R20.H1 ;  /* 0x00000014ff14723e */ /* 0x000fc400030006ff */
[----:B------:R-:W-:Y:S02]  /*37ab0*/  F2FP.F16.E4M3.UNPACK_B R21, R21.H1 ;  /* 0x00000015ff15723e */ /* 0x000fe400030006ff */
[----:B------:R-:W-:Y:S02]  /*37ac0*/  F2FP.F16.E4M3.UNPACK_B R18, R18.H1 ;  /* 0x00000012ff12723e */ /* 0x000fe400030006ff */
[----:B------:R-:W-:Y:S02]  /*37ad0*/  F2FP.F16.E4M3.UNPACK_B R19, R19.H1 ;  /* 0x00000013ff13723e */ /* 0x000fe400030006ff */
[----:B------:R-:W-:Y:S02]  /*37ae0*/  F2FP.F16.E4M3.UNPACK_B R16, R17.H1 ;  /* 0x00000011ff10723e */ /* 0x000fe400030006ff */
[----:B------:R-:W-:Y:S01]  /*37af0*/  F2FP.F16.E4M3.UNPACK_B R17, R28.H1 ;  /* 0x0000001cff11723e */ /* 0x000fe200030006ff */
[----:B-----5:R-:W-:-:S15]  /*37b00*/  HMMA.16816.F32 R24, R12, R20, R24 ;  /* 0x000000140c18723c */ /* 0x020fde0000001818 */
[----:B------:R-:W-:-:S04]  /*37b10*/  NOP ;  /* 0x0000000000007918 */ /* 0x000fc80000000000 */
[----:B------:R-:W-:Y:S04]  /*37b20*/  STL.64 [R1+0x490], R24 ;  /* 0x0004901801007387 */ /* 0x000fe80000100a00 */
[----:B------:R0:W-:Y:S02]  /*37b30*/  STL.64 [R1+0x498], R26 ;  /* 0x0004981a01007387 */ /* 0x0001e40000100a00 */
[C---:B0-----:R-:W-:Y:S08]  /*37b40*/  HMMA.16816.F32 R24, R12.reuse, R18, R8 ;  /* 0x000000120c18723c */ /* 0x041ff00000001808 */
[----:B--2---:R-:W-:Y:S11]  /*37b50*/  HMMA.16816.F32 R4, R12, R16, R4 ;  /* 0x000000100c04723c */ /* 0x004ff60000001804 */
[----:B------:R-:W-:Y:S04]  /*37b60*/  STL.64 [R1+0x4b0], R24 ;  /* 0x0004b01801007387 */ /* 0x000fe80000100a00 */
[----:B------:R-:W-:Y:S04]  /*37b70*/  STL.64 [R1+0x4b8], R26 ;  /* 0x0004b81a01007387 */ /* 0x000fe80000100a00 */
[----:B------:R-:W-:Y:S04]  /*37b80*/  STL.64 [R1+0x37a0], R18 ;  /* 0x0037a01201007387 */ /* 0x000fe80000100a00 */
[----:B------:R-:W-:Y:S04]  /*37b90*/  STL.64 [R1+0x3798], R16 ;  /* 0x0037981001007387 */ /* 0x000fe80000100a00 */
[----:B------:R-:W-:Y:S04]  /*37ba0*/  STL.64 [R1+0x4d0], R4 ;  /* 0x0004d00401007387 */ /* 0x000fe80000100a00 */
[----:B------:R0:W-:Y:S04]  /*37bb0*/  STL.64 [R1+0x4d8], R6 ;  /* 0x0004d80601007387 */ /* 0x0001e80000100a00 */
[----:B------:R-:W2:Y:S04]  /*37bc0*/  LDL.LU R9, [R1+0x5a4] ;  /* 0x0005a40001097983 */ /* 0x000ea80000300800 */
[----:B0-----:R-:W5:Y:S04]  /*37bd0*/  LDL.LU R6, [R1+0x550] ;  /* 0x0005500001067983 */ /* 0x001f680000300800 */
[----:B------:R-:W5:Y:S04]  /*37be0*/  LDL.LU R7, [R1+0x554] ;  /* 0x0005540001077983 */ /* 0x000f680000300800 */
[----:B------:R-:W2:Y:S04]  /*37bf0*/  LDL.LU R4, [R1+0x570] ;  /* 0x0005700001047983 */ /* 0x000ea80000300800 */
[----:B------:R-:W2:Y:S01]  /*37c00*/  LDL.LU R5, [R1+0x574] ;  /* 0x0005740001057983 */ /* 0x000ea20000300800 */
[----:B---3--:R-:W-:-:S02]  /*37c10*/  F2FP.F16.E4M3.UNPACK_B R11, R22.H1 ;  /* 0x00000016ff0b723e */ /* 0x008fc400030006ff */
[----:B------:R-:W-:Y:S01]  /*37c20*/  F2FP.F16.E4M3.UNPACK_B R10, R23.H1 ;  /* 0x00000017ff0a723e */ /* 0x000fe200030006ff */
[----:B-----5:R-:W-:Y:S04]  /*37c30*/  STL.64 [R1+0x37f0], R6 ;  /* 0x0037f00601007387 */ /* 0x020fe80000100a00 */
[----:B--2---:R0:W-:Y:S04]  /*37c40*/  STL.64 [R1+0x37e8], R4 ;  /* 0x0037e80401007387 */ /* 0x0041e80000100a00 */
[----:B0-----:R-:W2:Y:S04]  /*37c50*/  LDL.LU R4, [R1+0x20] ;  /* 0x0000200001047983 */ /* 0x001ea80000300800 */
[----:B------:R-:W2:Y:S04]  /*37c60*/  LDL.LU R5, [R1+0x24] ;  /* 0x0000240001057983 */ /* 0x000ea80000300800 */
[----:B------:R-:W2:Y:S04]  /*37c70*/  LDL.LU R6, [R1+0x28] ;  /* 0x0000280001067983 */ /* 0x000ea80000300800 */
[----:B------:R-:W2:Y:S04]  /*37c80*/  LDL.LU R7, [R1+0x2c] ;  /* 0x00002c0001077983 */ /* 0x000ea80000300800 */
[----:B------:R-:W3:Y:S04]  /*37c90*/  LDL.LU R8, [R1+0x5a0] ;  /* 0x0005a00001087983 */ /* 0x000ee80000300800 */
        /* <DEDUP_REMOVED lines=8> */
[----:B--2---:R-:W-:Y:S04]  /*37d20*/  STL.64 [R1+0x37c0], R22 ;  /* 0x0037c01601007387 */ /* 0x004fe80000100a00 */
[----:B------:R0:W-:Y:S04]  /*37d30*/  STL.64 [R1+0x37b8], R20 ;  /* 0x0037b81401007387 */ /* 0x0001e80000100a00 */
[----:B0-----:R-:W2:Y:S04]  /*37d40*/  LDL.LU R20, [R1+0x140] ;  /* 0x0001400001147983 */ /* 0x001ea80000300800 */
        /* <DEDUP_REMOVED lines=8> */
[----:B------:R-:W2:Y:S01]  /*37dd0*/  LDL.LU R23, [R1+0x6c] ;  /* 0x00006c0001177983 */ /* 0x000ea20000300800 */
[----:B---3--:R-:W-:-:S02]  /*37de0*/  F2FP.F16.E4M3.UNPACK_B R8, R8.H1 ;  /* 0x00000008ff08723e */ /* 0x008fc400030006ff */
[----:B------:R-:W-:Y:S01]  /*37df0*/  F2FP.F16.E4M3.UNPACK_B R9, R9.H1 ;  /* 0x00000009ff09723e */ /* 0x000fe200030006ff */
[----:B--2---:R-:W-:Y:S04]  /*37e00*/  STL.64 [R1+0x37e0], R22 ;  /* 0x0037e01601007387 */ /* 0x004fe80000100a00 */
[----:B------:R0:W-:Y:S04]  /*37e10*/  STL.64 [R1+0x37d8], R20 ;  /* 0x0037d81401007387 */ /* 0x0001e80000100a00 */
[----:B0-----:R-:W2:Y:S04]  /*37e20*/  LDL.LU R20, [R1+0x30] ;  /* 0x0000300001147983 */ /* 0x001ea80000300800 */
        /* <DEDUP_REMOVED lines=8> */
[----:B------:R-:W3:Y:S01]  /*37eb0*/  LDL.LU R19, [R1+0x13c] ;  /* 0x00013c0001137983 */ /* 0x000ee20000300800 */
[C---:B------:R-:W-:Y:S08]  /*37ec0*/  HMMA.16816.F32 R4, R12.reuse, R10, R4 ;  /* 0x0000000a0c04723c */ /* 0x040ff00000001804 */
[----:B--2---:R-:W-:Y:S01]  /*37ed0*/  HMMA.16816.F32 R20, R12, R8, R20 ;  /* 0x000000080c14723c */ /* 0x004fe20000001814 */
[----:B---3--:R-:W-:Y:S04]  /*37ee0*/  STL.64 [R1+0x37b0], R18 ;  /* 0x0037b01201007387 */ /* 0x008fe80000100a00 */
[----:B------:R0:W-:Y:S04]  /*37ef0*/  STL.64 [R1+0x37a8], R16 ;  /* 0x0037a81001007387 */ /* 0x0001e80000100a00 */
[----:B0-----:R-:W2:Y:S04]  /*37f00*/  LDL.LU R16, [R1+0x50] ;  /* 0x0000500001107983 */ /* 0x001ea80000300800 */
[----:B------:R-:W2:Y:S04]  /*37f10*/  LDL.LU R17, [R1+0x54] ;  /* 0x0000540001117983 */ /* 0x000ea80000300800 */
[----:B------:R-:W2:Y:S04]  /*37f20*/  LDL.LU R18, [R1+0x58] ;  /* 0x0000580001127983 */ /* 0x000ea80000300800 */
[----:B------:R-:W2:Y:S04]  /*37f30*/  LDL.LU R19, [R1+0x5c] ;  /* 0x00005c0001137983 */ /* 0x000ea80000300800 */
[----:B------:R-:W-:Y:S04]  /*37f40*/  STL.64 [R1+0x4e0], R4 ;  /* 0x0004e00401007387 */ /* 0x000fe80000100a00 */
[----:B------:R0:W-:Y:S04]  /*37f50*/  STL.64 [R1+0x4e8], R6 ;  /* 0x0004e80601007387 */ /* 0x0001e80000100a00 */
[----:B0-----:R-:W3:Y:S04]  /*37f60*/  LDL.LU.64 R6, [R1+0x37f0] ;  /* 0x0037f00001067983 */ /* 0x001ee80000300a00 */
[----:B------:R-:W2:Y:S04]  /*37f70*/  LDL.LU.64 R4, [R1+0x37e8] ;  /* 0x0037e80001047983 */ /* 0x000ea80000300a00 */
[----:B------:R-:W-:Y:S04]  /*37f80*/  STL.64 [R1+0x4f0], R20 ;  /* 0x0004f01401007387 */ /* 0x000fe80000100a00 */
[----:B------:R0:W-:Y:S04]  /*37f90*/  STL.64 [R1+0x4f8], R22 ;  /* 0x0004f81601007387 */ /* 0x0001e80000100a00 */
[----:B0-----:R-:W2:Y:S04]  /*37fa0*/  LDL.LU.64 R22, [R1+0x37e0] ;  /* 0x0037e00001167983 */ /* 0x001ea80000300a00 */
[----:B------:R-:W2:Y:S01]  /*37fb0*/  LDL.LU.64 R20, [R1+0x37d8] ;  /* 0x0037d80001147983 */ /* 0x000ea20000300a00 */
[----:B---3--:R-:W-:-:S02]  /*37fc0*/  F2FP.F16.E4M3.UNPACK_B R6, R6.H1 ;  /* 0x00000006ff06723e */ /* 0x008fc400030006ff */
[----:B------:R-:W-:-:S07]  /*37fd0*/  F2FP.F16.E4M3.UNPACK_B R7, R7.H1 ;  /* 0x00000007ff07723e */ /* 0x000fce00030006ff */
[----:B--2---:R-:W-:-:S15]  /*37fe0*/  HMMA.16816.F32 R20, R12, R6, R20 ;  /* 0x000000060c14723c */ /* 0x004fde0000001814 */
[----:B------:R-:W-:-:S04]  /*37ff0*/  NOP ;  /* 0x0000000000007918 */ /* 0x000fc80000000000 */
[----:B------:R-:W-:Y:S04]  /*38000*/  STL.64 [R1+0x520], R20 ;  /* 0x0005201401007387 */ /* 0x000fe80000100a00 */
[----:B------:R0:W-:Y:S04]  /*38010*/  STL.64 [R1+0x528], R22 ;  /* 0x0005281601007387 */ /* 0x0001e80000100a00 */
[----:B0-----:R-:W2:Y:S04]  /*38020*/  LDL.LU.64 R22, [R1+0x37d0] ;  /* 0x0037d00001167983 */ /* 0x001ea80000300a00 */
[----:B------:R-:W2:Y:S01]  /*38030*/  LDL.LU.64 R20, [R1+0x37c8] ;  /* 0x0037c80001147983 */ /* 0x000ea20000300a00 */
[----:B------:R-:W-:-:S02]  /*38040*/  F2FP.F16.E4M3.UNPACK_B R4, R4.H1 ;  /* 0x00000004ff04723e */ /* 0x000fc400030006ff */
[----:B------:R-:W-:Y:S02]  /*38050*/  F2FP.F16.E4M3.UNPACK_B R5, R5.H1 ;  /* 0x00000005ff05723e */ /* 0x000fe400030006ff */
[----:B-----5:R-:W-:Y:S02]  /*38060*/  F2FP.F16.E4M3.UNPACK_B R2, R2.H1 ;  /* 0x00000002ff02723e */ /* 0x020fe400030006ff */
[----:B------:R-:W-:-:S03]  /*38070*/  F2FP.F16.E4M3.UNPACK_B R3, R3.H1 ;  /* 0x00000003ff03723e */ /* 0x000fc600030006ff */
[C---:B--2---:R-:W-:Y:S08]  /*38080*/  HMMA.16816.F32 R20, R12.reuse, R4, R20 ;  /* 0x000000040c14723c */ /* 0x044ff00000001814 */
[----:B------:R-:W-:Y:S11]  /*38090*/  HMMA.16816.F32 R12, R12, R2, R16 ;  /* 0x000000020c0c723c */ /* 0x000ff60000001810 */
[----:B------:R-:W-:Y:S04]  /*380a0*/  STL.64 [R1+0x530], R20 ;  /* 0x0005301401007387 */ /* 0x000fe80000100a00 */
[----:B------:R0:W-:Y:S04]  /*380b0*/  STL.64 [R1+0x538], R22 ;  /* 0x0005381601007387 */ /* 0x0001e80000100a00 */
[----:B0-----:R-:W2:Y:S04]  /*380c0*/  LDL.LU.64 R22, [R1+0x37c0] ;  /* 0x0037c00001167983 */ /* 0x001ea80000300a00 */
[----:B------:R-:W3:Y:S04]  /*380d0*/  LDL.LU.64 R20, [R1+0x37b8] ;  /* 0x0037b80001147983 */ /* 0x000ee80000300a00 */
[----:B------:R-:W-:Y:S04]  /*380e0*/  STL.64 [R1+0x3780], R6 ;  /* 0x0037800601007387 */ /* 0x000fe80000100a00 */
[----:B------:R0:W-:Y:S04]  /*380f0*/  STL.64 [R1+0x3778], R4 ;  /* 0x0037780401007387 */ /* 0x0001e80000100a00 */
[----:B0-----:R-:W5:Y:S04]  /*38100*/  LDL.LU R4, [R1+0x110] ;  /* 0x0001100001047983 */ /* 0x001f680000300800 */
[----:B------:R-:W5:Y:S04]  /*38110*/  LDL.LU R5, [R1+0x114] ;  /* 0x0001140001057983 */ /* 0x000f680000300800 */
[----:B------:R-:W5:Y:S04]  /*38120*/  LDL.LU R6, [R1+0x118] ;  /* 0x0001180001067983 */ /* 0x000f680000300800 */
[----:B------:R-:W5:Y:S04]  /*38130*/  LDL.LU R7, [R1+0x11c] ;  /* 0x00011c0001077983 */ /* 0x000f680000300800 */
[----:B------:R-:W3:Y:S04]  /*38140*/  LDL.LU.64 R18, [R1+0x37b0] ;  /* 0x0037b00001127983 */ /* 0x000ee80000300a00 */
[----:B------:R-:W3:Y:S01]  /*38150*/  LDL.LU.64 R16, [R1+0x37a8] ;  /* 0x0037a80001107983 */ /* 0x000ee20000300a00 */
[----:B------:R-:W-:-:S02]  /*38160*/  IMAD R0, R0, 0x100, R24 ;  /* 0x0000010000007824 */ /* 0x000fc400078e0218 */
[----:B------:R-:W-:Y:S01]  /*38170*/  IMAD R24, R28, 0x100, R27 ;  /* 0x000001001c187824 */ /* 0x000fe200078e021b */
[----:B------:R0:W-:Y:S04]  /*38180*/  STL.64 [R1+0x500], R12 ;  /* 0x0005000c01007387 */ /* 0x0001e80000100a00 */
[----:B------:R1:W-:Y:S01]  /*38190*/  STL.64 [R1+0x508], R14 ;  /* 0x0005080e01007387 */ /* 0x0003e20000100a00 */
[----:B0-----:R-:W-:Y:S02]  /*381a0*/  F2FP.F16.E4M3.UNPACK_B R12, R0 ;  /* 0x00000000ff0c723e */ /* 0x001fe400020006ff */
[----:B-1----:R-:W-:Y:S02]  /*381b0*/  F2FP.F16.E4M3.UNPACK_B R15, R24 ;  /* 0x00000018ff0f723e */ /* 0x002fe400020006ff */
[----:B------:R-:W4:Y:S01]  /*381c0*/  LDL.LU R24, [R1+0x120] ;  /* 0x0001200001187983 */ /* 0x000f220000300800 */
[----:B--2---:R-:W-:-:S02]  /*381d0*/  IMAD R22, R22, 0x100, R25 ;  /* 0x0000010016167824 */ /* 0x004fc400078e0219 */
[----:B------:R-:W-:Y:S01]  /*381e0*/  IMAD R23, R23, 0x100, R26 ;  /* 0x0000010017177824 */ /* 0x000fe200078e021a */
[----:B------:R-:W4:Y:S04]  /*381f0*/  LDL.LU R25, [R1+0x124] ;  /* 0x0001240001197983 */ /* 0x000f280000300800 */
[----:B------:R-:W4:Y:S04]  /*38200*/  LDL.LU R26, [R1+0x128] ;  /* 0x00012800011a7983 */ /* 0x000f280000300800 */
[----:B------:R-:W4:Y:S01]  /*38210*/  LDL.LU R27, [R1+0x12c] ;  /* 0x00012c00011b7983 */ /* 0x000f220000300800 */
[----:B------:R-:W-:-:S02]  /*38220*/  F2FP.F16.E4M3.UNPACK_B R13, R22 ;  /* 0x00000016ff0d723e */ /* 0x000fc400020006ff */
[----:B------:R-:W-:-:S07]  /*38230*/  F2FP.F16.E4M3.UNPACK_B R14, R23 ;  /* 0x00000017ff0e723e */ /* 0x000fce00020006ff */
[----:B---3--:R-:W-:-:S15]  /*38240*/  HMMA.16816.F32 R16, R12, R20, R16 ;  /* 0x000000140c10723c */ /* 0x008fde0000001810 */
[----:B------:R-:W-:-:S04]  /*38250*/  NOP ;  /* 0x0000000000007918 */ /* 0x000fc80000000000 */
[----:B------:R-:W-:Y:S04]  /*38260*/  STL.64 [R1+0x510], R16 ;  /* 0x0005101001007387 */ /* 0x000fe80000100a00 */
[----:B------:R0:W-:Y:S04]  /*38270*/  STL.64 [R1+0x518], R18 ;  /* 0x0005181201007387 */ /* 0x0001e80000100a00 */
[----:B0-----:R-:W4:Y:S04]  /*38280*/  LDL.LU.64 R18, [R1+0x37a0] ;  /* 0x0037a00001127983 */ /* 0x001f280000300a00 */
[----:B------:R-:W5:Y:S01]  /*38290*/  LDL.LU.64 R16, [R1+0x3798] ;  /* 0x0037980001107983 */ /* 0x000f620000300a00 */
[----:B----4-:R-:W-:-:S15]  /*382a0*/  HMMA.16816.F32 R24, R12, R18, R24 ;  /* 0x000000120c18723c */ /* 0x010fde0000001818 */
[----:B------:R-:W-:-:S04]  /*382b0*/  NOP ;  /* 0x0000000000007918 */ /* 0x000fc80000000000 */
[----:B------:R-:W-:Y:S04]  /*382c0*/  STL.64 [R1+0x4c0], R24 ;  /* 0x0004c01801007387 */ /* 0x000fe80000100a00 */
[----:B------:R5:W-:Y:S02]  /*382d0*/  STL.64 [R1+0x4c8], R26 ;  /* 0x0004c81a01007387 */ /* 0x000be40000100a00 */
[----:B-----5:R-:W-:Y:S02]  /*382e0*/  HMMA.16816.F32 R24, R12, R16, R4 ;  /* 0x000000100c18723c */ /* 0x020fe40000001804 */
[----:B------:R-:W2:-:S15]  /*382f0*/  LDL.LU R4, [R1+0xf0] ;  /* 0x0000f00001047983 */ /* 0x000e9e0000300800 */
[----:B------:R-:W-:Y:S02]  /*38300*/  NOP ;  /* 0x0000000000007918 */ /* 0x000fe40000000000 */
[----:B------:R-:W-:Y:S04]  /*38310*/  STL.64 [R1+0x4a0], R24 ;  /* 0x0004a01801007387 */ /* 0x000fe80000100a00 */
[----:B------:R-:W-:Y:S04]  /*38320*/  STL.64 [R1+0x4a8], R26 ;  /* 0x0004a81a01007387 */ /* 0x000fe80000100a00 */
[----:B------:R-:W2:Y:S04]  /*38330*/  LDL.LU R5, [R1+0xf4] ;  /* 0x0000f40001057983 */ /* 0x000ea80000300800 */
[----:B------:R-:W3:Y:S04]  /*38340*/  LDL.LU R6, [R1+0xf8] ;  /* 0x0000f80001067983 */ /* 0x000ee80000300800 */
[----:B------:R-:W3:Y:S04]  /*38350*/  LDL.LU R7, [R1+0xfc] ;  /* 0x0000fc0001077983 */ /* 0x000ee80000300800 */
[----:B---3--:R-:W-:Y:S04]  /*38360*/  STL.64 [R1+0x3790], R6 ;  /* 0x0037900601007387 */ /* 0x008fe80000100a00 */
[----:B--2---:R0:W-:Y:S04]  /*38370*/  STL.64 [R1+0x3788], R4 ;  /* 0x0037880401007387 */ /* 0x0041e80000100a00 */
[----:B0-----:R-:W2:Y:S04]  /*38380*/  LDL.LU R4, [R1+0x100] ;  /* 0x0001000001047983 */ /* 0x001ea80000300800 */
[----:B------:R-:W2:Y:S04]  /*38390*/  LDL.LU R5, [R1+0x104] ;  /* 0x0001040001057983 */ /* 0x000ea80000300800 */
[----:B------:R-:W2:Y:S04]  /*383a0*/  LDL.LU R6, [R1+0x108] ;  /* 0x0001080001067983 */ /* 0x000ea80000300800 */
[----:B------:R-:W2:Y:S04]  /*383b0*/  LDL.LU R7, [R1+0x10c] ;  /* 0x00010c0001077983 */ /* 0x000ea80000300800 */
[----:B------:R-:W3:Y:S04]  /*383c0*/  LDL.LU R24, [R1+0x904] ;  /* 0x0009040001187983 */ /* 0x000ee80000300800 */
[----:B------:R-:W3:Y:S04]  /*383d0*/  LDL.LU R0, [R1+0x900] ;  /* 0x0009000001007983 */ /* 0x000ee80000300800 */
[----:B------:R-:W4:Y:S04]  /*383e0*/  LDL.LU R23, [R1+0x90c] ;  /* 0x00090c0001177983 */ /* 0x000f280000300800 */
[----:B------:R-:W4:Y:S04]  /*383f0*/  LDL.LU R22, [R1+0x908] ;  /* 0x0009080001167983 */ /* 0x000f280000300800 */
[----:B----4-:R-:W-:Y:S04]  /*38400*/  STL.64 [R1+0x3760], R22 ;  /* 0x0037601601007387 */ /* 0x010fe80000100a00 */
[----:B------:R0:W-:Y:S04]  /*38410*/  STL.64 [R1+0x3758], R20 ;  /* 0x0037581401007387 */ /* 0x0001e80000100a00 */
[----:B0-----:R-:W4:Y:S04]  /*38420*/  LDL.LU R20, [R1+0xd0] ;  /* 0x0000d00001147983 */ /* 0x001f280000300800 */
[----:B------:R-:W4:Y:S04]  /*38430*/  LDL.LU R21, [R1+0xd4] ;  /* 0x0000d40001157983 */ /* 0x000f280000300800 */
[----:B------:R-:W5:Y:S04]  /*38440*/  LDL.LU R22, [R1+0xd8] ;  /* 0x0000d80001167983 */ /* 0x000f680000300800 */
[----:B------:R-:W5:Y:S04]  /*38450*/  LDL.LU R23, [R1+0xdc] ;  /* 0x0000dc0001177983 */ /* 0x000f680000300800 */
[----:B-----5:R-:W-:Y:S04]  /*38460*/  STL.64 [R1+0x3770], R22 ;  /* 0x0037701601007387 */ /* 0x020fe80000100a00 */
[----:B----4-:R0:W-:Y:S04]  /*38470*/  STL.64 [R1+0x3768], R20 ;  /* 0x0037681401007387 */ /* 0x0101e80000100a00 */
[----:B0-----:R-:W4:Y:S04]  /*38480*/  LDL.LU R20, [R1+0xe0] ;  /* 0x0000e00001147983 */ /* 0x001f280000300800 */
[----:B------:R-:W4:Y:S04]  /*38490*/  LDL.LU R21, [R1+0xe4] ;  /* 0x0000e40001157983 */ /* 0x000f280000300800 */
[----:B------:R-:W4:Y:S04]  /*384a0*/  LDL.LU R22, [R1+0xe8] ;  /* 0x0000e80001167983 */ /* 0x000f280000300800 */
[----:B------:R-:W4:Y:S04]  /*384b0*/  LDL.LU R23, [R1+0xec] ;  /* 0x0000ec0001177983 */ /* 0x000f280000300800 */
[----:B------:R-:W5:Y:S04]  /*384c0*/  LDL.LU R25, [R1+0x914] ;  /* 0x0009140001197983 */ /* 0x000f680000300800 */
[----:B------:R-:W5:Y:S04]  /*384d0*/  LDL.LU R26, [R1+0x910] ;  /* 0x00091000011a7983 */ /* 0x000f680000300800 */
[----:B------:R-:W3:Y:S04]  /*384e0*/  LDL.LU R27, [R1+0x91c] ;  /* 0x00091c00011b7983 */ /* 0x000ee80000300800 */
[----:B------:R-:W3:Y:S04]  /*384f0*/  LDL.LU R28, [R1+0x918] ;  /* 0x00091800011c7983 */ /* 0x000ee80000300800 */
[----:B------:R-:W-:Y:S04]  /*38500*/  STL.64 [R1+0x3740], R18 ;  /* 0x0037401201007387 */ /* 0x000fe80000100a00 */
[----:B------:R0:W-:Y:S04]  /*38510*/  STL.64 [R1+0x3738], R16 ;  /* 0x0037381001007387 */ /* 0x0001e80000100a00 */
[----:B0-----:R-:W3:Y:S04]  /*38520*/  LDL.LU R16, [R1+0xc0] ;  /* 0x0000c00001107983 */ /* 0x001ee80000300800 */
[----:B------:R-:W3:Y:S04]  /*38530*/  LDL.LU R17, [R1+0xc4] ;  /* 0x0000c40001117983 */ /* 0x000ee80000300800 */
[----:B------:R-:W3:Y:S04]  /*38540*/  LDL.LU R18, [R1+0xc8] ;  /* 0x0000c80001127983 */ /* 0x000ee80000300800 */
[----:B------:R-:W3:Y:S01]  /*38550*/  LDL.LU R19, [R1+0xcc] ;  /* 0x0000cc0001137983 */ /* 0x000ee20000300800 */
[----:B--2---:R-:W-:Y:S03]  /*38560*/  HMMA.16816.F32 R4, R12, R10, R4 ;  /* 0x0000000a0c04723c */ /* 0x004fe60000001804 */
[----:B---3--:R-:W-:Y:S04]  /*38570*/  STL.64 [R1+0x3750], R18 ;  /* 0x0037501201007387 */ /* 0x008fe80000100a00 */
[----:B------:R0:W-:Y:S04]  /*38580*/  STL.64 [R1+0x3748], R16 ;  /* 0x0037481001007387 */ /* 0x0001e80000100a00 */
[----:B0-----:R-:W2:Y:S04]  /*38590*/  LDL.LU R16, [R1+0x40] ;  /* 0x0000400001107983 */ /* 0x001ea80000300800 */
[----:B------:R-:W2:Y:S04]  /*385a0*/  LDL.LU R17, [R1+0x44] ;  /* 0x0000440001117983 */ /* 0x000ea80000300800 */
[----:B------:R-:W2:Y:S01]  /*385b0*/  LDL.LU R18, [R1+0x48] ;  /* 0x0000480001127983 */ /* 0x000ea20000300800 */
[----:B------:R-:W-:-:S03]  /*385c0*/  IMAD.MOV.U32 R19, RZ, RZ, R29 ;  /* 0x000000ffff137224 */ /* 0x000fc600078e001d */
[----:B------:R-:W-:Y:S04]  /*385d0*/  STL.64 [R1+0x480], R4 ;  /* 0x0004800401007387 */ /* 0x000fe80000100a00 */
[----:B------:R0:W-:Y:S01]  /*385e0*/  STL [R1+0x48c], R7 ;  /* 0x00048c0701007387 */ /* 0x0001e20000100800 */
[----:B------:R-:W-:-:S03]  /*385f0*/  IMAD.MOV.U32 R29, RZ, RZ, R6 ;  /* 0x000000ffff1d7224 */ /* 0x000fc600078e0006 */
[----:B0-----:R-:W3:Y:S04]  /*38600*/  LDL.LU.64 R6, [R1+0x3790] ;  /* 0x0037900001067983 */ /* 0x001ee80000300a00 */
[----:B------:R-:W3:Y:S04]  /*38610*/  LDL.LU.64 R4, [R1+0x3788] ;  /* 0x0037880001047983 */ /* 0x000ee80000300a00 */
[----:B------:R-:W-:Y:S01]  /*38620*/  STL [R1+0x34d8], R29 ;  /* 0x0034d81d01007387 */ /* 0x000fe20000100800 */
[----:B---3--:R-:W-:-:S15]  /*38630*/  HMMA.16816.F32 R4, R12, R8, R4 ;  /* 0x000000080c04723c */ /* 0x008fde0000001804 */
[----:B------:R-:W-:-:S04]  /*38640*/  NOP ;  /* 0x0000000000007918 */ /* 0x000fc80000000000 */
[----:B------:R-:W-:Y:S04]  /*38650*/  STL.64 [R1+0x470], R4 ;  /* 0x0004700401007387 */ /* 0x000fe80000100a00 */
[----:B------:R0:W-:Y:S04]  /*38660*/  STL.64 [R1+0x478], R6 ;  /* 0x0004780601007387 */ /* 0x0001e80000100a00 */
[----:B0-----:R-:W4:Y:S04]  /*38670*/  LDL.LU.64 R6, [R1+0x3780] ;  /* 0x0037800001067983 */ /* 0x001f280000300a00 */
[----:B------:R-:W3:Y:S04]  /*38680*/  LDL.LU.64 R4, [R1+0x3778] ;  /* 0x0037780001047983 */ /* 0x000ee80000300a00 */
[----:B------:R-:W-:Y:S04]  /*38690*/  STL.64 [R1+0x3720], R10 ;  /* 0x0037200a01007387 */ /* 0x000fe80000100a00 */
[----:B------:R0:W-:Y:S04]  /*386a0*/  STL.64 [R1+0x3718], R8 ;  /* 0x0037180801007387 */ /* 0x0001e80000100a00 */
[----:B0-----:R-:W2:Y:S04]  /*386b0*/  LDL.LU R8, [R1+0xa0] ;  /* 0x0000a00001087983 */ /* 0x001ea80000300800 */
[----:B------:R-:W2:Y:S04]  /*386c0*/  LDL.LU R9, [R1+0xa4] ;  /* 0x0000a40001097983 */ /* 0x000ea80000300800 */
[----:B------:R-:W2:Y:S04]  /*386d0*/  LDL.LU R10, [R1+0xa8] ;  /* 0x0000a800010a7983 */ /* 0x000ea80000300800 */
[----:B------:R-:W2:Y:S01]  /*386e0*/  LDL.LU R11, [R1+0xac] ;  /* 0x0000ac00010b7983 */ /* 0x000ea20000300800 */
[C---:B----4-:R-:W-:Y:S03]  /*386f0*/  HMMA.16816.F32 R20, R12.reuse, R6, R20 ;  /* 0x000000060c14723c */ /* 0x050fe60000001814 */
[----:B--2---:R-:W-:Y:S04]  /*38700*/  STL.64 [R1+0x3730], R10 ;  /* 0x0037300a01007387 */ /* 0x004fe80000100a00 */
        /* <DEDUP_REMOVED lines=8> */
[----:B------:R-:W3:Y:S02]  /*38790*/  LDL.LU.64 R20, [R1+0x3768] ;  /* 0x0037680001147983 */ /* 0x000ee40000300a00 */
[C---:B---3--:R-:W-:Y:S08]  /*387a0*/  HMMA.16816.F32 R20, R12.reuse, R4, R20 ;  /* 0x000000040c14723c */ /* 0x048ff00000001814 */
[----:B------:R-:W-:Y:S11]  /*387b0*/  HMMA.16816.F32 R12, R12, R2, R16 ;  /* 0x000000020c0c723c */ /* 0x000ff60000001810 */
[----:B------:R-:W-:Y:S04]  /*387c0*/  STL.64 [R1+0x380], R20 ;  /* 0x0003801401007387 */ /* 0x000fe80000100a00 */
[----:B------:R0:W-:Y:S04]  /*387d0*/  STL.64 [R1+0x388], R22 ;  /* 0x0003881601007387 */ /* 0x0001e80000100a00 */
[----:B0-----:R-:W3:Y:S04]  /*387e0*/  LDL.LU.64 R22, [R1+0x3760] ;  /* 0x0037600001167983 */ /* 0x001ee80000300a00 */
[----:B------:R-:W4:Y:S04]  /*387f0*/  LDL.LU.64 R20, [R1+0x3758] ;  /* 0x0037580001147983 */ /* 0x000f280000300a00 */
[----:B------:R-:W4:Y:S04]  /*38800*/  LDL.LU.64 R18, [R1+0x3750] ;  /* 0x0037500001127983 */ /* 0x000f280000300a00 */
[----:B------:R-:W4:Y:S01]  /*38810*/  LDL.LU.64 R16, [R1+0x3748] ;  /* 0x0037480001107983 */ /* 0x000f220000300a00 */
[----:B------:R-:W-:-:S02]  /*38820*/  IMAD R0, R0, 0x100, R24 ;  /* 0x0000010000007824 */ /* 0x000fc400078e0218 */
[----:B------:R-:W-:Y:S01]  /*38830*/  IMAD R24, R28, 0x100, R27 ;  /* 0x000001001c187824 */ /* 0x000fe200078e021b */
[----:B------:R0:W-:Y:S04]  /*38840*/  STL.64 [R1+0x370], R12 ;  /* 0x0003700c01007387 */ /* 0x0001e80000100a00 */
[----:B------:R1:W-:Y:S01]  /*38850*/  STL.64 [R1+0x378], R14 ;  /* 0x0003780e01007387 */ /* 0x0003e20000100a00 */
[----:B0-----:R-:W-:Y:S02]  /*38860*/  F2FP.F16.E4M3.UNPACK_B R12, R0 ;  /* 0x00000000ff0c723e */ /* 0x001fe400020006ff */
[----:B-1----:R-:W-:Y:S02]  /*38870*/  F2FP.F16.E4M3.UNPACK_B R15, R24 ;  /* 0x00000018ff0f723e */ /* 0x002fe400020006ff */
[----:B------:R-:W2:Y:S01]  /*38880*/  LDL.LU R24, [R1+0x80] ;  /* 0x0000800001187983 */ /* 0x000ea20000300800 */
[----:B---3--:R-:W-:-:S02]  /*38890*/  IMAD R22, R22, 0x100, R23 ;  /* 0x0000010016167824 */ /* 0x008fc400078e0217 */
[----:B-----5:R-:W-:Y:S02]  /*388a0*/  IMAD R23, R26, 0x100, R25 ;  /* 0x000001001a177824 */ /* 0x020fe400078e0219 */
[----:B------:R-:W3:Y:S04]  /*388b0*/  LDL.LU R25, [R1+0x84] ;  /* 0x0000840001197983 */ /* 0x000ee80000300800 */
[----:B------:R-:W3:Y:S01]  /*388c0*/  LDL.LU R26, [R1+0x88] ;  /* 0x00008800011a7983 */ /* 0x000ee20000300800 */
[----:B------:R-:W-:Y:S02]  /*388d0*/  F2FP.F16.E4M3.UNPACK_B R13, R22 ;  /* 0x00000016ff0d723e */ /* 0x000fe400020006ff */
[----:B------:R-:W-:Y:S01]  /*388e0*/  F2FP.F16.E4M3.UNPACK_B R14, R23 ;  /* 0x00000017ff0e723e */ /* 0x000fe200020006ff */
[----:B------:R-:W3:Y:S06]  /*388f0*/  LDL.LU R27, [R1+0x8c] ;  /* 0x00008c00011b7983 */ /* 0x000eec0000300800 */
[----:B----4-:R-:W-:-:S15]  /*38900*/  HMMA.16816.F32 R16, R12, R20, R16 ;  /* 0x000000140c10723c */ /* 0x010fde0000001810 */
[----:B------:R-:W-:-:S04]  /*38910*/  NOP ;  /* 0x0000000000007918 */ /* 0x000fc80000000000 */
[----:B------:R-:W-:Y:S04]  /*38920*/  STL.64 [R1+0x360], R16 ;  /* 0x0003601001007387 */ /* 0x000fe80000100a00 */
[----:B------:R0:W-:Y:S04]  /*38930*/  STL.64 [R1+0x368], R18 ;  /* 0x0003681201007387 */ /* 0x0001e80000100a00 */
[----:B0-----:R-:W2:Y:S04]  /*38940*/  LDL.LU.64 R18, [R1+0x3740] ;  /* 0x0037400001127983 */ /* 0x001ea80000300a00 */
[----:B------:R-:W4:Y:S01]  /*38950*/  LDL.LU.64 R16, [R1+0x3738] ;  /* 0x0037380001107983 */ /* 0x000f220000300a00 */
        /* <DEDUP_REMOVED lines=11> */
[----:B------:R-:W3:Y:S04]  /*38a10*/  LDL.LU.64 R8, [R1+0x3718] ;  /* 0x0037180001087983 */ /* 0x000ee80000300a00 */
[----:B------:R-:W-:Y:S04]  /*38a20*/  STL.64 [R1+0x36e0], R18 ;  /* 0x0036e01201007387 */ /* 0x000fe80000100a00 */
[----:B------:R0:W-:Y:S04]  /*38a30*/  STL.64 [R1+0x36d8], R16 ;  /* 0x0036d81001007387 */ /* 0x0001e80000100a00 */
[----:B0-----:R-:W2:Y:S04]  /*38a40*/  LDL.LU R16, [R1+0x90] ;  /* 0x0000900001107983 */ /* 0x001ea80000300800 */
[----:B------:R-:W2:Y:S04]  /*38a50*/  LDL.LU R17, [R1+0x94] ;  /* 0x0000940001117983 */ /* 0x000ea80000300800 */
[----:B------:R-:W2:Y:S04]  /*38a60*/  LDL.LU R18, [R1+0x98] ;  /* 0x0000980001127983 */ /* 0x000ea80000300800 */
[----:B------:R-:W2:Y:S02]  /*38a70*/  LDL.LU R19, [R1+0x9c] ;  /* 0x00009c0001137983 */ /* 0x000ea40000300800 */
[----:B--2---:R-:W-:-:S15]  /*38a80*/  HMMA.16816.F32 R16, R12, R10, R16 ;  /* 0x0000000a0c10723c */ /* 0x004fde0000001810 */
[----:B------:R-:W-:-:S04]  /*38a90*/  NOP ;  /* 0x0000000000007918 */ /* 0x000fc80000000000 */
[----:B------:R-:W-:Y:S04]  /*38aa0*/  STL.64 [R1+0x330], R16 ;  /* 0x0003301001007387 */ /* 0x000fe80000100a00 */
[----:B------:R3:W-:Y:S02]  /*38ab0*/  STL.64 [R1+0x338], R18 ;  /* 0x0003381201007387 */ /* 0x0007e40000100a00 */
[----:B---3--:R-:W-:Y:S02]  /*38ac0*/  HMMA.16816.F32 R16, R12, R8, R24 ;  /* 0x000000080c10723c */ /* 0x008fe40000001818 */
[----:B------:R-:W-:Y:S04]  /*38ad0*/  STL.64 [R1+0x36c0], R10 ;  /* 0x0036c00a01007387 */ /* 0x000fe80000100a00 */
[----:B------:R0:W-:-:S13]  /*38ae0*/  STL.64 [R1+0x36b8], R8 ;  /* 0x0036b80801007387 */ /* 0x0001da0000100a00 */
[----:B------:R-:W-:Y:S04]  /*38af0*/  STL.64 [R1+0x320], R16 ;  /* 0x0003201001007387 */ /* 0x000fe80000100a00 */
[----:B------:R-:W-:Y:S04]  /*38b00*/  STL.64 [R1+0x328], R18 ;  /* 0x0003281201007387 */ /* 0x000fe80000100a00 */
[----:B0-----:R-:W2:Y:S04]  /*38b10*/  LDL.LU R8, [R1+0x190] ;  /* 0x0001900001087983 */ /* 0x001ea80000300800 */
[----:B------:R-:W2:Y:S04]  /*38b20*/  LDL.LU R9, [R1+0x194] ;  /* 0x0001940001097983 */ /* 0x000ea80000300800 */
[----:B------:R-:W3:Y:S04]  /*38b30*/  LDL.LU R10, [R1+0x198] ;  /* 0x00019800010a7983 */ /* 0x000ee80000300800 */
[----:B------:R-:W3:Y:S04]  /*38b40*/  LDL.LU R11, [R1+0x19c] ;  /* 0x00019c00010b7983 */ /* 0x000ee80000300800 */
[----:B------:R-:W4:Y:S04]  /*38b50*/  LDL.LU R23, [R1+0x924] ;  /* 0x0009240001177983 */ /* 0x000f280000300800 */
[----:B------:R-:W5:Y:S04]  /*38b60*/  LDL.LU R0, [R1+0x920] ;  /* 0x0009200001007983 */ /* 0x000f680000300800 */
[----:B------:R-:W4:Y:S04]  /*38b70*/  LDL.LU R22, [R1+0x92c] ;  /* 0x00092c0001167983 */ /* 0x000f280000300800 */
[----:B----4-:R-:W-:Y:S04]  /*38b80*/  STL.64 [R1+0x3700], R22 ;  /* 0x0037001601007387 */ /* 0x010fe80000100a00 */
[----:B------:R0:W-:Y:S04]  /*38b90*/  STL.64 [R1+0x36f8], R20 ;  /* 0x0036f81401007387 */ /* 0x0001e80000100a00 */
[----:B0-----:R-:W4:Y:S04]  /*38ba0*/  LDL.LU R20, [R1+0x160] ;  /* 0x0001600001147983 */ /* 0x001f280000300800 */
[----:B------:R-:W4:Y:S04]  /*38bb0*/  LDL.LU R21, [R1+0x164] ;  /* 0x0001640001157983 */ /* 0x000f280000300800 */
[----:B------:R-:W2:Y:S04]  /*38bc0*/  LDL.LU R22, [R1+0x168] ;  /* 0x0001680001167983 */ /* 0x000ea80000300800 */
[----:B------:R-:W2:Y:S04]  /*38bd0*/  LDL.LU R23, [R1+0x16c] ;  /* 0x00016c0001177983 */ /* 0x000ea80000300800 */
[----:B--2---:R-:W-:Y:S04]  /*38be0*/  STL.64 [R1+0x3710], R22 ;  /* 0x0037101601007387 */ /* 0x004fe80000100a00 */
[----:B----4-:R0:W-:Y:S04]  /*38bf0*/  STL.64 [R1+0x3708], R20 ;  /* 0x0037081401007387 */ /* 0x0101e80000100a00 */
[----:B0-----:R-:W2:Y:S04]  /*38c00*/  LDL.LU R20, [R1+0x70] ;  /* 0x0000700001147983 */ /* 0x001ea80000300800 */
[----:B------:R-:W2:Y:S04]  /*38c10*/  LDL.LU R21, [R1+0x74] ;  /* 0x0000740001157983 */ /* 0x000ea80000300800 */
[----:B------:R-:W2:Y:S04]  /*38c20*/  LDL.LU R22, [R1+0x78] ;  /* 0x0000780001167983 */ /* 0x000ea80000300800 */
[----:B------:R-:W2:Y:S04]  /*38c30*/  LDL.LU R23, [R1+0x7c] ;  /* 0x00007c0001177983 */ /* 0x000ea80000300800 */
[----:B------:R-:W4:Y:S04]  /*38c40*/  LDL.LU R29, [R1+0x928] ;  /* 0x00092800011d7983 */ /* 0x000f280000300800 */
        /* <DEDUP_REMOVED lines=8> */
[C---:B--2---:R-:W-:Y:S03]  /*38cd0*/  HMMA.16816.F32 R20, R12.reuse, R6, R20 ;  /* 0x000000060c14723c */ /* 0x044fe60000001814 */
        /* <DEDUP_REMOVED lines=8> */
[----:B0-----:R-:W3:Y:S04]  /*38d60*/  LDL.LU R8, [R1+0x180] ;  /* 0x0001800001087983 */ /* 0x001ee80000300800 */
[----:B------:R-:W3:Y:S04]  /*38d70*/  LDL.LU R9, [R1+0x184] ;  /* 0x0001840001097983 */ /* 0x000ee80000300800 */
[----:B------:R-:W3:Y:S04]  /*38d80*/  LDL.LU R10, [R1+0x188] ;  /* 0x00018800010a7983 */ /* 0x000ee80000300800 */
[----:B------:R-:W3:Y:S04]  /*38d90*/  LDL.LU R11, [R1+0x18c] ;  /* 0x00018c00010b7983 */ /* 0x000ee80000300800 */
        /* <DEDUP_REMOVED lines=8> */
[----:B0-----:R-:W5:Y:S04]  /*38e20*/  LDL.LU.64 R22, [R1+0x3700] ;  /* 0x0037000001167983 */ /* 0x001f680000300a00 */
[----:B------:R-:W2:Y:S04]  /*38e30*/  LDL.LU.64 R20, [R1+0x36f8] ;  /* 0x0036f80001147983 */ /* 0x000ea80000300a00 */
[----:B------:R-:W-:Y:S04]  /*38e40*/  STL.64 [R1+0x36a0], R6 ;  /* 0x0036a00601007387 */ /* 0x000fe80000100a00 */
[----:B------:R0:W-:Y:S04]  /*38e50*/  STL.64 [R1+0x3698], R4 ;  /* 0x0036980401007387 */ /* 0x0001e80000100a00 */
[----:B0-----:R-:W2:Y:S04]  /*38e60*/  LDL.LU R4, [R1+0x1b0] ;  /* 0x0001b00001047983 */ /* 0x001ea80000300800 */
[----:B------:R-:W2:Y:S04]  /*38e70*/  LDL.LU R5, [R1+0x1b4] ;  /* 0x0001b40001057983 */ /* 0x000ea80000300800 */
[----:B------:R-:W2:Y:S04]  /*38e80*/  LDL.LU R6, [R1+0x1b8] ;  /* 0x0001b80001067983 */ /* 0x000ea80000300800 */
[----:B------:R-:W2:Y:S01]  /*38e90*/  LDL.LU R7, [R1+0x1bc] ;  /* 0x0001bc0001077983 */ /* 0x000ea20000300800 */
[----:B------:R-:W-:Y:S01]  /*38ea0*/  HMMA.16816.F32 R12, R12, R2, R16 ;  /* 0x000000020c0c723c */ /* 0x000fe20000001810 */
[----:B------:R-:W-:-:S02]  /*38eb0*/  IMAD R24, R28, 0x100, R27 ;  /* 0x000001001c187824 */ /* 0x000fc400078e021b */
[----:B--2---:R-:W-:Y:S04]  /*38ec0*/  STL.64 [R1+0x36b0], R6 ;  /* 0x0036b00601007387 */ /* 0x004fe80000100a00 */
[----:B------:R0:W-:Y:S04]  /*38ed0*/  STL.64 [R1+0x36a8], R4 ;  /* 0x0036a80401007387 */ /* 0x0001e80000100a00 */
[----:B0-----:R-:W2:Y:S04]  /*38ee0*/  LDL.LU R4, [R1+0x1a0] ;  /* 0x0001a00001047983 */ /* 0x001ea80000300800 */
[----:B------:R-:W2:Y:S04]  /*38ef0*/  LDL.LU R5, [R1+0x1a4] ;  /* 0x0001a40001057983 */ /* 0x000ea80000300800 */
[----:B------:R-:W2:Y:S04]  /*38f00*/  LDL.LU R6, [R1+0x1a8] ;  /* 0x0001a80001067983 */ /* 0x000ea80000300800 */
[----:B------:R-:W2:Y:S04]  /*38f10*/  LDL.LU R7, [R1+0x1ac] ;  /* 0x0001ac0001077983 */ /* 0x000ea80000300800 */
[----:B------:R-:W2:Y:S04]  /*38f20*/  LDL.LU.64 R18, [R1+0x36f0] ;  /* 0x0036f00001127983 */ /* 0x000ea80000300a00 */
[----:B------:R-:W2:Y:S01]  /*38f30*/  LDL.LU.64 R16, [R1+0x36e8] ;  /* 0x0036e80001107983 */ /* 0x000ea20000300a00 */
[----:B-----5:R-:W-:-:S02]  /*38f40*/  IMAD R0, R0, 0x100, R23 ;  /* 0x0000010000007824 */ /* 0x020fc400078e0217 */
[----:B----4-:R-:W-:Y:S02]  /*38f50*/  IMAD R22, R29, 0x100, R22 ;  /* 0x000001001d167824 */ /* 0x010fe400078e0216 */
[----:B------:R-:W-:Y:S01]  /*38f60*/  IMAD R23, R26, 0x100, R25 ;  /* 0x000001001a177824 */ /* 0x000fe200078e0219 */
[----:B------:R0:W-:Y:S04]  /*38f70*/  STL.64 [R1+0x10], R12 ;  /* 0x0000100c01007387 */ /* 0x0001e80000100a00 */
[----:B------:R1:W-:Y:S01]  /*38f80*/  STL.64 [R1+0x18], R14 ;  /* 0x0000180e01007387 */ /* 0x0003e20000100a00 */
[----:B0-----:R-:W-:Y:S02]  /*38f90*/  F2FP.F16.E4M3.UNPACK_B R12, R0 ;  /* 0x00000000ff0c723e */ /* 0x001fe400020006ff */
[----:B------:R-:W-:-:S02]  /*38fa0*/  F2FP.F16.E4M3.UNPACK_B R13, R22 ;  /* 0x00000016ff0d723e */ /* 0x000fc400020006ff */
[----:B-1----:R-:W-:Y:S02]  /*38fb0*/  F2FP.F16.E4M3.UNPACK_B R14, R23 ;  /* 0x00000017ff0e723e */ /* 0x002fe400020006ff */
[----:B------:R-:W-:Y:S02]  /*38fc0*/  F2FP.F16.E4M3.UNPACK_B R15, R24 ;  /* 0x00000018ff0f723e */ /* 0x000fe400020006ff */
[----:B------:R-:W4:Y:S04]  /*38fd0*/  LDL.LU R24, [R1+0x1e0] ;  /* 0x0001e00001187983 */ /* 0x000f280000300800 */
[----:B------:R-:W4:Y:S04]  /*38fe0*/  LDL.LU R25, [R1+0x1e4] ;  /* 0x0001e40001197983 */ /* 0x000f280000300800 */
[----:B------:R-:W4:Y:S04]  /*38ff0*/  LDL.LU R26, [R1+0x1e8] ;  /* 0x0001e800011a7983 */ /* 0x000f280000300800 */
[----:B------:R-:W4:Y:S01]  /*39000*/  LDL.LU R27, [R1+0x1ec] ;  /* 0x0001ec00011b7983 */ /* 0x000f220000300800 */
[----:B--2---:R-:W-:-:S15]  /*39010*/  HMMA.16816.F32 R16, R12, R20, R16 ;  /* 0x000000140c10723c */ /* 0x004fde0000001810 */
[----:B------:R-:W-:-:S04]  /*39020*/  NOP ;  /* 0x0000000000007918 */ /* 0x000fc80000000000 */
[----:B------:R-:W-:Y:S04]  /*39030*/  STL.64 [R1+0x120], R16 ;  /* 0x0001201001007387 */ /* 0x000fe80000100a00 */
[----:B------:R0:W-:Y:S04]  /*39040*/  STL.64 [R1+0x128], R18 ;  /* 0x0001281201007387 */ /* 0x0001e80000100a00 */
[----:B0-----:R-:W3:Y:S04]  /*39050*/  LDL.LU.64 R18, [R1+0x36e0] ;  /* 0x0036e00001127983 */ /* 0x001ee80000300a00 */
[----:B------:R-:W2:Y:S01]  /*39060*/  LDL.LU.64 R16, [R1+0x36d8] ;  /* 0x0036d80001107983 */ /* 0x000ea20000300a00 */
        /* <DEDUP_REMOVED lines=17> */
[----:B------:R-:W5:Y:S01]  /*39180*/  LDL.LU R19, [R1+0x1cc] ;  /* 0x0001cc0001137983 */ /* 0x000f620000300800 */
        /* <DEDUP_REMOVED lines=10> */
[----:B0-----:R-:W5:Y:S04]  /*39230*/  LDL.LU.64 R6, [R1+0x36a0] ;  /* 0x0036a00001067983 */ /* 0x001f680000300a00 */
[----:B------:R-:W4:Y:S04]  /*39240*/  LDL.LU.64 R4, [R1+0x3698] ;  /* 0x0036980001047983 */ /* 0x000f280000300a00 */
[----:B------:R-:W-:Y:S04]  /*39250*/  STL.64 [R1+0x3660], R10 ;  /* 0x0036600a01007387 */ /* 0x000fe80000100a00 */
[----:B------:R5:W-:Y:S02]  /*39260*/  STL.64 [R1+0x3658], R8 ;  /* 0x0036580801007387 */ /* 0x000be40000100a00 */
[C---:B-----5:R-:W-:Y:S08]  /*39270*/  HMMA.16816.F32 R8, R12.reuse, R6, R16 ;  /* 0x000000060c08723c */ /* 0x060ff00000001810 */
[C---:B----4-:R-:W-:Y:S11]  /*39280*/  HMMA.16816.F32 R16, R12.reuse, R4, R24 ;  /* 0x000000040c10723c */ /* 0x050ff60000001818 */
[----:B------:R0:W-:Y:S04]  /*39290*/  STL.64 [R1+0xd0], R8 ;  /* 0x0000d00801007387 */ /* 0x0001e80000100a00 */
[----:B------:R1:W-:Y:S04]  /*392a0*/  STL.64 [R1+0xd8], R10 ;  /* 0x0000d80a01007387 */ /* 0x0003e80000100a00 */
[----:B0-----:R-:W2:Y:S04]  /*392b0*/  LDL.LU R8, [R1+0x210] ;  /* 0x0002100001087983 */ /* 0x001ea80000300800 */
[----:B------:R0:W-:Y:S04]  /*392c0*/  STL.64 [R1+0xc0], R16 ;  /* 0x0000c01001007387 */ /* 0x0001e80000100a00 */
[----:B------:R3:W-:Y:S04]  /*392d0*/  STL.64 [R1+0xc8], R18 ;  /* 0x0000c81201007387 */ /* 0x0007e80000100a00 */
[----:B------:R-:W2:Y:S04]  /*392e0*/  LDL.LU R9, [R1+0x214] ;  /* 0x0002140001097983 */ /* 0x000ea80000300800 */
[----:B-1----:R-:W4:Y:S04]  /*392f0*/  LDL.LU R10, [R1+0x218] ;  /* 0x00021800010a7983 */ /* 0x002f280000300800 */
[----:B------:R-:W4:Y:S04]  /*39300*/  LDL.LU R11, [R1+0x21c] ;  /* 0x00021c00010b7983 */ /* 0x000f280000300800 */
[----:B------:R-:W5:Y:S04]  /*39310*/  LDL.LU R23, [R1+0x944] ;  /* 0x0009440001177983 */ /* 0x000f680000300800 */
[----:B------:R-:W5:Y:S04]  /*39320*/  LDL.LU R0, [R1+0x940] ;  /* 0x0009400001007983 */ /* 0x000f680000300800 */
[----:B------:R-:W2:Y:S04]  /*39330*/  LDL.LU R22, [R1+0x94c] ;  /* 0x00094c0001167983 */ /* 0x000ea80000300800 */
[----:B------:R-:W2:Y:S04]  /*39340*/  LDL.LU R29, [R1+0x948] ;  /* 0x00094800011d7983 */ /* 0x000ea80000300800 */
[----:B------:R-:W2:Y:S04]  /*39350*/  LDL.LU R25, [R1+0x954] ;  /* 0x0009540001197983 */ /* 0x000ea80000300800 */
[----:B------:R-:W2:Y:S04]  /*39360*/  LDL.LU R26, [R1+0x950] ;  /* 0x00095000011a7983 */ /* 0x000ea80000300800 */
[----:B------:R-:W2:Y:S04]  /*39370*/  LDL.LU R27, [R1+0x95c] ;  /* 0x00095c00011b7983 */ /* 0x000ea80000300800 */
[----:B------:R-:W2:Y:S04]  /*39380*/  LDL.LU R28, [R1+0x958] ;  /* 0x00095800011c7983 */ /* 0x000ea80000300800 */
[----:B0-----:R-:W2:Y:S04]  /*39390*/  LDL.LU R16, [R1+0x1f0] ;  /* 0x0001f00001107983 */ /* 0x001ea80000300800 */
[----:B------:R-:W2:Y:S04]  /*393a0*/  LDL.LU R17, [R1+0x1f4] ;  /* 0x0001f40001117983 */ /* 0x000ea80000300800 */
[----:B---3--:R-:W3:Y:S04]  /*393b0*/  LDL.LU R18, [R1+0x1f8] ;  /* 0x0001f80001127983 */ /* 0x008ee80000300800 */
[----:B------:R-:W3:Y:S04]  /*393c0*/  LDL.LU R19, [R1+0x1fc] ;  /* 0x0001fc0001137983 */ /* 0x000ee80000300800 */
[----:B---3--:R-:W-:Y:S04]  /*393d0*/  STL.64 [R1+0x3690], R18 ;  /* 0x0036901201007387 */ /* 0x008fe80000100a00 */
[----:B--2---:R0:W-:Y:S04]  /*393e0*/  STL.64 [R1+0x3688], R16 ;  /* 0x0036881001007387 */ /* 0x0041e80000100a00 */
[----:B0-----:R-:W2:Y:S04]  /*393f0*/  LDL.LU R16, [R1+0x1d0] ;  /* 0x0001d00001107983 */ /* 0x001ea80000300800 */
[----:B------:R-:W2:Y:S04]  /*39400*/  LDL.LU R17, [R1+0x1d4] ;  /* 0x0001d40001117983 */ /* 0x000ea80000300800 */
[----:B------:R-:W2:Y:S04]  /*39410*/  LDL.LU R18, [R1+0x1d8] ;  /* 0x0001d80001127983 */ /* 0x000ea80000300800 */
[----:B------:R-:W2:Y:S04]  /*39420*/  LDL.LU R19, [R1+0x1dc] ;  /* 0x0001dc0001137983 */ /* 0x000ea80000300800 */
[----:B----4-:R-:W-:Y:S04]  /*39430*/  STL.64 [R1+0x3670], R10 ;  /* 0x0036700a01007387 */ /* 0x010fe80000100a00 */
[----:B------:R0:W-:Y:S04]  /*39440*/  STL.64 [R1+0x3668], R8 ;  /* 0x0036680801007387 */ /* 0x0001e80000100a00 */
[----:B0-----:R-:W3:Y:S04]  /*39450*/  LDL.LU R8, [R1+0x200] ;  /* 0x0002000001087983 */ /* 0x001ee80000300800 */
[----:B------:R-:W3:Y:S04]  /*39460*/  LDL.LU R9, [R1+0x204] ;  /* 0x0002040001097983 */ /* 0x000ee80000300800 */
[----:B------:R-:W3:Y:S04]  /*39470*/  LDL.LU R10, [R1+0x208] ;  /* 0x00020800010a7983 */ /* 0x000ee80000300800 */
[----:B------:R-:W3:Y:S04]  /*39480*/  LDL.LU R11, [R1+0x20c] ;  /* 0x00020c00010b7983 */ /* 0x000ee80000300800 */
[----:B------:R-:W-:Y:S04]  /*39490*/  STL.64 [R1+0x3640], R6 ;  /* 0x0036400601007387 */ /* 0x000fe80000100a00 */
[----:B------:R0:W-:Y:S04]  /*394a0*/  STL.64 [R1+0x3638], R4 ;  /* 0x0036380401007387 */ /* 0x0001e80000100a00 */
[----:B0-----:R-:W4:Y:S04]  /*394b0*/  LDL.LU R4, [R1+0x230] ;  /* 0x0002300001047983 */ /* 0x001f280000300800 */
[----:B------:R-:W4:Y:S04]  /*394c0*/  LDL.LU R5, [R1+0x234] ;  /* 0x0002340001057983 */ /* 0x000f280000300800 */
[----:B------:R-:W3:Y:S04]  /*394d0*/  LDL.LU R6, [R1+0x238] ;  /* 0x0002380001067983 */ /* 0x000ee80000300800 */
[----:B------:R-:W3:Y:S01]  /*394e0*/  LDL.LU R7, [R1+0x23c] ;  /* 0x00023c0001077983 */ /* 0x000ee20000300800 */
[----:B--2---:R-:W-:Y:S03]  /*394f0*/  HMMA.16816.F32 R12, R12, R2, R16 ;  /* 0x000000020c0c723c */ /* 0x004fe60000001810 */
[----:B---3--:R-:W-:Y:S04]  /*39500*/  STL.64 [R1+0x3650], R6 ;  /* 0x0036500601007387 */ /* 0x008fe80000100a00 */
[----:B----4-:R0:W-:Y:S04]  /*39510*/  STL.64 [R1+0x3648], R4 ;  /* 0x0036480401007387 */ /* 0x0101e80000100a00 */
[----:B0-----:R-:W2:Y:S04]  /*39520*/  LDL.LU R4, [R1+0x220] ;  /* 0x0002200001047983 */ /* 0x001ea80000300800 */
[----:B------:R-:W2:Y:S04]  /*39530*/  LDL.LU R5, [R1+0x224] ;  /* 0x0002240001057983 */ /* 0x000ea80000300800 */
[----:B------:R-:W2:Y:S04]  /*39540*/  LDL.LU R6, [R1+0x228] ;  /* 0x0002280001067983 */ /* 0x000ea80000300800 */
[----:B------:R-:W2:Y:S04]  /*39550*/  LDL.LU R7, [R1+0x22c] ;  /* 0x00022c0001077983 */ /* 0x000ea80000300800 */
[----:B------:R-:W3:Y:S04]  /*39560*/  LDL.LU.64 R18, [R1+0x3690] ;  /* 0x0036900001127983 */ /* 0x000ee80000300a00 */
[----:B------:R-:W3:Y:S01]  /*39570*/  LDL.LU.64 R16, [R1+0x3688] ;  /* 0x0036880001107983 */ /* 0x000ee20000300a00 */
[----:B-----5:R-:W-:-:S02]  /*39580*/  IMAD R0, R0, 0x100, R23 ;  /* 0x0000010000007824 */ /* 0x020fc400078e0217 */
[----:B------:R-:W-:Y:S02]  /*39590*/  IMAD R22, R29, 0x100, R22 ;  /* 0x000001001d167824 */ /* 0x000fe400078e0216 */
[----:B------:R-:W-:Y:S02]  /*395a0*/  IMAD R23, R26, 0x100, R25 ;  /* 0x000001001a177824 */ /* 0x000fe400078e0219 */
[----:B------:R-:W-:Y:S01]  /*395b0*/  IMAD R24, R28, 0x100, R27 ;  /* 0x000001001c187824 */ /* 0x000fe200078e021b */
[----:B------:R-:W4:Y:S04]  /*395c0*/  LDL.LU R29, [R1+0x960] ;  /* 0x00096000011d7983 */ /* 0x000f280000300800 */
[----:B------:R-:W-:Y:S04]  /*395d0*/  STL [R1+0x362c], R2 ;  /* 0x00362c0201007387 */ /* 0x000fe80000100800 */
[----:B------:R0:W-:Y:S04]  /*395e0*/  STL.64 [R1], R12 ;  /* 0x0000000c01007387 */ /* 0x0001e80000100a00 */
[----:B------:R1:W-:Y:S01]  /*395f0*/  STL.64 [R1+0x8], R14 ;  /* 0x0000080e01007387 */ /* 0x0003e20000100a00 */
[----:B0-----:R-:W-:-:S02]  /*39600*/  F2FP.F16.E4M3.UNPACK_B R12, R0 ;  /* 0x00000000ff0c723e */ /* 0x001fc400020006ff */
[----:B------:R-:W-:Y:S02]  /*39610*/  F2FP.F16.E4M3.UNPACK_B R13, R22 ;  /* 0x00000016ff0d723e */ /* 0x000fe400020006ff */
[----:B-1----:R-:W-:Y:S02]  /*39620*/  F2FP.F16.E4M3.UNPACK_B R14, R23 ;  /* 0x00000017ff0e723e */ /* 0x002fe400020006ff */
[----:B------:R-:W-:Y:S01]  /*39630*/  F2FP.F16.E4M3.UNPACK_B R15, R24 ;  /* 0x00000018ff0f723e */ /* 0x000fe200020006ff */
[----:B------:R-:W-:Y:S04]  /*39640*/  STL [R1+0x3628], R3 ;  /* 0x0036280301007387 */ /* 0x000fe80000100800 */
[----:B------:R-:W4:Y:S04]  /*39650*/  LDL.LU R0, [R1+0x964] ;  /* 0x0009640001007983 */ /* 0x000f280000300800 */
[----:B------:R-:W5:Y:S04]  /*39660*/  LDL.LU R24, [R1+0x260] ;  /* 0x0002600001187983 */ /* 0x000f680000300800 */
[----:B------:R-:W5:Y:S04]  /*39670*/  LDL.LU R25, [R1+0x264] ;  /* 0x0002640001197983 */ /* 0x000f680000300800 */
[----:B------:R-:W5:Y:S04]  /*39680*/  LDL.LU R26, [R1+0x268] ;  /* 0x00026800011a7983 */ /* 0x000f680000300800 */
[----:B------:R-:W5:Y:S01]  /*39690*/  LDL.LU R27, [R1+0x26c] ;  /* 0x00026c00011b7983 */ /* 0x000f620000300800 */
[----:B---3--:R-:W-:-:S15]  /*396a0*/  HMMA.16816.F32 R16, R12, R20, R16 ;  /* 0x000000140c10723c */ /* 0x008fde0000001810 */
[----:B------:R-:W-:-:S04]  /*396b0*/  NOP ;  /* 0x0000000000007918 */ /* 0x000fc80000000000 */
[----:B------:R-:W-:Y:S04]  /*396c0*/  STL.64 [R1+0xb0], R16 ;  /* 0x0000b01001007387 */ /* 0x000fe80000100a00 */
[----:B------:R0:W-:Y:S04]  /*396d0*/  STL.64 [R1+0xb8], R18 ;  /* 0x0000b81201007387 */ /* 0x0001e80000100a00 */
[----:B0-----:R-:W3:Y:S04]  /*396e0*/  LDL.LU.64 R18, [R1+0x3680] ;  /* 0x0036800001127983 */ /* 0x001ee80000300a00 */
[----:B------:R-:W2:Y:S04]  /*396f0*/  LDL.LU.64 R16, [R1+0x3678] ;  /* 0x0036780001107983 */ /* 0x000ea80000300a00 */
[----:B------:R-:W-:Y:S01]  /*39700*/  STL [R1+0x3630], R21 ;  /* 0x0036301501007387 */ /* 0x000fe20000100800 */
        /* <DEDUP_REMOVED lines=14> */
[----:B0-----:R-:W3:Y:S04]  /*397f0*/  LDL.LU R16, [R1+0x240] ;  /* 0x0002400001107983 */ /* 0x001ee80000300800 */
[----:B------:R-:W3:Y:S04]  /*39800*/  LDL.LU R17, [R1+0x244] ;  /* 0x0002440001117983 */ /* 0x000ee80000300800 */
        /* <DEDUP_REMOVED lines=13> */
[----:B------:R-:W5:Y:S04]  /*398e0*/  LDL.LU.64 R4, [R1+0x3638] ;  /* 0x0036380001047983 */ /* 0x000f680000300a00 */
[----:B------:R-:W-:Y:S04]  /*398f0*/  STL.64 [R1+0x3600], R10 ;  /* 0x0036000a01007387 */ /* 0x000fe80000100a00 */
[----:B------:R5:W-:Y:S01]  /*39900*/  STL.64 [R1+0x35f8], R8 ;  /* 0x0035f80801007387 */ /* 0x000be20000100a00 */
[C---:B--2---:R-:W-:Y:S08]  /*39910*/  HMMA.16816.F32 R16, R12.reuse, R6, R16 ;  /* 0x000000060c10723c */ /* 0x044ff00000001810 */
[----:B-----5:R-:W-:Y:S01]  /*39920*/  HMMA.16816.F32 R8, R12, R4, R24 ;  /* 0x000000040c08723c */ /* 0x020fe20000001818 */
[----:B------:R-:W2:Y:S10]  /*39930*/  LDL.LU R24, [R1+0x250] ;  /* 0x0002500001187983 */ /* 0x000eb40000300800 */
[----:B------:R-:W-:Y:S04]  /*39940*/  STL.64 [R1+0x60], R16 ;  /* 0x0000601001007387 */ /* 0x000fe80000100a00 */
[----:B------:R-:W-:Y:S04]  /*39950*/  STL.64 [R1+0x68], R18 ;  /* 0x0000681201007387 */ /* 0x000fe80000100a00 */
[----:B------:R0:W-:Y:S04]  /*39960*/  STL.64 [R1+0x50], R8 ;  /* 0x0000500801007387 */ /* 0x0001e80000100a00 */
[----:B------:R1:W-:Y:S04]  /*39970*/  STL.64 [R1+0x58], R10 ;  /* 0x0000580a01007387 */ /* 0x0003e80000100a00 */
[----:B------:R-:W2:Y:S04]  /*39980*/  LDL.LU R25, [R1+0x254] ;  /* 0x0002540001197983 */ /* 0x000ea80000300800 */
[----:B------:R-:W2:Y:S04]  /*39990*/  LDL.LU R26, [R1+0x258] ;  /* 0x00025800011a7983 */ /* 0x000ea80000300800 */
[----:B------:R-:W2:Y:S04]  /*399a0*/  LDL.LU R27, [R1+0x25c] ;  /* 0x00025c00011b7983 */ /* 0x000ea80000300800 */
[----:B------:R-:W3:Y:S04]  /*399b0*/  LDL.LU R21, [R1+0x96c] ;  /* 0x00096c0001157983 */ /* 0x000ee80000300800 */
[----:B------:R-:W3:Y:S04]  /*399c0*/  LDL.LU R22, [R1+0x968] ;  /* 0x0009680001167983 */ /* 0x000ee80000300800 */
[----:B------:R-:W5:Y:S04]  /*399d0*/  LDL.LU R2, [R1+0x974] ;  /* 0x0009740001027983 */ /* 0x000f680000300800 */
[----:B------:R-:W5:Y:S04]  /*399e0*/  LDL.LU R23, [R1+0x970] ;  /* 0x0009700001177983 */ /* 0x000f680000300800 */
[----:B------:R-:W2:Y:S04]  /*399f0*/  LDL.LU R3, [R1+0x97c] ;  /* 0x00097c0001037983 */ /* 0x000ea80000300800 */
[----:B------:R-:W2:Y:S04]  /*39a00*/  LDL.LU R28, [R1+0x978] ;  /* 0x00097800011c7983 */ /* 0x000ea80000300800 */
[----:B------:R-:W-:Y:S04]  /*39a10*/  STL.64 [R1+0x35e0], R6 ;  /* 0x0035e00601007387 */ /* 0x000fe80000100a00 */
[----:B------:R-:W-:Y:S04]  /*39a20*/  STL.64 [R1+0x35d8], R4 ;  /* 0x0035d80401007387 */ /* 0x000fe80000100a00 */
[----:B0-----:R-:W2:Y:S04]  /*39a30*/  LDL.LU R8, [R1+0x290] ;  /* 0x0002900001087983 */ /* 0x001ea80000300800 */
[----:B------:R-:W2:Y:S04]  /*39a40*/  LDL.LU R9, [R1+0x294] ;  /* 0x0002940001097983 */ /* 0x000ea80000300800 */
[----:B-1----:R-:W2:Y:S04]  /*39a50*/  LDL.LU R10, [R1+0x298] ;  /* 0x00029800010a7983 */ /* 0x002ea80000300800 */
[----:B------:R-:W2:Y:S04]  /*39a60*/  LDL.LU R11, [R1+0x29c] ;  /* 0x00029c00010b7983 */ /* 0x000ea80000300800 */
[----:B------:R-:W3:Y:S04]  /*39a70*/  LDL.LU R16, [R1+0x270] ;  /* 0x0002700001107983 */ /* 0x000ee80000300800 */
[----:B------:R-:W3:Y:S04]  /*39a80*/  LDL.LU R17, [R1+0x274] ;  /* 0x0002740001117983 */ /* 0x000ee80000300800 */
[----:B------:R-:W3:Y:S04]  /*39a90*/  LDL.LU R18, [R1+0x278] ;  /* 0x0002780001127983 */ /* 0x000ee80000300800 */
[----:B------:R-:W3:Y:S04]  /*39aa0*/  LDL.LU R19, [R1+0x27c] ;  /* 0x00027c0001137983 */ /* 0x000ee80000300800 */
[----:B--2---:R-:W-:Y:S04]  /*39ab0*/  STL.64 [R1+0x3610], R10 ;  /* 0x0036100a01007387 */ /* 0x004fe80000100a00 */
[----:B------:R0:W-:Y:S04]  /*39ac0*/  STL.64 [R1+0x3608], R8 ;  /* 0x0036080801007387 */ /* 0x0001e80000100a00 */
[----:B0-----:R-:W2:Y:S04]  /*39ad0*/  LDL.LU R8, [R1+0x280] ;  /* 0x0002800001087983 */ /* 0x001ea80000300800 */
[----:B------:R-:W2:Y:S04]  /*39ae0*/  LDL.LU R9, [R1+0x284] ;  /* 0x0002840001097983 */ /* 0x000ea80000300800 */
[----:B------:R-:W2:Y:S04]  /*39af0*/  LDL.LU R10, [R1+0x288] ;  /* 0x00028800010a7983 */ /* 0x000ea80000300800 */
[----:B------:R-:W2:Y:S04]  /*39b00*/  LDL.LU R11, [R1+0x28c] ;  /* 0x00028c00010b7983 */ /* 0x000ea80000300800 */
[----:B------:R-:W2:Y:S04]  /*39b10*/  LDL.LU R4, [R1+0x2b0] ;  /* 0x0002b00001047983 */ /* 0x000ea80000300800 */
[----:B------:R-:W2:Y:S04]  /*39b20*/  LDL.LU R5, [R1+0x2b4] ;  /* 0x0002b40001057983 */ /* 0x000ea80000300800 */
[----:B------:R-:W2:Y:S04]  /*39b30*/  LDL.LU R6, [R1+0x2b8] ;  /* 0x0002b80001067983 */ /* 0x000ea80000300800 */
[----:B------:R-:W2:Y:S01]  /*39b40*/  LDL.LU R7, [R1+0x2bc] ;  /* 0x0002bc0001077983 */ /* 0x000ea20000300800 */
[----:B----4-:R-:W-:-:S02]  /*39b50*/  IMAD R0, R29, 0x100, R0 ;  /* 0x000001001d007824 */ /* 0x010fc400078e0200 */
[----:B---3--:R-:W-:Y:S02]  /*39b60*/  IMAD R22, R22, 0x100, R21 ;  /* 0x0000010016167824 */ /* 0x008fe400078e0215 */
[----:B-----5:R-:W-:Y:S02]  /*39b70*/  IMAD R23, R23, 0x100, R2 ;  /* 0x0000010017177824 */ /* 0x020fe400078e0202 */
[----:B------:R-:W-:Y:S01]  /*39b80*/  IMAD R28, R28, 0x100, R3 ;  /* 0x000001001c1c7824 */ /* 0x000fe200078e0203 */
[----:B--2---:R-:W-:Y:S04]  /*39b90*/  STL.64 [R1+0x35f0], R6 ;  /* 0x0035f00601007387 */ /* 0x004fe80000100a00 */
[----:B------:R0:W-:Y:S04]  /*39ba0*/  STL.64 [R1+0x35e8], R4 ;  /* 0x0035e80401007387 */ /* 0x0001e80000100a00 */
[----:B0-----:R-:W2:Y:S04]  /*39bb0*/  LDL.LU R4, [R1+0x2a0] ;  /* 0x0002a00001047983 */ /* 0x001ea80000300800 */
[----:B------:R-:W2:Y:S04]  /*39bc0*/  LDL.LU R5, [R1+0x2a4] ;  /* 0x0002a40001057983 */ /* 0x000ea80000300800 */
[----:B------:R-:W2:Y:S04]  /*39bd0*/  LDL.LU R6, [R1+0x2a8] ;  /* 0x0002a80001067983 */ /* 0x000ea80000300800 */
[----:B------:R-:W2:Y:S04]  /*39be0*/  LDL.LU R7, [R1+0x2ac] ;  /* 0x0002ac0001077983 */ /* 0x000ea80000300800 */
[----:B------:R-:W3:Y:S04]  /*39bf0*/  LDL.LU R29, [R1+0x988] ;  /* 0x00098800011d7983 */ /* 0x000ee80000300800 */
[----:B------:R-:W4:Y:S04]  /*39c00*/  LDL.LU R21, [R1+0x3630] ;  /* 0x0036300001157983 */ /* 0x000f280000300800 */
[----:B------:R-:W5:Y:S04]  /*39c10*/  LDL.LU R2, [R1+0x362c] ;  /* 0x00362c0001027983 */ /* 0x000f680000300800 */
[----:B------:R-:W5:Y:S02]  /*39c20*/  LDL.LU R3, [R1+0x3628] ;  /* 0x0036280001037983 */ /* 0x000f640000300800 */
[----:B-----5:R-:W-:Y:S01]  /*39c30*/  HMMA.16816.F32 R24, R12, R2, R24 ;  /* 0x000000020c18723c */ /* 0x020fe20000001818 */
[----:B------:R-:W-:-:S02]  /*39c40*/  F2FP.F16.E4M3.UNPACK_B R12, R0 ;  /* 0x00000000ff0c723e */ /* 0x000fc400020006ff */
[----:B------:R-:W-:Y:S02]  /*39c50*/  F2FP.F16.E4M3.UNPACK_B R13, R22 ;  /* 0x00000016ff0d723e */ /* 0x000fe400020006ff */
[----:B------:R-:W-:Y:S02]  /*39c60*/  F2FP.F16.E4M3.UNPACK_B R14, R23 ;  /* 0x00000017ff0e723e */ /* 0x000fe400020006ff */
[----:B------:R-:W-:-:S07]  /*39c70*/  F2FP.F16.E4M3.UNPACK_B R15, R28 ;  /* 0x0000001cff0f723e */ /* 0x000fce00020006ff */
[C---:B----4-:R-:W-:Y:S01]  /*39c80*/  HMMA.16816.F32 R16, R12.reuse, R20, R16 ;  /* 0x000000140c10723c */ /* 0x050fe20000001810 */
[----:B------:R0:W-:Y:S04]  /*39c90*/  STL [R1+0x35d4], R2 ;  /* 0x0035d40201007387 */ /* 0x0001e80000100800 */
[----:B0-----:R-:W3:Y:S04]  /*39ca0*/  LDL.LU R2, [R1+0x98c] ;  /* 0x00098c0001027983 */ /* 0x001ee80000300800 */
[----:B------:R0:W-:Y:S04]  /*39cb0*/  STL [R1+0x35d0], R3 ;  /* 0x0035d00301007387 */ /* 0x0001e80000100800 */
[----:B0-----:R-:W4:Y:S04]  /*39cc0*/  LDL.LU R3, [R1+0x980] ;  /* 0x0009800001037983 */ /* 0x001f280000300800 */
[----:B------:R-:W-:Y:S04]  /*39cd0*/  STL [R1+0x32cc], R24 ;  /* 0x0032cc1801007387 */ /* 0x000fe80000100800 */
[----:B------:R0:W-:Y:S04]  /*39ce0*/  STL [R1+0x32c8], R25 ;  /* 0x0032c81901007387 */ /* 0x0001e80000100800 */
[----:B0-----:R-:W4:Y:S04]  /*39cf0*/  LDL.LU R25, [R1+0x984] ;  /* 0x0009840001197983 */ /* 0x001f280000300800 */
[----:B------:R-:W-:Y:S04]  /*39d00*/  STL [R1+0x32c4], R26 ;  /* 0x0032c41a01007387 */ /* 0x000fe80000100800 */
[----:B------:R-:W-:Y:S04]  /*39d10*/  STL [R1+0x32c0], R27 ;  /* 0x0032c01b01007387 */ /* 0x000fe80000100800 */
[----:B------:R-:W-:Y:S04]  /*39d20*/  STL.64 [R1+0x40], R16 ;  /* 0x0000401001007387 */ /* 0x000fe80000100a00 */
[----:B------:R0:W-:Y:S04]  /*39d30*/  STL.64 [R1+0x48], R18 ;  /* 0x0000481201007387 */ /* 0x0001e80000100a00 */
[----:B0-----:R-:W5:Y:S04]  /*39d40*/  LDL.LU.64 R18, [R1+0x3620] ;  /* 0x0036200001127983 */ /* 0x001f680000300a00 */
[----:B------:R-:W2:Y:S01]  /*39d50*/  LDL.LU.64 R16, [R1+0x3618] ;  /* 0x0036180001107983 */ /* 0x000ea20000300a00 */
[----:B-----5:R-:W-:-:S15]  /*39d60*/  HMMA.16816.F32 R8, R12, R18, R8 ;  /* 0x000000120c08723c */ /* 0x020fde0000001808 */
        /* <DEDUP_REMOVED lines=10> */
[----:B------:R-:W5:Y:S04]  /*39e10*/  LDL.LU.64 R8, [R1+0x35f8] ;  /* 0x0035f80001087983 */ /* 0x000f680000300a00 */
        /* <DEDUP_REMOVED lines=8> */
[----:B------:R-:W-:Y:S04]  /*39ea0*/  STL [R1+0x160], R4 ;  /* 0x0001600401007387 */ /* 0x000fe80000100800 */
[----:B------:R0:W-:Y:S01]  /*39eb0*/  STL.64 [R1+0x168], R6 ;  /* 0x0001680601007387 */ /* 0x0001e20000100a00 */
[----:B------:R-:W-:-:S03]  /*39ec0*/  IMAD.MOV.U32 R24, RZ, RZ, R5 ;  /* 0x000000ffff187224 */ /* 0x000fc600078e0005 */
[----:B0-----:R-:W5:Y:S04]  /*39ed0*/  LDL.LU.64 R6, [R1+0x35f0] ;  /* 0x0035f00001067983 */ /* 0x001f680000300a00 */
[----:B------:R-:W5:Y:S04]  /*39ee0*/  LDL.LU.64 R4, [R1+0x35e8] ;  /* 0x0035e80001047983 */ /* 0x000f680000300a00 */
[----:B------:R-:W-:Y:S01]  /*39ef0*/  STL [R1+0x3300], R24 ;  /* 0x0033001801007387 */ /* 0x000fe20000100800 */
[----:B-----5:R-:W-:-:S15]  /*39f00*/  HMMA.16816.F32 R4, R12, R8, R4 ;  /* 0x000000080c04723c */ /* 0x020fde0000001804 */
        /* <DEDUP_REMOVED lines=10> */
[----:B------:R-:W2:Y:S01]  /*39fb0*/  LDL.LU R11, [R1+0x2cc] ;  /* 0x0002cc00010b7983 */ /* 0x000ea20000300800 */
[----:B----4-:R-:W-:Y:S01]  /*39fc0*/  IMAD R0, R3, 0x100, R25 ;  /* 0x0000010003007824 */ /* 0x010fe200078e0219 */
[----:B--2---:R-:W-:-:S15]  /*39fd0*/  HMMA.16816.F32 R8, R12, R6, R8 ;  /* 0x000000060c08723c */ /* 0x004fde0000001808 */
[----:B------:R-:W-:-:S04]  /*39fe0*/  NOP ;  /* 0x0000000000007918 */ /* 0x000fc80000000000 */
[----:B------:R-:W-:Y:S04]  /*39ff0*/  STL.64 [R1+0x1a0], R8 ;  /* 0x0001a00801007387 */ /* 0x000fe80000100a00 */
[----:B------:R3:W-:Y:S02]  /*3a000*/  STL.64 [R1+0x1a8], R10 ;  /* 0x0001a80a01007387 */ /* 0x0007e40000100a00 */
[----:B---3--:R-:W-:Y:S02]  /*3a010*/  HMMA.16816.F32 R8, R12, R4, R16 ;  /* 0x000000040c08723c */ /* 0x008fe40000001810 */
[----:B------:R-:W-:Y:S04]  /*3a020*/  STL.64 [R1+0x3578], R6 ;  /* 0x0035780601007387 */ /* 0x000fe80000100a00 */
[----:B------:R-:W-:-:S13]  /*3a030*/  STL.64 [R1+0x3570], R4 ;  /* 0x0035700401007387 */ /* 0x000fda0000100a00 */
[----:B------:R-:W-:Y:S04]  /*3a040*/  STL.64 [R1+0x1d0], R8 ;  /* 0x0001d00801007387 */ /* 0x000fe80000100a00 */
[----:B------:R-:W-:Y:S04]  /*3a050*/  STL.64 [R1+0x1d8], R10 ;  /* 0x0001d80a01007387 */ /* 0x000fe80000100a00 */
[----:B------:R-:W2:Y:S04]  /*3a060*/  LDL.LU R24, [R1+0x430] ;  /* 0x0004300001187983 */ /* 0x000ea80000300800 */
[----:B------:R-:W2:Y:S04]  /*3a070*/  LDL.LU R25, [R1+0x434] ;  /* 0x0004340001197983 */ /* 0x000ea80000300800 */
[----:B------:R-:W3:Y:S04]  /*3a080*/  LDL.LU R26, [R1+0x438] ;  /* 0x00043800011a7983 */ /* 0x000ee80000300800 */
[----:B------:R-:W3:Y:S01]  /*3a090*/  LDL.LU R27, [R1+0x43c] ;  /* 0x00043c00011b7983 */ /* 0x000ee20000300800 */
[----:B------:R-:W-:-:S03]  /*3a0a0*/  IMAD R22, R29, 0x100, R2 ;  /* 0x000001001d167824 */ /* 0x000fc600078e0202 */
[----:B---3--:R-:W-:Y:S04]  /*3a0b0*/  STL.64 [R1+0x3508], R26 ;  /* 0x0035081a01007387 */ /* 0x008fe80000100a00 */
[----:B--2---:R0:W-:Y:S04]  /*3a0c0*/  STL.64 [R1+0x3500], R24 ;  /* 0x0035001801007387 */ /* 0x0041e80000100a00 */
[----:B0-----:R-:W2:Y:S04]  /*3a0d0*/  LDL.LU R24, [R1+0x440] ;  /* 0x0004400001187983 */ /* 0x001ea80000300800 */
[----:B------:R-:W2:Y:S04]  /*3a0e0*/  LDL.LU R25, [R1+0x444] ;  /* 0x0004440001197983 */ /* 0x000ea80000300800 */
[----:B------:R-:W3:Y:S04]  /*3a0f0*/  LDL.LU R26, [R1+0x448] ;  /* 0x00044800011a7983 */ /* 0x000ee80000300800 */
[----:B------:R-:W3:Y:S04]  /*3a100*/  LDL.LU R27, [R1+0x44c] ;  /* 0x00044c00011b7983 */ /* 0x000ee80000300800 */
[----:B------:R-:W4:Y:S04]  /*3a110*/  LDL.LU R29, [R1+0x9bc] ;  /* 0x0009bc00011d7983 */ /* 0x000f280000300800 */
[----:B----4-:R-:W-:Y:S04]  /*3a120*/  STL [R1+0x3540], R29 ;  /* 0x0035401d01007387 */ /* 0x010fe80000100800 */
[----:B---3--:R-:W-:Y:S04]  /*3a130*/  STL.64 [R1+0x3518], R26 ;  /* 0x0035181a01007387 */ /* 0x008fe80000100a00 */
[----:B--2---:R0:W-:Y:S04]  /*3a140*/  STL.64 [R1+0x3510], R24 ;  /* 0x0035101801007387 */ /* 0x0041e80000100a00 */
[----:B0-----:R-:W2:Y:S04]  /*3a150*/  LDL.LU R24, [R1+0x450] ;  /* 0x0004500001187983 */ /* 0x001ea80000300800 */
[----:B------:R-:W2:Y:S04]  /*3a160*/  LDL.LU R25, [R1+0x454] ;  /* 0x0004540001197983 */ /* 0x000ea80000300800 */
[----:B------:R-:W3:Y:S04]  /*3a170*/  LDL.LU R26, [R1+0x458] ;  /* 0x00045800011a7983 */ /* 0x000ee80000300800 */
[----:B------:R-:W3:Y:S04]  /*3a180*/  LDL.LU R27, [R1+0x45c] ;  /* 0x00045c00011b7983 */ /* 0x000ee80000300800 */
[----:B------:R-:W4:Y:S04]  /*3a190*/  LDL.LU R29, [R1+0x9b8] ;  /* 0x0009b800011d7983 */ /* 0x000f280000300800 */
[----:B----4-:R0:W-:Y:S04]  /*3a1a0*/  STL [R1+0x3544], R29 ;  /* 0x0035441d01007387 */ /* 0x0101e80000100800 */
[----:B0-----:R-:W4:Y:S04]  /*3a1b0*/  LDL.LU R29, [R1+0x9ac] ;  /* 0x0009ac00011d7983 */ /* 0x001f280000300800 */
[----:B----4-:R0:W-:Y:S04]  /*3a1c0*/  STL [R1+0x3548], R29 ;  /* 0x0035481d01007387 */ /* 0x0101e80000100800 */
[----:B0-----:R-:W4:Y:S04]  /*3a1d0*/  LDL.LU R29, [R1+0x9a4] ;  /* 0x0009a400011d7983 */ /* 0x001f280000300800 */
[----:B---3--:R-:W-:Y:S04]  /*3a1e0*/  STL.64 [R1+0x3528], R26 ;  /* 0x0035281a01007387 */ /* 0x008fe80000100a00 */
[----:B--2---:R0:W-:Y:S04]  /*3a1f0*/  STL.64 [R1+0x3520], R24 ;  /* 0x0035201801007387 */ /* 0x0041e80000100a00 */
[----:B0-----:R-:W2:Y:S04]  /*3a200*/  LDL.LU R24, [R1+0x460] ;  /* 0x0004600001187983 */ /* 0x001ea80000300800 */
[----:B------:R-:W2:Y:S04]  /*3a210*/  LDL.LU R25, [R1+0x464] ;  /* 0x0004640001197983 */ /* 0x000ea80000300800 */
[----:B------:R-:W3:Y:S04]  /*3a220*/  LDL.LU R26, [R1+0x468] ;  /* 0x00046800011a7983 */ /* 0x000ee80000300800 */
[----:B------:R-:W3:Y:S04]  /*3a230*/  LDL.LU R27, [R1+0x46c] ;  /* 0x00046c00011b7983 */ /* 0x000ee80000300800 */
[----:B------:R-:W5:Y:S04]  /*3a240*/  LDL.LU R4, [R1+0x3b0] ;  /* 0x0003b00001047983 */ /* 0x000f680000300800 */
[----:B------:R-:W5:Y:S04]  /*3a250*/  LDL.LU R5, [R1+0x3b4] ;  /* 0x0003b40001057983 */ /* 0x000f680000300800 */
[----:B------:R-:W2:Y:S04]  /*3a260*/  LDL.LU R6, [R1+0x3b8] ;  /* 0x0003b80001067983 */ /* 0x000ea80000300800 */
[----:B------:R-:W2:Y:S04]  /*3a270*/  LDL.LU R7, [R1+0x3bc] ;  /* 0x0003bc0001077983 */ /* 0x000ea80000300800 */
[----:B--2---:R-:W-:Y:S04]  /*3a280*/  STL.64 [R1+0x3588], R6 ;  /* 0x0035880601007387 */ /* 0x004fe80000100a00 */
[----:B-----5:R0:W-:Y:S04]  /*3a290*/  STL.64 [R1+0x3580], R4 ;  /* 0x0035800401007387 */ /* 0x0201e80000100a00 */
[----:B0-----:R-:W2:Y:S04]  /*3a2a0*/  LDL.LU R4, [R1+0x390] ;  /* 0x0003900001047983 */ /* 0x001ea80000300800 */
[----:B------:R-:W2:Y:S04]  /*3a2b0*/  LDL.LU R5, [R1+0x394] ;  /* 0x0003940001057983 */ /* 0x000ea80000300800 */
[----:B------:R-:W5:Y:S04]  /*3a2c0*/  LDL.LU R6, [R1+0x398] ;  /* 0x0003980001067983 */ /* 0x000f680000300800 */
[----:B------:R-:W5:Y:S04]  /*3a2d0*/  LDL.LU R7, [R1+0x39c] ;  /* 0x00039c0001077983 */ /* 0x000f680000300800 */
[----:B-----5:R-:W-:Y:S04]  /*3a2e0*/  STL.64 [R1+0x35a8], R6 ;  /* 0x0035a80601007387 */ /* 0x020fe80000100a00 */
[----:B--2---:R-:W-:Y:S04]  /*3a2f0*/  STL.64 [R1+0x35a0], R4 ;  /* 0x0035a00401007387 */ /* 0x004fe80000100a00 */
[----:B------:R-:W2:Y:S04]  /*3a300*/  LDL.LU R8, [R1+0x310] ;  /* 0x0003100001087983 */ /* 0x000ea80000300800 */
[----:B------:R-:W2:Y:S04]  /*3a310*/  LDL.LU R9, [R1+0x314] ;  /* 0x0003140001097983 */ /* 0x000ea80000300800 */
[----:B------:R-:W5:Y:S04]  /*3a320*/  LDL.LU R10, [R1+0x318] ;  /* 0x00031800010a7983 */ /* 0x000f680000300800 */
[----:B------:R-:W5:Y:S04]  /*3a330*/  LDL.LU R11, [R1+0x31c] ;  /* 0x00031c00010b7983 */ /* 0x000f680000300800 */
[----:B------:R-:W2:Y:S04]  /*3a340*/  LDL.LU R2, [R1+0x994] ;  /* 0x0009940001027983 */ /* 0x000ea80000300800 */
[----:B------:R-:W3:Y:S04]  /*3a350*/  LDL.LU R23, [R1+0x990] ;  /* 0x0009900001177983 */ /* 0x000ee80000300800 */
[----:B------:R-:W3:Y:S04]  /*3a360*/  LDL.LU R3, [R1+0x99c] ;  /* 0x00099c0001037983 */ /* 0x000ee80000300800 */
[----:B------:R-:W3:Y:S04]  /*3a370*/  LDL.LU R28, [R1+0x998] ;  /* 0x00099800011c7983 */ /* 0x000ee80000300800 */
[----:B-----5:R-:W-:Y:S04]  /*3a380*/  STL.64 [R1+0x35c8], R10 ;  /* 0x0035c80a01007387 */ /* 0x020fe80000100a00 */
[----:B--2---:R0:W-:Y:S04]  /*3a390*/  STL.64 [R1+0x35c0], R8 ;  /* 0x0035c00801007387 */ /* 0x0041e80000100a00 */
[----:B0-----:R-:W2:Y:S04]  /*3a3a0*/  LDL.LU R8, [R1+0x2d0] ;  /* 0x0002d00001087983 */ /* 0x001ea80000300800 */
[----:B------:R-:W2:Y:S04]  /*3a3b0*/  LDL.LU R9, [R1+0x2d4] ;  /* 0x0002d40001097983 */ /* 0x000ea80000300800 */
[----:B------:R-:W2:Y:S04]  /*3a3c0*/  LDL.LU R10, [R1+0x2d8] ;  /* 0x0002d800010a7983 */ /* 0x000ea80000300800 */
[----:B------:R-:W2:Y:S04]  /*3a3d0*/  LDL.LU R11, [R1+0x2dc] ;  /* 0x0002dc00010b7983 */ /* 0x000ea80000300800 */
[----:B------:R-:W5:Y:S04]  /*3a3e0*/  LDL.LU R16, [R1+0x2f0] ;  /* 0x0002f00001107983 */ /* 0x000f680000300800 */
[----:B------:R-:W5:Y:S04]  /*3a3f0*/  LDL.LU R17, [R1+0x2f4] ;  /* 0x0002f40001117983 */ /* 0x000f680000300800 */
[----:B------:R-:W5:Y:S04]  /*3a400*/  LDL.LU R18, [R1+0x2f8] ;  /* 0x0002f80001127983 */ /* 0x000f680000300800 */
[----:B------:R-:W5:Y:S04]  /*3a410*/  LDL.LU R19, [R1+0x2fc] ;  /* 0x0002fc0001137983 */ /* 0x000f680000300800 */
[----:B------:R-:W2:Y:S04]  /*3a420*/  LDL.LU R4, [R1+0x300] ;  /* 0x0003000001047983 */ /* 0x000ea80000300800 */
[----:B------:R-:W2:Y:S04]  /*3a430*/  LDL.LU R5, [R1+0x304] ;  /* 0x0003040001057983 */ /* 0x000ea80000300800 */
[----:B------:R-:W2:Y:S04]  /*3a440*/  LDL.LU R6, [R1+0x308] ;  /* 0x0003080001067983 */ /* 0x000ea80000300800 */
[----:B------:R-:W2:Y:S04]  /*3a450*/  LDL.LU R7, [R1+0x30c] ;  /* 0x00030c0001077983 */ /* 0x000ea80000300800 */
[----:B---3--:R-:W-:Y:S04]  /*3a460*/  STL.64 [R1+0x3538], R26 ;  /* 0x0035381a01007387 */ /* 0x008fe80000100a00 */
[----:B------:R0:W-:Y:S04]  /*3a470*/  STL.64 [R1+0x3530], R24 ;  /* 0x0035301801007387 */ /* 0x0001e80000100a00 */
[----:B0-----:R-:W3:Y:S04]  /*3a480*/  LDL.LU R24, [R1+0x3e0] ;  /* 0x0003e00001187983 */ /* 0x001ee80000300800 */
[----:B------:R-:W3:Y:S04]  /*3a490*/  LDL.LU R25, [R1+0x3e4] ;  /* 0x0003e40001197983 */ /* 0x000ee80000300800 */
[----:B------:R-:W2:Y:S04]  /*3a4a0*/  LDL.LU R26, [R1+0x3e8] ;  /* 0x0003e800011a7983 */ /* 0x000ea80000300800 */
[----:B------:R-:W2:Y:S04]  /*3a4b0*/  LDL.LU R27, [R1+0x3ec] ;  /* 0x0003ec00011b7983 */ /* 0x000ea80000300800 */
[----:B--2---:R-:W-:Y:S04]  /*3a4c0*/  STL.64 [R1+0x3558], R26 ;  /* 0x0035581a01007387 */ /* 0x004fe80000100a00 */
[----:B---3--:R0:W-:Y:S04]  /*3a4d0*/  STL.64 [R1+0x3550], R24 ;  /* 0x0035501801007387 */ /* 0x0081e80000100a00 */
[----:B0-----:R-:W2:Y:S04]  /*3a4e0*/  LDL.LU R24, [R1+0x3f0] ;  /* 0x0003f00001187983 */ /* 0x001ea80000300800 */
[----:B------:R-:W2:Y:S04]  /*3a4f0*/  LDL.LU R25, [R1+0x3f4] ;  /* 0x0003f40001197983 */ /* 0x000ea80000300800 */
[----:B------:R-:W3:Y:S04]  /*3a500*/  LDL.LU R26, [R1+0x3f8] ;  /* 0x0003f800011a7983 */ /* 0x000ee80000300800 */
[----:B------:R-:W3:Y:S01]  /*3a510*/  LDL.LU R27, [R1+0x3fc] ;  /* 0x0003fc00011b7983 */ /* 0x000ee20000300800 */
[----:B------:R-:W-:-:S02]  /*3a520*/  IMAD R23, R23, 0x100, R2 ;  /* 0x0000010017177824 */ /* 0x000fc400078e0202 */
[----:B------:R-:W-:Y:S01]  /*3a530*/  IMAD R28, R28, 0x100, R3 ;  /* 0x000001001c1c7824 */ /* 0x000fe200078e0203 */
[----:B---3--:R-:W-:Y:S04]  /*3a540*/  STL.64 [R1+0x3568], R26 ;  /* 0x0035681a01007387 */ /* 0x008fe80000100a00 */
[----:B--2---:R0:W-:Y:S04]  /*3a550*/  STL.64 [R1+0x3560], R24 ;  /* 0x0035601801007387 */ /* 0x0041e80000100a00 */
[----:B0-----:R-:W2:Y:S04]  /*3a560*/  LDL.LU R24, [R1+0x3c0] ;  /* 0x0003c00001187983 */ /* 0x001ea80000300800 */
[----:B------:R-:W2:Y:S04]  /*3a570*/  LDL.LU R25, [R1+0x3c4] ;  /* 0x0003c40001197983 */ /* 0x000ea80000300800 */
[----:B------:R-:W2:Y:S04]  /*3a580*/  LDL.LU R26, [R1+0x3c8] ;  /* 0x0003c800011a7983 */ /* 0x000ea80000300800 */
[----:B------:R-:W2:Y:S04]  /*3a590*/  LDL.LU R27, [R1+0x3cc] ;  /* 0x0003cc00011b7983 */ /* 0x000ea80000300800 */
[----:B------:R-:W3:Y:S04]  /*3a5a0*/  LDL.LU R2, [R1+0x35d4] ;  /* 0x0035d40001027983 */ /* 0x000ee80000300800 */
[----:B------:R-:W3:Y:S02]  /*3a5b0*/  LDL.LU R3, [R1+0x35d0] ;  /* 0x0035d00001037983 */ /* 0x000ee40000300800 */
[----:B---3--:R-:W-:Y:S02]  /*3a5c0*/  HMMA.16816.F32 R12, R12, R2, R8 ;  /* 0x000000020c0c723c */ /* 0x008fe40000001808 */
[----:B------:R-:W3:Y:S04]  /*3a5d0*/  LDL.LU.64 R10, [R1+0x35c8] ;  /* 0x0035c800010a7983 */ /* 0x000ee80000300a00 */
[----:B------:R-:W3:-:S13]  /*3a5e0*/  LDL.LU.64 R8, [R1+0x35c0] ;  /* 0x0035c00001087983 */ /* 0x000eda0000300a00 */
[----:B------:R0:W-:Y:S04]  /*3a5f0*/  STL.64 [R1+0x1c0], R12 ;  /* 0x0001c00c01007387 */ /* 0x0001e80000100a00 */
[----:B------:R1:W-:Y:S01]  /*3a600*/  STL.64 [R1+0x1c8], R14 ;  /* 0x0001c80e01007387 */ /* 0x0003e20000100a00 */
[----:B0-----:R-:W-:Y:S02]  /*3a610*/  F2FP.F16.E4M3.UNPACK_B R12, R0 ;  /* 0x00000000ff0c723e */ /* 0x001fe400020006ff */
[----:B------:R-:W-:Y:S02]  /*3a620*/  F2FP.F16.E4M3.UNPACK_B R13, R22 ;  /* 0x00000016ff0d723e */ /* 0x000fe400020006ff */
[----:B-1----:R-:W-:Y:S02]  /*3a630*/  F2FP.F16.E4M3.UNPACK_B R14, R23 ;  /* 0x00000017ff0e723e */ /* 0x002fe400020006ff */
[----:B------:R-:W-:Y:S01]  /*3a640*/  F2FP.F16.E4M3.UNPACK_B R15, R28 ;  /* 0x0000001cff0f723e */ /* 0x000fe200020006ff */
[----:B------:R-:W4:Y:S04]  /*3a650*/  LDL.LU R0, [R1+0x9a0] ;  /* 0x0009a00001007983 */ /* 0x000f280000300800 */
[----:B------:R-:W2:Y:S04]  /*3a660*/  LDL.LU R22, [R1+0x9a8] ;  /* 0x0009a80001167983 */ /* 0x000ea80000300800 */
[----:B------:R-:W2:Y:S04]  /*3a670*/  LDL.LU R23, [R1+0x9b0] ;  /* 0x0009b00001177983 */ /* 0x000ea80000300800 */
[----:B------:R-:W2:Y:S01]  /*3a680*/  LDL.LU R28, [R1+0x9c0] ;  /* 0x0009c000011c7983 */ /* 0x000ea20000300800 */
[----:B-----5:R-:W-:-:S15]  /*3a690*/  HMMA.16816.F32 R16, R12, R20, R16 ;  /* 0x000000140c10723c */ /* 0x020fde0000001810 */
[----:B------:R-:W-:-:S04]  /*3a6a0*/  NOP ;  /* 0x0000000000007918 */ /* 0x000fc80000000000 */
[----:B------:R-:W-:Y:S04]  /*3a6b0*/  STL.64 [R1+0x1f0], R16 ;  /* 0x0001f01001007387 */ /* 0x000fe80000100a00 */
[----:B------:R0:W-:Y:S04]  /*3a6c0*/  STL.64 [R1+0x1f8], R18 ;  /* 0x0001f81201007387 */ /* 0x0001e80000100a00 */
[----:B0-----:R-:W5:Y:S04]  /*3a6d0*/  LDL.LU.64 R18, [R1+0x35b8] ;  /* 0x0035b80001127983 */ /* 0x001f680000300a00 */
[----:B------:R-:W3:Y:S01]  /*3a6e0*/  LDL.LU.64 R16, [R1+0x35b0] ;  /* 0x0035b00001107983 */ /* 0x000ee20000300a00 */
[C---:B-----5:R-:W-:Y:S08]  /*3a6f0*/  HMMA.16816.F32 R4, R12.reuse, R18, R4 ;  /* 0x000000120c04723c */ /* 0x060ff00000001804 */
[C---:B---3--:R-:W-:Y:S11]  /*3a700*/  HMMA.16816.F32 R8, R12.reuse, R16, R8 ;  /* 0x000000100c08723c */ /* 0x048ff60000001808 */
[----:B------:R-:W-:Y:S04]  /*3a710*/  STL.64 [R1+0x210], R4 ;  /* 0x0002100401007387 */ /* 0x000fe80000100a00 */
[----:B------:R0:W-:Y:S04]  /*3a720*/  STL.64 [R1+0x218], R6 ;  /* 0x0002180601007387 */ /* 0x0001e80000100a00 */
[----:B0-----:R-:W3:Y:S04]  /*3a730*/  LDL.LU.64 R6, [R1+0x35a8] ;  /* 0x0035a80001067983 */ /* 0x001ee80000300a00 */
[----:B------:R-:W3:Y:S04]  /*3a740*/  LDL.LU.64 R4, [R1+0x35a0] ;  /* 0x0035a00001047983 */ /* 0x000ee80000300a00 */
[----:B------:R-:W-:Y:S04]  /*3a750*/  STL.64 [R1+0x230], R8 ;  /* 0x0002300801007387 */ /* 0x000fe80000100a00 */
[----:B------:R0:W-:Y:S04]  /*3a760*/  STL.64 [R1+0x238], R10 ;  /* 0x0002380a01007387 */ /* 0x0001e80000100a00 */
[----:B0-----:R-:W3:Y:S04]  /*3a770*/  LDL.LU.64 R10, [R1+0x3598] ;  /* 0x00359800010a7983 */ /* 0x001ee80000300a00 */
[----:B------:R-:W5:Y:S01]  /*3a780*/  LDL.LU.64 R8, [R1+0x3590] ;  /* 0x0035900001087983 */ /* 0x000f620000300a00 */
[----:B---3--:R-:W-:-:S15]  /*3a790*/  HMMA.16816.F32 R4, R12, R10, R4 ;  /* 0x0000000a0c04723c */ /* 0x008fde0000001804 */
[----:B------:R-:W-:-:S04]  /*3a7a0*/  NOP ;  /* 0x0000000000007918 */ /* 0x000fc80000000000 */
[----:B------:R-:W-:Y:S04]  /*3a7b0*/  STL.64 [R1+0x240], R4 ;  /* 0x0002400401007387 */ /* 0x000fe80000100a00 */
[----:B------:R0:W-:Y:S04]  /*3a7c0*/  STL.64 [R1+0x248], R6 ;  /* 0x0002480601007387 */ /* 0x0001e80000100a00 */
[----:B0-----:R-:W5:Y:S04]  /*3a7d0*/  LDL.LU.64 R6, [R1+0x3588] ;  /* 0x0035880001067983 */ /* 0x001f680000300a00 */
[----:B------:R-:W5:Y:S02]  /*3a7e0*/  LDL.LU.64 R4, [R1+0x3580] ;  /* 0x0035800001047983 */ /* 0x000f640000300a00 */
[----:B-----5:R-:W-:-:S15]  /*3a7f0*/  HMMA.16816.F32 R4, R12, R8, R4 ;  /* 0x000000080c04723c */ /* 0x020fde0000001804 */
        /* <DEDUP_REMOVED lines=10> */
[----:B------:R-:W3:Y:S01]  /*3a8a0*/  LDL.LU.64 R24, [R1+0x3560] ;  /* 0x0035600001187983 */ /* 0x000ee20000300a00 */
[----:B----4-:R-:W-:Y:S01]  /*3a8b0*/  IMAD R0, R0, 0x100, R29 ;  /* 0x0000010000007824 */ /* 0x010fe200078e021d */
[----:B---3--:R-:W-:-:S15]  /*3a8c0*/  HMMA.16816.F32 R24, R12, R4, R24 ;  /* 0x000000040c18723c */ /* 0x008fde0000001818 */
[----:B------:R-:W-:-:S04]  /*3a8d0*/  NOP ;  /* 0x0000000000007918 */ /* 0x000fc80000000000 */
[----:B------:R-:W-:Y:S04]  /*3a8e0*/  STL.64 [R1+0x2a0], R24 ;  /* 0x0002a01801007387 */ /* 0x000fe80000100a00 */
[----:B------:R0:W-:Y:S04]  /*3a8f0*/  STL.64 [R1+0x2a8], R26 ;  /* 0x0002a81a01007387 */ /* 0x0001e80000100a00 */
[----:B0-----:R-:W2:Y:S04]  /*3a900*/  LDL.LU.64 R26, [R1+0x3558] ;  /* 0x00355800011a7983 */ /* 0x001ea80000300a00 */
[----:B------:R-:W2:Y:S04]  /*3a910*/  LDL.LU.64 R24, [R1+0x3550] ;  /* 0x0035500001187983 */ /* 0x000ea80000300a00 */
[----:B------:R-:W3:Y:S02]  /*3a920*/  LDL.LU R29, [R1+0x3548] ;  /* 0x00354800011d7983 */ /* 0x000ee40000300800 */
[----:B---3--:R-:W-:-:S02]  /*3a930*/  IMAD R22, R22, 0x100, R29 ;  /* 0x0000010016167824 */ /* 0x008fc400078e021d */
[----:B------:R-:W3:Y:S01]  /*3a940*/  LDL.LU R29, [R1+0x3544] ;  /* 0x00354400011d7983 */ /* 0x000ee20000300800 */
[----:B--2---:R-:W-:Y:S01]  /*3a950*/  HMMA.16816.F32 R12, R12, R2, R24 ;  /* 0x000000020c0c723c */ /* 0x004fe20000001818 */
[----:B---3--:R-:W-:Y:S02]  /*3a960*/  IMAD R23, R23, 0x100, R29 ;  /* 0x0000010017177824 */ /* 0x008fe400078e021d */
[----:B------:R-:W2:Y:S04]  /*3a970*/  LDL.LU R29, [R1+0x3540] ;  /* 0x00354000011d7983 */ /* 0x000ea80000300800 */
[----:B------:R-:W3:Y:S04]  /*3a980*/  LDL.LU.64 R26, [R1+0x3538] ;  /* 0x00353800011a7983 */ /* 0x000ee80000300a00 */
[----:B------:R-:W3:Y:S08]  /*3a990*/  LDL.LU.64 R24, [R1+0x3530] ;  /* 0x0035300001187983 */ /* 0x000ef00000300a00 */
[----:B------:R0:W-:Y:S04]  /*3a9a0*/  STL.64 [R1+0x290], R12 ;  /* 0x0002900c01007387 */ /* 0x0001e80000100a00 */
[----:B------:R1:W-:Y:S01]  /*3a9b0*/  STL.64 [R1+0x298], R14 ;  /* 0x0002980e01007387 */ /* 0x0003e20000100a00 */
[----:B0-----:R-:W-:-:S02]  /*3a9c0*/  F2FP.F16.E4M3.UNPACK_B R12, R0 ;  /* 0x00000000ff0c723e */ /* 0x001fc400020006ff */
[----:B------:R-:W-:Y:S02]  /*3a9d0*/  F2FP.F16.E4M3.UNPACK_B R13, R22 ;  /* 0x00000016ff0d723e */ /* 0x000fe400020006ff */
[----:B-1----:R-:W-:Y:S01]  /*3a9e0*/  F2FP.F16.E4M3.UNPACK_B R14, R23 ;  /* 0x00000017ff0e723e */ /* 0x002fe200020006ff */
[----:B--2---:R-:W-:-:S05]  /*3a9f0*/  IMAD R28, R29, 0x100, R28 ;  /* 0x000001001d1c7824 */ /* 0x004fca00078e021c */
[----:B------:R-:W-:-:S07]  /*3aa00*/  F2FP.F16.E4M3.UNPACK_B R15, R28 ;  /* 0x0000001cff0f723e */ /* 0x000fce00020006ff */
[----:B---3--:R-:W-:Y:S01]  /*3aa10*/  HMMA.16816.F32 R20, R12, R20, R24 ;  /* 0x000000140c14723c */ /* 0x008fe20000001818 */
[----:B------:R-:W2:Y:S04]  /*3aa20*/  LDL.LU.64 R26, [R1+0x3528] ;  /* 0x00352800011a7983 */ /* 0x000ea80000300a00 */
[----:B------:R-:W2:-:S14]  /*3aa30*/  LDL.LU.64 R24, [R1+0x3520] ;  /* 0x0035200001187983 */ /* 0x000e9c0000300a00 */
[----:B------:R0:W-:Y:S04]  /*3aa40*/  STL.64 [R1+0x310], R20 ;  /* 0x0003101401007387 */ /* 0x0001e80000100a00 */
[----:B------:R1:W-:Y:S04]  /*3aa50*/  STL.64 [R1+0x318], R22 ;  /* 0x0003181601007387 */ /* 0x0003e80000100a00 */
[----:B0-----:R-:W3:Y:S04]  /*3aa60*/  LDL.LU R20, [R1+0x420] ;  /* 0x0004200001147983 */ /* 0x001ee80000300800 */
[----:B------:R-:W3:Y:S04]  /*3aa70*/  LDL.LU R21, [R1+0x424] ;  /* 0x0004240001157983 */ /* 0x000ee80000300800 */
[----:B-1----:R-:W3:Y:S04]  /*3aa80*/  LDL.LU R22, [R1+0x428] ;  /* 0x0004280001167983 */ /* 0x002ee80000300800 */
[----:B------:R-:W3:Y:S01]  /*3aa90*/  LDL.LU R23, [R1+0x42c] ;  /* 0x00042c0001177983 */ /* 0x000ee20000300800 */
[----:B--2---:R-:W-:-:S15]  /*3aaa0*/  HMMA.16816.F32 R24, R12, R18, R24 ;  /* 0x000000120c18723c */ /* 0x004fde0000001818 */
[----:B------:R-:W-:-:S04]  /*3aab0*/  NOP ;  /* 0x0000000000007918 */ /* 0x000fc80000000000 */
[----:B------:R-:W-:Y:S04]  /*3aac0*/  STL.64 [R1+0x300], R24 ;  /* 0x0003001801007387 */ /* 0x000fe80000100a00 */
[----:B------:R0:W-:Y:S04]  /*3aad0*/  STL.64 [R1+0x308], R26 ;  /* 0x0003081a01007387 */ /* 0x0001e80000100a00 */
[----:B0-----:R-:W2:Y:S04]  /*3aae0*/  LDL.LU.64 R26, [R1+0x3518] ;  /* 0x00351800011a7983 */ /* 0x001ea80000300a00 */
[----:B------:R-:W2:Y:S02]  /*3aaf0*/  LDL.LU.64 R24, [R1+0x3510] ;  /* 0x0035100001187983 */ /* 0x000ea40000300a00 */
[----:B--2---:R-:W-:Y:S02]  /*3ab00*/  HMMA.16816.F32 R16, R12, R16, R24 ;  /* 0x000000100c10723c */ /* 0x004fe40000001818 */
[----:B------:R-:W2:Y:S04]  /*3ab10*/  LDL.LU.64 R26, [R1+0x3508] ;  /* 0x00350800011a7983 */ /* 0x000ea80000300a00 */
[----:B------:R-:W2:-:S13]  /*3ab20*/  LDL.LU.64 R24, [R1+0x3500] ;  /* 0x0035000001187983 */ /* 0x000e9a0000300a00 */
[----:B------:R-:W-:Y:S04]  /*3ab30*/  STL.64 [R1+0x2f0], R16 ;  /* 0x0002f01001007387 */ /* 0x000fe80000100a00 */
[----:B------:R2:W-:Y:S02]  /*3ab40*/  STL.64 [R1+0x2f8], R18 ;  /* 0x0002f81201007387 */ /* 0x0005e40000100a00 */
[C---:B--2---:R-:W-:Y:S08]  /*3ab50*/  HMMA.16816.F32 R16, R12.reuse, R10, R24 ;  /* 0x0000000a0c10723c */ /* 0x044ff00000001818 */
[C---:B---3--:R-:W-:Y:S01]  /*3ab60*/  HMMA.16816.F32 R8, R12.reuse, R8, R20 ;  /* 0x000000080c08723c */ /* 0x048fe20000001814 */
[----:B------:R-:W2:Y:S10]  /*3ab70*/  LDL R25, [R1+0x5ac] ;  /* 0x0005ac0001197983 */ /* 0x000eb40000100800 */
[----:B------:R0:W-:Y:S04]  /*3ab80*/  STL.64 [R1+0x2e0], R16 ;  /* 0x0002e01001007387 */ /* 0x0001e80000100a00 */
[----:B------:R1:W-:Y:S04]  /*3ab90*/  STL.64 [R1+0x2e8], R18 ;  /* 0x0002e81201007387 */ /* 0x0003e80000100a00 */
[----:B------:R-:W3:Y:S04]  /*3aba0*/  LDL.LU R29, [R1+0x9cc] ;  /* 0x0009cc00011d7983 */ /* 0x000ee80000300800 */
[----:B------:R-:W3:Y:S04]  /*3abb0*/  LDL.LU R0, [R1+0x9c8] ;  /* 0x0009c80001007983 */ /* 0x000ee80000300800 */
[----:B------:R-:W-:Y:S04]  /*3abc0*/  STL.64 [R1+0x2d0], R8 ;  /* 0x0002d00801007387 */ /* 0x000fe80000100a00 */
[----:B------:R-:W-:Y:S04]  /*3abd0*/  STL.64 [R1+0x2d8], R10 ;  /* 0x0002d80a01007387 */ /* 0x000fe80000100a00 */
[----:B0-----:R-:W4:Y:S04]  /*3abe0*/  LDL.LU R16, [R1+0x9e4] ;  /* 0x0009e40001107983 */ /* 0x001f280000300800 */
[----:B-1----:R-:W4:Y:S04]  /*3abf0*/  LDL.LU R18, [R1+0x9e0] ;  /* 0x0009e00001127983 */ /* 0x002f280000300800 */
[----:B------:R-:W5:Y:S04]  /*3ac00*/  LDL R23, [R1+0x54c] ;  /* 0x00054c0001177983 */ /* 0x000f680000100800 */
[----:B------:R-:W5:Y:S04]  /*3ac10*/  LDL R22, [R1+0x568] ;  /* 0x0005680001167983 */ /* 0x000f680000100800 */
[----:B------:R-:W2:Y:S04]  /*3ac20*/  LDL R21, [R1+0x548] ;  /* 0x0005480001157983 */ /* 0x000ea80000100800 */
[----:B-----5:R-:W-:Y:S04]  /*3ac30*/  STL.64 [R1+0x34d0], R22 ;  /* 0x0034d01601007387 */ /* 0x020fe80000100a00 */
[----:B--2---:R0:W-:Y:S04]  /*3ac40*/  STL [R1+0x34c8], R21 ;  /* 0x0034c81501007387 */ /* 0x0041e80000100800 */
[----:B------:R-:W2:Y:S04]  /*3ac50*/  LDL.LU R20, [R1+0x3d0] ;  /* 0x0003d00001147983 */ /* 0x000ea80000300800 */
[----:B0-----:R-:W2:Y:S04]  /*3ac60*/  LDL.LU R21, [R1+0x3d4] ;  /* 0x0003d40001157983 */ /* 0x001ea80000300800 */
[----:B------:R-:W5:Y:S04]  /*3ac70*/  LDL.LU R22, [R1+0x3d8] ;  /* 0x0003d80001167983 */ /* 0x000f680000300800 */
[----:B------:R-:W5:Y:S04]  /*3ac80*/  LDL.LU R23, [R1+0x3dc] ;  /* 0x0003dc0001177983 */ /* 0x000f680000300800 */
[----:B-----5:R-:W-:Y:S04]  /*3ac90*/  STL.64 [R1+0x34e8], R22 ;  /* 0x0034e81601007387 */ /* 0x020fe80000100a00 */
[----:B--2---:R0:W-:Y:S04]  /*3aca0*/  STL.64 [R1+0x34e0], R20 ;  /* 0x0034e01401007387 */ /* 0x0041e80000100a00 */
[----:B0-----:R-:W2:Y:S04]  /*3acb0*/  LDL.LU R20, [R1+0x400] ;  /* 0x0004000001147983 */ /* 0x001ea80000300800 */
[----:B------:R-:W2:Y:S04]  /*3acc0*/  LDL.LU R21, [R1+0x404] ;  /* 0x0004040001157983 */ /* 0x000ea80000300800 */
[----:B------:R-:W5:Y:S04]  /*3acd0*/  LDL.LU R22, [R1+0x408] ;  /* 0x0004080001167983 */ /* 0x000f680000300800 */
[----:B------:R-:W5:Y:S04]  /*3ace0*/  LDL.LU R23, [R1+0x40c] ;  /* 0x00040c0001177983 */ /* 0x000f680000300800 */
        /* <DEDUP_REMOVED lines=8> */
[----:B------:R-:W3:Y:S04]  /*3ad70*/  LDL.LU R10, [R1+0x4b8] ;  /* 0x0004b800010a7983 */ /* 0x000ee80000300800 */
[----:B------:R-:W3:Y:S01]  /*3ad80*/  LDL.LU R11, [R1+0x4bc] ;  /* 0x0004bc00010b7983 */ /* 0x000ee20000300800 */
[C---:B--2---:R-:W-:Y:S03]  /*3ad90*/  HMMA.16816.F32 R20, R12.reuse, R6, R20 ;  /* 0x000000060c14723c */ /* 0x044fe60000001814 */
[----:B---3--:R-:W-:Y:S04]  /*3ada0*/  STL.64 [R1+0x34c0], R10 ;  /* 0x0034c00a01007387 */ /* 0x008fe80000100a00 */
[----:B-----5:R0:W-:Y:S04]  /*3adb0*/  STL.64 [R1+0x34b8], R8 ;  /* 0x0034b80801007387 */ /* 0x0201e80000100a00 */
[----:B0-----:R-:W2:Y:S04]  /*3adc0*/  LDL.LU R8, [R1+0x490] ;  /* 0x0004900001087983 */ /* 0x001ea80000300800 */
[----:B------:R-:W2:Y:S04]  /*3add0*/  LDL.LU R9, [R1+0x494] ;  /* 0x0004940001097983 */ /* 0x000ea80000300800 */
[----:B------:R-:W2:Y:S04]  /*3ade0*/  LDL.LU R10, [R1+0x498] ;  /* 0x00049800010a7983 */ /* 0x000ea80000300800 */
[----:B------:R-:W2:Y:S04]  /*3adf0*/  LDL.LU R11, [R1+0x49c] ;  /* 0x00049c00010b7983 */ /* 0x000ea80000300800 */
[----:B------:R-:W3:Y:S04]  /*3ae00*/  LDL R19, [R1+0x56c] ;  /* 0x00056c0001137983 */ /* 0x000ee80000100800 */
[----:B------:R-:W5:Y:S04]  /*3ae10*/  LDL R17, [R1+0x588] ;  /* 0x0005880001117983 */ /* 0x000f680000100800 */
[----:B------:R-:W2:Y:S04]  /*3ae20*/  LDL R28, [R1+0x58c] ;  /* 0x00058c00011c7983 */ /* 0x000ea80000100800 */
[----:B------:R-:W2:Y:S04]  /*3ae30*/  LDL R24, [R1+0x5b8] ;  /* 0x0005b80001187983 */ /* 0x000ea80000100800 */
[----:B------:R-:W2:Y:S04]  /*3ae40*/  LDL R27, [R1+0x5bc] ;  /* 0x0005bc00011b7983 */ /* 0x000ea80000100800 */
[----:B------:R-:W2:Y:S04]  /*3ae50*/  LDL R26, [R1+0x5a8] ;  /* 0x0005a800011a7983 */ /* 0x000ea80000100800 */
[----:B------:R-:W-:Y:S04]  /*3ae60*/  STL.64 [R1+0x2c0], R20 ;  /* 0x0002c01401007387 */ /* 0x000fe80000100a00 */
[----:B------:R0:W-:Y:S04]  /*3ae70*/  STL.64 [R1+0x2c8], R22 ;  /* 0x0002c81601007387 */ /* 0x0001e80000100a00 */
[----:B0-----:R-:W2:Y:S04]  /*3ae80*/  LDL.LU.64 R22, [R1+0x34f8] ;  /* 0x0034f80001167983 */ /* 0x001ea80000300a00 */
[----:B------:R-:W2:Y:S04]  /*3ae90*/  LDL.LU.64 R20, [R1+0x34f0] ;  /* 0x0034f00001147983 */ /* 0x000ea80000300a00 */
[----:B------:R-:W3:Y:S04]  /*3aea0*/  LDL.LU R6, [R1+0x9dc] ;  /* 0x0009dc0001067983 */ /* 0x000ee80000300800 */
[----:B------:R-:W3:Y:S01]  /*3aeb0*/  LDL.LU R7, [R1+0x9d8] ;  /* 0x0009d80001077983 */ /* 0x000ee20000300800 */
[----:B--2---:R-:W-:-:S15]  /*3aec0*/  HMMA.16816.F32 R20, R12, R4, R20 ;  /* 0x000000040c14723c */ /* 0x004fde0000001814 */
[----:B------:R-:W-:-:S04]  /*3aed0*/  NOP ;  /* 0x0000000000007918 */ /* 0x000fc80000000000 */
[----:B------:R-:W-:Y:S04]  /*3aee0*/  STL.64 [R1+0x2b0], R20 ;  /* 0x0002b01401007387 */ /* 0x000fe80000100a00 */
[----:B------:R0:W-:Y:S04]  /*3aef0*/  STL.64 [R1+0x2b8], R22 ;  /* 0x0002b81601007387 */ /* 0x0001e80000100a00 */
[----:B0-----:R-:W2:Y:S04]  /*3af00*/  LDL.LU.64 R22, [R1+0x34e8] ;  /* 0x0034e80001167983 */ /* 0x001ea80000300a00 */
[----:B------:R-:W2:Y:S04]  /*3af10*/  LDL.LU.64 R20, [R1+0x34e0] ;  /* 0x0034e00001147983 */ /* 0x000ea80000300a00 */
[----:B------:R-:W3:Y:S04]  /*3af20*/  LDL.LU R4, [R1+0x9d4] ;  /* 0x0009d40001047983 */ /* 0x000ee80000300800 */
[----:B------:R-:W3:Y:S01]  /*3af30*/  LDL.LU R5, [R1+0x9d0] ;  /* 0x0009d00001057983 */ /* 0x000ee20000300800 */
[----:B------:R-:W-:-:S03]  /*3af40*/  IMAD R0, R0, 0x100, R29 ;  /* 0x0000010000007824 */ /* 0x000fc600078e021d */
[----:B------:R-:W4:Y:S01]  /*3af50*/  LDL.LU R29, [R1+0x34d8] ;  /* 0x0034d800011d7983 */ /* 0x000f220000300800 */
[----:B--2---:R-:W-:Y:S03]  /*3af60*/  HMMA.16816.F32 R12, R12, R2, R20 ;  /* 0x000000020c0c723c */ /* 0x004fe60000001814 */
[----:B------:R-:W2:Y:S04]  /*3af70*/  LDL.LU.64 R22, [R1+0x34d0] ;  /* 0x0034d00001167983 */ /* 0x000ea80000300a00 */
[----:B------:R-:W2:Y:S01]  /*3af80*/  LDL.LU R21, [R1+0x34c8] ;  /* 0x0034c80001157983 */ /* 0x000ea20000300800 */
[----:B---3--:R-:W-:Y:S02]  /*3af90*/  IMAD R4, R5, 0x100, R4 ;  /* 0x0000010005047824 */ /* 0x008fe400078e0204 */
[----:B------:R-:W-:-:S02]  /*3afa0*/  IMAD R5, R7, 0x100, R6 ;  /* 0x0000010007057824 */ /* 0x000fc400078e0206 */
[----:B----4-:R-:W-:-:S07]  /*3afb0*/  IMAD R6, R18, 0x100, R16 ;  /* 0x0000010012067824 */ /* 0x010fce00078e0210 */
[----:B------:R0:W-:Y:S04]  /*3afc0*/  STL.64 [R1+0x280], R12 ;  /* 0x0002800c01007387 */ /* 0x0001e80000100a00 */
[----:B------:R1:W-:Y:S01]  /*3afd0*/  STL.64 [R1+0x288], R14 ;  /* 0x0002880e01007387 */ /* 0x0003e20000100a00 */
[----:B0-----:R-:W-:Y:S02]  /*3afe0*/  F2FP.F16.E4M3.UNPACK_B R12, R0 ;  /* 0x00000000ff0c723e */ /* 0x001fe400020006ff */
[----:B------:R-:W-:Y:S02]  /*3aff0*/  F2FP.F16.E4M3.UNPACK_B R13, R4 ;  /* 0x00000004ff0d723e */ /* 0x000fe400020006ff */
[----:B-1----:R-:W-:Y:S02]  /*3b000*/  F2FP.F16.E4M3.UNPACK_B R14, R5 ;  /* 0x00000005ff0e723e */ /* 0x002fe400020006ff */
[----:B------:R-:W-:Y:S01]  /*3b010*/  F2FP.F16.E4M3.UNPACK_B R15, R6 ;  /* 0x00000006ff0f723e */ /* 0x000fe200020006ff */
[----:B------:R-:W3:Y:S04]  /*3b020*/  LDL.LU R4, [R1+0x4e0] ;  /* 0x0004e00001047983 */ /* 0x000ee80000300800 */
[----:B------:R-:W3:Y:S04]  /*3b030*/  LDL.LU R5, [R1+0x4e4] ;  /* 0x0004e40001057983 */ /* 0x000ee80000300800 */
[----:B------:R-:W3:Y:S04]  /*3b040*/  LDL.LU R6, [R1+0x4e8] ;  /* 0x0004e80001067983 */ /* 0x000ee80000300800 */
[----:B------:R-:W3:Y:S01]  /*3b050*/  LDL.LU R7, [R1+0x4ec] ;  /* 0x0004ec0001077983 */ /* 0x000ee20000300800 */
[----:B--2---:R-:W-:-:S02]  /*3b060*/  F2FP.F16.E4M3.UNPACK_B R20, R21 ;  /* 0x00000015ff14723e */ /* 0x004fc400020006ff */
[----:B------:R-:W-:-:S07]  /*3b070*/  F2FP.F16.E4M3.UNPACK_B R21, R23 ;  /* 0x00000017ff15723e */ /* 0x000fce00020006ff */
[----:B------:R-:W-:-:S15]  /*3b080*/  HMMA.16816.F32 R8, R12, R20, R8 ;  /* 0x000000140c08723c */ /* 0x000fde0000001808 */
[----:B------:R-:W-:-:S04]  /*3b090*/  NOP ;  /* 0x0000000000007918 */ /* 0x000fc80000000000 */
[----:B------:R-:W-:Y:S04]  /*3b0a0*/  STL.64 [R1+0x3b0], R8 ;  /* 0x0003b00801007387 */ /* 0x000fe80000100a00 */
[----:B------:R0:W-:Y:S04]  /*3b0b0*/  STL.64 [R1+0x3b8], R10 ;  /* 0x0003b80a01007387 */ /* 0x0001e80000100a00 */
[----:B0-----:R-:W2:Y:S04]  /*3b0c0*/  LDL.LU.64 R10, [R1+0x34c0] ;  /* 0x0034c000010a7983 */ /* 0x001ea80000300a00 */
[----:B------:R-:W2:Y:S04]  /*3b0d0*/  LDL.LU.64 R8, [R1+0x34b8] ;  /* 0x0034b80001087983 */ /* 0x000ea80000300a00 */
[----:B------:R0:W-:Y:S04]  /*3b0e0*/  STL [R1+0x3484], R20 ;  /* 0x0034841401007387 */ /* 0x0001e80000100800 */
[----:B------:R1:W-:Y:S01]  /*3b0f0*/  STL [R1+0x3480], R21 ;  /* 0x0034801501007387 */ /* 0x0003e20000100800 */
[----:B------:R-:W-:-:S03]  /*3b100*/  F2FP.F16.E4M3.UNPACK_B R18, R22 ;  /* 0x00000016ff12723e */ /* 0x000fc600020006ff */
[----:B0-----:R-:W4:Y:S04]  /*3b110*/  LDL.LU R20, [R1+0x4d0] ;  /* 0x0004d00001147983 */ /* 0x001f280000300800 */
[----:B-1----:R-:W4:Y:S04]  /*3b120*/  LDL.LU R21, [R1+0x4d4] ;  /* 0x0004d40001157983 */ /* 0x002f280000300800 */
[----:B------:R-:W4:Y:S04]  /*3b130*/  LDL.LU R22, [R1+0x4d8] ;  /* 0x0004d80001167983 */ /* 0x000f280000300800 */
[----:B------:R-:W4:Y:S01]  /*3b140*/  LDL.LU R23, [R1+0x4dc] ;  /* 0x0004dc0001177983 */ /* 0x000f220000300800 */
[----:B------:R-:W-:-:S02]  /*3b150*/  F2FP.F16.E4M3.UNPACK_B R19, R19 ;  /* 0x00000013ff13723e */ /* 0x000fc400020006ff */
[----:B-----5:R-:W-:Y:S02]  /*3b160*/  F2FP.F16.E4M3.UNPACK_B R16, R17 ;  /* 0x00000011ff10723e */ /* 0x020fe400020006ff */
[----:B------:R-:W-:-:S03]  /*3b170*/  F2FP.F16.E4M3.UNPACK_B R17, R28 ;  /* 0x0000001cff11723e */ /* 0x000fc600020006ff */
[----:B--2---:R-:W-:-:S15]  /*3b180*/  HMMA.16816.F32 R8, R12, R18, R8 ;  /* 0x000000120c08723c */ /* 0x004fde0000001808 */
[----:B------:R-:W-:-:S04]  /*3b190*/  NOP ;  /* 0x0000000000007918 */ /* 0x000fc80000000000 */
[----:B------:R-:W-:Y:S04]  /*3b1a0*/  STL.64 [R1+0x3e0], R8 ;  /* 0x0003e00801007387 */ /* 0x000fe80000100a00 */
[----:B------:R0:W-:Y:S01]  /*3b1b0*/  STL.64 [R1+0x3e8], R10 ;  /* 0x0003e80a01007387 */ /* 0x0001e20000100a00 */
[----:B----4-:R-:W-:Y:S01]  /*3b1c0*/  HMMA.16816.F32 R20, R12, R16, R20 ;  /* 0x000000100c14723c */ /* 0x010fe20000001814 */
[----:B0-----:R-:W-:Y:S02]  /*3b1d0*/  F2FP.F16.E4M3.UNPACK_B R10, R24 ;  /* 0x00000018ff0a723e */ /* 0x001fe400020006ff */
[----:B------:R-:W-:-:S07]  /*3b1e0*/  F2FP.F16.E4M3.UNPACK_B R11, R27 ;  /* 0x0000001bff0b723e */ /* 0x000fce00020006ff */
[----:B---3--:R-:W-:Y:S01]  /*3b1f0*/  HMMA.16816.F32 R4, R12, R10, R4 ;  /* 0x0000000a0c04723c */ /* 0x008fe20000001804 */
[----:B------:R-:W-:Y:S04]  /*3b200*/  STL.64 [R1+0x3468], R18 ;  /* 0x0034681201007387 */ /* 0x000fe80000100a00 */
[----:B------:R-:W-:Y:S04]  /*3b210*/  STL.64 [R1+0x3460], R16 ;  /* 0x0034601001007387 */ /* 0x000fe80000100a00 */
[----:B------:R-:W-:Y:S04]  /*3b220*/  STL.64 [R1+0x420], R20 ;  /* 0x0004201401007387 */ /* 0x000fe80000100a00 */
[----:B------:R-:W-:Y:S04]  /*3b230*/  STL.64 [R1+0x428], R22 ;  /* 0x0004281601007387 */ /* 0x000fe80000100a00 */
[----:B------:R-:W-:Y:S01]  /*3b240*/  STL [R1+0x3488], R11 ;  /* 0x0034880b01007387 */ /* 0x000fe20000100800 */
[----:B------:R-:W-:-:S02]  /*3b250*/  F2FP.F16.E4M3.UNPACK_B R9, R25 ;  /* 0x00000019ff09723e */ /* 0x000fc400020006ff */
[----:B------:R-:W-:Y:S01]  /*3b260*/  F2FP.F16.E4M3.UNPACK_B R8, R26 ;  /* 0x0000001aff08723e */ /* 0x000fe200020006ff */
[----:B------:R0:W-:Y:S04]  /*3b270*/  STL.64 [R1+0x450], R4 ;  /* 0x0004500401007387 */ /* 0x0001e80000100a00 */
[----:B------:R1:W-:Y:S04]  /*3b280*/  STL.64 [R1+0x458], R6 ;  /* 0x0004580601007387 */ /* 0x0003e80000100a00 */
[----:B------:R-:W2:Y:S04]  /*3b290*/  LDL.LU R24, [R1+0x4f0] ;  /* 0x0004f00001187983 */ /* 0x000ea80000300800 */
[----:B------:R-:W2:Y:S04]  /*3b2a0*/  LDL.LU R25, [R1+0x4f4] ;  /* 0x0004f40001197983 */ /* 0x000ea80000300800 */
[----:B------:R-:W2:Y:S04]  /*3b2b0*/  LDL.LU R26, [R1+0x4f8] ;  /* 0x0004f800011a7983 */ /* 0x000ea80000300800 */
[----:B------:R-:W2:Y:S04]  /*3b2c0*/  LDL.LU R27, [R1+0x4fc] ;  /* 0x0004fc00011b7983 */ /* 0x000ea80000300800 */
[----:B------:R-:W3:Y:S04]  /*3b2d0*/  LDL R2, [R1+0x57c] ;  /* 0x00057c0001027983 */ /* 0x000ee80000100800 */
[----:B------:R-:W4:Y:S04]  /*3b2e0*/  LDL R3, [R1+0x59c] ;  /* 0x00059c0001037983 */ /* 0x000f280000100800 */
[----:B0-----:R-:W5:Y:S04]  /*3b2f0*/  LDL R5, [R1+0x558] ;  /* 0x0005580001057983 */ /* 0x001f680000100800 */
[----:B-1----:R-:W2:Y:S04]  /*3b300*/  LDL R7, [R1+0x55c] ;  /* 0x00055c0001077983 */ /* 0x002ea80000100800 */
[----:B------:R-:W2:Y:S04]  /*3b310*/  LDL R4, [R1+0x578] ;  /* 0x0005780001047983 */ /* 0x000ea80000100800 */
        /* <DEDUP_REMOVED lines=12> */
[----:B-----5:R-:W-:-:S02]  /*3b3e0*/  F2FP.F16.E4M3.UNPACK_B R6, R5 ;  /* 0x00000005ff06723e */ /* 0x020fc400020006ff */
[----:B------:R-:W-:Y:S01]  /*3b3f0*/  F2FP.F16.E4M3.UNPACK_B R7, R7 ;  /* 0x00000007ff07723e */ /* 0x000fe200020006ff */
[----:B--2---:R-:W-:Y:S04]  /*3b400*/  STL.64 [R1+0x34a8], R22 ;  /* 0x0034a81601007387 */ /* 0x004fe80000100a00 */
[----:B------:R0:W-:Y:S04]  /*3b410*/  STL.64 [R1+0x34a0], R20 ;  /* 0x0034a01401007387 */ /* 0x0001e80000100a00 */
[----:B0-----:R-:W2:Y:S04]  /*3b420*/  LDL.LU R20, [R1+0x520] ;  /* 0x0005200001147983 */ /* 0x001ea80000300800 */
[----:B------:R-:W2:Y:S04]  /*3b430*/  LDL.LU R21, [R1+0x524] ;  /* 0x0005240001157983 */ /* 0x000ea80000300800 */
[----:B------:R-:W2:Y:S04]  /*3b440*/  LDL.LU R22, [R1+0x528] ;  /* 0x0005280001167983 */ /* 0x000ea80000300800 */
[----:B------:R-:W2:Y:S04]  /*3b450*/  LDL.LU R23, [R1+0x52c] ;  /* 0x00052c0001177983 */ /* 0x000ea80000300800 */
[----:B------:R-:W5:Y:S04]  /*3b460*/  LDL.LU R28, [R1+0xa00] ;  /* 0x000a0000011c7983 */ /* 0x000f680000300800 */
        /* <DEDUP_REMOVED lines=12> */
[----:B------:R0:W-:Y:S04]  /*3b530*/  STL.64 [R1+0x490], R24 ;  /* 0x0004901801007387 */ /* 0x0001e80000100a00 */
[----:B------:R1:W-:Y:S04]  /*3b540*/  STL.64 [R1+0x498], R26 ;  /* 0x0004981a01007387 */ /* 0x0003e80000100a00 */
[----:B0-----:R-:W3:Y:S04]  /*3b550*/  LDL.LU R24, [R1+0x480] ;  /* 0x0004800001187983 */ /* 0x001ee80000300800 */
[----:B------:R-:W3:Y:S01]  /*3b560*/  LDL.LU R25, [R1+0x484] ;  /* 0x0004840001197983 */ /* 0x000ee20000300800 */
[----:B-1----:R-:W-:-:S03]  /*3b570*/  IMAD.MOV.U32 R26, RZ, RZ, R29 ;  /* 0x000000ffff1a7224 */ /* 0x002fc600078e001d */
[----:B------:R-:W2:Y:S04]  /*3b580*/  LDL.LU R29, [R1+0x34b0] ;  /* 0x0034b000011d7983 */ /* 0x000ea80000300800 */
[----:B------:R-:W3:Y:S04]  /*3b590*/  LDL.LU R27, [R1+0x48c] ;  /* 0x00048c00011b7983 */ /* 0x000ee80000300800 */
[----:B------:R-:W-:Y:S04]  /*3b5a0*/  STL.64 [R1+0x4f0], R20 ;  /* 0x0004f01401007387 */ /* 0x000fe80000100a00 */
[----:B------:R0:W-:Y:S04]  /*3b5b0*/  STL.64 [R1+0x4f8], R22 ;  /* 0x0004f81601007387 */ /* 0x0001e80000100a00 */
[----:B0-----:R-:W2:Y:S04]  /*3b5c0*/  LDL.LU.64 R22, [R1+0x34a8] ;  /* 0x0034a80001167983 */ /* 0x001ea80000300a00 */
[----:B------:R-:W2:Y:S01]  /*3b5d0*/  LDL.LU.64 R20, [R1+0x34a0] ;  /* 0x0034a00001147983 */ /* 0x000ea20000300a00 */
[----:B------:R-:W-:-:S02]  /*3b5e0*/  F2FP.F16.E4M3.UNPACK_B R4, R4 ;  /* 0x00000004ff04723e */ /* 0x000fc400020006ff */
[----:B------:R-:W-:-:S07]  /*3b5f0*/  F2FP.F16.E4M3.UNPACK_B R5, R2 ;  /* 0x00000002ff05723e */ /* 0x000fce00020006ff */
[----:B--2---:R-:W-:Y:S01]  /*3b600*/  HMMA.16816.F32 R20, R12, R4, R20 ;  /* 0x000000040c14723c */ /* 0x004fe20000001814 */
[----:B------:R-:W-:Y:S01]  /*3b610*/  F2FP.F16.E4M3.UNPACK_B R2, R29 ;  /* 0x0000001dff02723e */ /* 0x000fe200020006ff */
[----:B------:R0:W-:Y:S04]  /*3b620*/  STL [R1+0x3190], R29 ;  /* 0x0031901d01007387 */ /* 0x0001e80000100800 */
[----:B0-----:R-:W5:-:S13]  /*3b630*/  LDL.LU R29, [R1+0xa04] ;  /* 0x000a0400011d7983 */ /* 0x001f5a0000300800 */
[----:B------:R-:W-:Y:S04]  /*3b640*/  STL.64 [R1+0x530], R20 ;  /* 0x0005301401007387 */ /* 0x000fe80000100a00 */
[----:B------:R0:W-:Y:S04]  /*3b650*/  STL.64 [R1+0x538], R22 ;  /* 0x0005381601007387 */ /* 0x0001e80000100a00 */
[----:B0-----:R-:W2:Y:S04]  /*3b660*/  LDL.LU.64 R22, [R1+0x3498] ;  /* 0x0034980001167983 */ /* 0x001ea80000300a00 */
[----:B------:R-:W2:Y:S04]  /*3b670*/  LDL.LU.64 R20, [R1+0x3490] ;  /* 0x0034900001147983 */ /* 0x000ea80000300a00 */
[----:B------:R-:W-:Y:S04]  /*3b680*/  STL.64 [R1+0x3458], R6 ;  /* 0x0034580601007387 */ /* 0x000fe80000100a00 */
[----:B------:R0:W-:Y:S01]  /*3b690*/  STL.64 [R1+0x3450], R4 ;  /* 0x0034500401007387 */ /* 0x0001e20000100a00 */
[----:B----4-:R-:W-:Y:S01]  /*3b6a0*/  F2FP.F16.E4M3.UNPACK_B R3, R3 ;  /* 0x00000003ff03723e */ /* 0x010fe200020006ff */
[----:B------:R-:W-:-:S02]  /*3b6b0*/  IMAD R0, R0, 0x100, R11 ;  /* 0x0000010000007824 */ /* 0x000fc400078e020b */
[----:B0-----:R-:W4:Y:S04]  /*3b6c0*/  LDL.LU R4, [R1+0x4a0] ;  /* 0x0004a00001047983 */ /* 0x001f280000300800 */
[----:B------:R-:W4:Y:S04]  /*3b6d0*/  LDL.LU R5, [R1+0x4a4] ;  /* 0x0004a40001057983 */ /* 0x000f280000300800 */
[----:B------:R-:W4:Y:S04]  /*3b6e0*/  LDL.LU R6, [R1+0x4a8] ;  /* 0x0004a80001067983 */ /* 0x000f280000300800 */
[----:B------:R-:W4:Y:S04]  /*3b6f0*/  LDL.LU R7, [R1+0x4ac] ;  /* 0x0004ac0001077983 */ /* 0x000f280000300800 */
[----:B------:R-:W3:Y:S01]  /*3b700*/  LDL.LU R11, [R1+0x3488] ;  /* 0x00348800010b7983 */ /* 0x000ee20000300800 */
[----:B------:R-:W-:Y:S01]  /*3b710*/  HMMA.16816.F32 R12, R12, R2, R16 ;  /* 0x000000020c0c723c */ /* 0x000fe20000001810 */
[----:B--2---:R-:W-:-:S02]  /*3b720*/  IMAD R22, R22, 0x100, R20 ;  /* 0x0000010016167824 */ /* 0x004fc400078e0214 */
[----:B------:R-:W-:Y:S01]  /*3b730*/  IMAD R23, R23, 0x100, R21 ;  /* 0x0000010017177824 */ /* 0x000fe200078e0215 */
[----:B------:R-:W2:Y:S04]  /*3b740*/  LDL.LU R20, [R1+0x3484] ;  /* 0x0034840001147983 */ /* 0x000ea80000300800 */
[----:B------:R-:W2:Y:S04]  /*3b750*/  LDL.LU R21, [R1+0x3480] ;  /* 0x0034800001157983 */ /* 0x000ea80000300800 */
[----:B------:R-:W2:Y:S04]  /*3b760*/  LDL.LU.64 R18, [R1+0x3478] ;  /* 0x0034780001127983 */ /* 0x000ea80000300a00 */
[----:B------:R-:W2:Y:S01]  /*3b770*/  LDL.LU.64 R16, [R1+0x3470] ;  /* 0x0034700001107983 */ /* 0x000ea20000300a00 */
[----:B-----5:R-:W-:-:S03]  /*3b780*/  IMAD R28, R28, 0x100, R29 ;  /* 0x000001001c1c7824 */ /* 0x020fc600078e021d */
[----:B------:R-:W-:Y:S04]  /*3b790*/  STL [R1+0x3424], R2 ;  /* 0x0034240201007387 */ /* 0x000fe80000100800 */
[----:B------:R-:W-:Y:S04]  /*3b7a0*/  STL [R1+0x3420], R3 ;  /* 0x0034200301007387 */ /* 0x000fe80000100800 */
[----:B------:R0:W-:Y:S04]  /*3b7b0*/  STL.64 [R1+0x500], R12 ;  /* 0x0005000c01007387 */ /* 0x0001e80000100a00 */
[----:B------:R1:W-:Y:S01]  /*3b7c0*/  STL.64 [R1+0x508], R14 ;  /* 0x0005080e01007387 */ /* 0x0003e20000100a00 */
[----:B0-----:R-:W-:-:S02]  /*3b7d0*/  F2FP.F16.E4M3.UNPACK_B R12, R0 ;  /* 0x00000000ff0c723e */ /* 0x001fc400020006ff */
[----:B------:R-:W-:Y:S02]  /*3b7e0*/  F2FP.F16.E4M3.UNPACK_B R13, R22 ;  /* 0x00000016ff0d723e */ /* 0x000fe400020006ff */
[----:B-1----:R-:W-:Y:S02]  /*3b7f0*/  F2FP.F16.E4M3.UNPACK_B R14, R23 ;  /* 0x00000017ff0e723e */ /* 0x002fe400020006ff */
[----:B------:R-:W-:-:S07]  /*3b800*/  F2FP.F16.E4M3.UNPACK_B R15, R28 ;  /* 0x0000001cff0f723e */ /* 0x000fce00020006ff */
[----:B--2---:R-:W-:-:S15]  /*3b810*/  HMMA.16816.F32 R16, R12, R20, R16 ;  /* 0x000000140c10723c */ /* 0x004fde0000001810 */
[----:B------:R-:W-:-:S04]  /*3b820*/  NOP ;  /* 0x0000000000007918 */ /* 0x000fc80000000000 */
[----:B------:R-:W-:Y:S04]  /*3b830*/  STL.64 [R1+0x520], R16 ;  /* 0x0005201001007387 */ /* 0x000fe80000100a00 */
[----:B------:R0:W-:Y:S04]  /*3b840*/  STL.64 [R1+0x528], R18 ;  /* 0x0005281201007387 */ /* 0x0001e80000100a00 */
[----:B0-----:R-:W2:Y:S04]  /*3b850*/  LDL.LU.64 R18, [R1+0x3468] ;  /* 0x0034680001127983 */ /* 0x001ea80000300a00 */
[----:B------:R-:W4:Y:S04]  /*3b860*/  LDL.LU.64 R16, [R1+0x3460] ;  /* 0x0034600001107983 */ /* 0x000f280000300a00 */
[----:B------:R0:W-:Y:S04]  /*3b870*/  STL [R1+0x342c], R20 ;  /* 0x00342c1401007387 */ /* 0x0001e80000100800 */
[----:B------:R1:W-:Y:S04]  /*3b880*/  STL [R1+0x3428], R21 ;  /* 0x0034281501007387 */ /* 0x0003e80000100800 */
[----:B0-----:R-:W2:Y:S04]  /*3b890*/  LDL.LU R20, [R1+0x4c0] ;  /* 0x0004c00001147983 */ /* 0x001ea80000300800 */
[----:B-1----:R-:W2:Y:S04]  /*3b8a0*/  LDL.LU R21, [R1+0x4c4] ;  /* 0x0004c40001157983 */ /* 0x002ea80000300800 */
[----:B------:R-:W2:Y:S04]  /*3b8b0*/  LDL.LU R22, [R1+0x4c8] ;  /* 0x0004c80001167983 */ /* 0x000ea80000300800 */
[----:B------:R-:W2:Y:S01]  /*3b8c0*/  LDL.LU R23, [R1+0x4cc] ;  /* 0x0004cc0001177983 */ /* 0x000ea20000300800 */
[C---:B----4-:R-:W-:Y:S08]  /*3b8d0*/  HMMA.16816.F32 R4, R12.reuse, R16, R4 ;  /* 0x000000100c04723c */ /* 0x050ff00000001804 */
[----:B--2---:R-:W-:-:S15]  /*3b8e0*/  HMMA.16816.F32 R20, R12, R18, R20 ;  /* 0x000000120c14723c */ /* 0x004fde0000001814 */
[----:B------:R-:W-:-:S04]  /*3b8f0*/  NOP ;  /* 0x0000000000007918 */ /* 0x000fc80000000000 */
[----:B------:R-:W-:Y:S01]  /*3b900*/  IMAD.MOV.U32 R29, RZ, RZ, R23 ;  /* 0x000000ffff1d7224 */ /* 0x000fe200078e0017 */
[----:B------:R-:W-:Y:S04]  /*3b910*/  STL.64 [R1+0x510], R20 ;  /* 0x0005101401007387 */ /* 0x000fe80000100a00 */
[----:B------:R-:W-:Y:S04]  /*3b920*/  STL [R1+0x518], R22 ;  /* 0x0005181601007387 */ /* 0x000fe80000100800 */
[----:B------:R-:W-:Y:S04]  /*3b930*/  STL [R1+0x3194], R29 ;  /* 0x0031941d01007387 */ /* 0x000fe80000100800 */
[----:B------:R-:W-:Y:S04]  /*3b940*/  STL.64 [R1+0x3408], R18 ;  /* 0x0034081201007387 */ /* 0x000fe80000100a00 */
[----:B------:R-:W-:Y:S04]  /*3b950*/  STL.64 [R1+0x3400], R16 ;  /* 0x0034001001007387 */ /* 0x000fe80000100a00 */
[----:B------:R-:W-:Y:S04]  /*3b960*/  STL.64 [R1+0x4e0], R4 ;  /* 0x0004e00401007387 */ /* 0x000fe80000100a00 */
[----:B------:R3:W-:Y:S02]  /*3b970*/  STL.64 [R1+0x4e8], R6 ;  /* 0x0004e80601007387 */ /* 0x0007e40000100a00 */
[----:B---3--:R-:W-:Y:S02]  /*3b980*/  HMMA.16816.F32 R4, R12, R10, R24 ;  /* 0x0000000a0c04723c */ /* 0x008fe40000001818 */
[----:B------:R-:W2:Y:S04]  /*3b990*/  LDL.LU R24, [R1+0xa34] ;  /* 0x000a340001187983 */ /* 0x000ea80000300800 */
[----:B------:R-:W3:-:S13]  /*3b9a0*/  LDL.LU R27, [R1+0xa30] ;  /* 0x000a3000011b7983 */ /* 0x000eda0000300800 */
[----:B------:R-:W-:Y:S04]  /*3b9b0*/  STL.64 [R1+0x4d0], R4 ;  /* 0x0004d00401007387 */ /* 0x000fe80000100a00 */
[----:B------:R-:W-:Y:S04]  /*3b9c0*/  STL.64 [R1+0x4d8], R6 ;  /* 0x0004d80601007387 */ /* 0x000fe80000100a00 */
[----:B------:R-:W3:Y:S04]  /*3b9d0*/  LDL.LU R26, [R1+0xa3c] ;  /* 0x000a3c00011a7983 */ /* 0x000ee80000300800 */
[----:B------:R-:W2:Y:S04]  /*3b9e0*/  LDL.LU R25, [R1+0xa38] ;  /* 0x000a380001197983 */ /* 0x000ea80000300800 */
[----:B---3--:R-:W-:Y:S04]  /*3b9f0*/  STL.64 [R1+0x33c8], R26 ;  /* 0x0033c81a01007387 */ /* 0x008fe80000100a00 */
[----:B--2---:R0:W-:Y:S04]  /*3ba00*/  STL.64 [R1+0x33c0], R24 ;  /* 0x0033c01801007387 */ /* 0x0041e80000100a00 */
[----:B0-----:R-:W2:Y:S04]  /*3ba10*/  LDL.LU R24, [R1+0x320] ;  /* 0x0003200001187983 */ /* 0x001ea80000300800 */
[----:B------:R-:W2:Y:S04]  /*3ba20*/  LDL.LU R25, [R1+0x324] ;  /* 0x0003240001197983 */ /* 0x000ea80000300800 */
[----:B------:R-:W3:Y:S04]  /*3ba30*/  LDL.LU R26, [R1+0x328] ;  /* 0x00032800011a7983 */ /* 0x000ee80000300800 */
[----:B------:R-:W3:Y:S04]  /*3ba40*/  LDL.LU R27, [R1+0x32c] ;  /* 0x00032c00011b7983 */ /* 0x000ee80000300800 */
[----:B------:R-:W4:Y:S04]  /*3ba50*/  LDL.LU R16, [R1+0x360] ;  /* 0x0003600001107983 */ /* 0x000f280000300800 */
        /* <DEDUP_REMOVED lines=27> */
[----:B-----5:R-:W-:Y:S04]  /*3bc10*/  STL.64 [R1+0x3418], R18 ;  /* 0x0034181201007387 */ /* 0x020fe80000100a00 */
[----:B----4-:R0:W-:Y:S04]  /*3bc20*/  STL.64 [R1+0x3410], R16 ;  /* 0x0034101001007387 */ /* 0x0101e80000100a00 */
[----:B0-----:R-:W4:Y:S04]  /*3bc30*/  LDL.LU R16, [R1+0x370] ;  /* 0x0003700001107983 */ /* 0x001f280000300800 */
[----:B------:R-:W4:Y:S04]  /*3bc40*/  LDL.LU R17, [R1+0x374] ;  /* 0x0003740001117983 */ /* 0x000f280000300800 */
[----:B------:R-:W4:Y:S04]  /*3bc50*/  LDL.LU R18, [R1+0x378] ;  /* 0x0003780001127983 */ /* 0x000f280000300800 */
[----:B------:R-:W4:Y:S04]  /*3bc60*/  LDL.LU R19, [R1+0x37c] ;  /* 0x00037c0001137983 */ /* 0x000f280000300800 */
[----:B---3--:R-:W-:Y:S04]  /*3bc70*/  STL.64 [R1+0x33d8], R26 ;  /* 0x0033d81a01007387 */ /* 0x008fe80000100a00 */
[----:B------:R0:W-:Y:S04]  /*3bc80*/  STL.64 [R1+0x33d0], R24 ;  /* 0x0033d01801007387 */ /* 0x0001e80000100a00 */
[----:B0-----:R-:W3:Y:S04]  /*3bc90*/  LDL.LU R24, [R1+0x330] ;  /* 0x0003300001187983 */ /* 0x001ee80000300800 */
[----:B------:R-:W3:Y:S04]  /*3bca0*/  LDL.LU R25, [R1+0x334] ;  /* 0x0003340001197983 */ /* 0x000ee80000300800 */
[----:B------:R-:W5:Y:S04]  /*3bcb0*/  LDL.LU R26, [R1+0x338] ;  /* 0x00033800011a7983 */ /* 0x000f680000300800 */
[----:B------:R-:W5:Y:S01]  /*3bcc0*/  LDL.LU R27, [R1+0x33c] ;  /* 0x00033c00011b7983 */ /* 0x000f620000300800 */
[C---:B------:R-:W-:Y:S03]  /*3bcd0*/  HMMA.16816.F32 R4, R12.reuse, R8, R4 ;  /* 0x000000080c04723c */ /* 0x040fe60000001804 */
[----:B-----5:R-:W-:Y:S04]  /*3bce0*/  STL.64 [R1+0x33e8], R26 ;  /* 0x0033e81a01007387 */ /* 0x020fe80000100a00 */
[----:B---3--:R0:W-:Y:S04]  /*3bcf0*/  STL.64 [R1+0x33e0], R24 ;  /* 0x0033e01801007387 */ /* 0x0081e80000100a00 */
[----:B0-----:R-:W3:Y:S04]  /*3bd00*/  LDL.LU R24, [R1+0x340] ;  /* 0x0003400001187983 */ /* 0x001ee80000300800 */
[----:B------:R-:W3:Y:S04]  /*3bd10*/  LDL.LU R25, [R1+0x344] ;  /* 0x0003440001197983 */ /* 0x000ee80000300800 */
[----:B------:R-:W5:Y:S04]  /*3bd20*/  LDL.LU R26, [R1+0x348] ;  /* 0x00034800011a7983 */ /* 0x000f680000300800 */
[----:B------:R-:W5:Y:S04]  /*3bd30*/  LDL.LU R27, [R1+0x34c] ;  /* 0x00034c00011b7983 */ /* 0x000f680000300800 */
[----:B-----5:R-:W-:Y:S04]  /*3bd40*/  STL.64 [R1+0x33f8], R26 ;  /* 0x0033f81a01007387 */ /* 0x020fe80000100a00 */
[----:B---3--:R0:W-:Y:S04]  /*3bd50*/  STL.64 [R1+0x33f0], R24 ;  /* 0x0033f01801007387 */ /* 0x0081e80000100a00 */
[----:B0-----:R-:W3:Y:S04]  /*3bd60*/  LDL.LU R24, [R1+0x350] ;  /* 0x0003500001187983 */ /* 0x001ee80000300800 */
[----:B------:R-:W3:Y:S04]  /*3bd70*/  LDL.LU R25, [R1+0x354] ;  /* 0x0003540001197983 */ /* 0x000ee80000300800 */
[----:B------:R-:W3:Y:S04]  /*3bd80*/  LDL.LU R26, [R1+0x358] ;  /* 0x00035800011a7983 */ /* 0x000ee80000300800 */
[----:B------:R-:W3:Y:S04]  /*3bd90*/  LDL.LU R27, [R1+0x35c] ;  /* 0x00035c00011b7983 */ /* 0x000ee80000300800 */
[----:B------:R-:W-:Y:S04]  /*3bda0*/  STL.64 [R1+0x4c0], R4 ;  /* 0x0004c00401007387 */ /* 0x000fe80000100a00 */
[----:B------:R0:W-:Y:S04]  /*3bdb0*/  STL.64 [R1+0x4c8], R6 ;  /* 0x0004c80601007387 */ /* 0x0001e80000100a00 */
[----:B0-----:R-:W2:Y:S04]  /*3bdc0*/  LDL.LU.64 R6, [R1+0x3458] ;  /* 0x0034580001067983 */ /* 0x001ea80000300a00 */
[----:B------:R-:W5:Y:S01]  /*3bdd0*/  LDL.LU.64 R4, [R1+0x3450] ;  /* 0x0034500001047983 */ /* 0x000f620000300a00 */
[----:B--2---:R-:W-:-:S15]  /*3bde0*/  HMMA.16816.F32 R20, R12, R6, R20 ;  /* 0x000000060c14723c */ /* 0x004fde0000001814 */
[----:B------:R-:W-:-:S04]  /*3bdf0*/  NOP ;  /* 0x0000000000007918 */ /* 0x000fc80000000000 */
[----:B------:R-:W-:Y:S04]  /*3be00*/  STL.64 [R1+0x4b0], R20 ;  /* 0x0004b01401007387 */ /* 0x000fe80000100a00 */
[----:B------:R0:W-:Y:S01]  /*3be10*/  STL [R1+0x4b8], R22 ;  /* 0x0004b81601007387 */ /* 0x0001e20000100800 */
[----:B------:R-:W-:-:S03]  /*3be20*/  IMAD.MOV.U32 R29, RZ, RZ, R23 ;  /* 0x000000ffff1d7224 */ /* 0x000fc600078e0017 */
[----:B0-----:R-:W5:Y:S04]  /*3be30*/  LDL.LU.64 R22, [R1+0x3448] ;  /* 0x0034480001167983 */ /* 0x001f680000300a00 */
[----:B------:R-:W5:Y:S04]  /*3be40*/  LDL.LU.64 R20, [R1+0x3440] ;  /* 0x0034400001147983 */ /* 0x000f680000300a00 */
[----:B------:R0:W-:Y:S04]  /*3be50*/  STL [R1+0x31b0], R29 ;  /* 0x0031b01d01007387 */ /* 0x0001e80000100800 */
[----:B0-----:R-:W2:Y:S01]  /*3be60*/  LDL.LU R29, [R1+0xa28] ;  /* 0x000a2800011d7983 */ /* 0x001ea20000300800 */
[----:B-----5:R-:W-:-:S15]  /*3be70*/  HMMA.16816.F32 R20, R12, R4, R20 ;  /* 0x000000040c14723c */ /* 0x020fde0000001814 */
[----:B------:R-:W-:-:S04]  /*3be80*/  NOP ;  /* 0x0000000000007918 */ /* 0x000fc80000000000 */
[----:B------:R-:W-:Y:S04]  /*3be90*/  STL.64 [R1+0x4a0], R20 ;  /* 0x0004a01401007387 */ /* 0x000fe80000100a00 */
[----:B------:R0:W-:Y:S04]  /*3bea0*/  STL.64 [R1+0x4a8], R22 ;  /* 0x0004a81601007387 */ /* 0x0001e80000100a00 */
[----:B0-----:R-:W5:Y:S04]  /*3beb0*/  LDL.LU.64 R22, [R1+0x3438] ;  /* 0x0034380001167983 */ /* 0x001f680000300a00 */
[----:B------:R-:W2:Y:S01]  /*3bec0*/  LDL.LU.64 R20, [R1+0x3430] ;  /* 0x0034300001147983 */ /* 0x000ea20000300a00 */
[----:B------:R-:W-:-:S02]  /*3bed0*/  IMAD R28, R28, 0x100, R3 ;  /* 0x000001001c1c7824 */ /* 0x000fc400078e0203 */
[----:B--2---:R-:W-:Y:S02]  /*3bee0*/  IMAD R0, R0, 0x100, R20 ;  /* 0x0000010000007824 */ /* 0x004fe400078e0214 */
[----:B-----5:R-:W-:Y:S01]  /*3bef0*/  IMAD R22, R22, 0x100, R21 ;  /* 0x0000010016167824 */ /* 0x020fe200078e0215 */
[----:B------:R-:W2:Y:S04]  /*3bf00*/  LDL.LU R20, [R1+0x342c] ;  /* 0x00342c0001147983 */ /* 0x000ea80000300800 */
[----:B------:R-:W2:Y:S01]  /*3bf10*/  LDL.LU R21, [R1+0x3428] ;  /* 0x0034280001157983 */ /* 0x000ea20000300800 */
[----:B------:R-:W-:-:S03]  /*3bf20*/  IMAD R23, R23, 0x100, R2 ;  /* 0x0000010017177824 */ /* 0x000fc600078e0202 */
[----:B------:R-:W4:Y:S04]  /*3bf30*/  LDL.LU R2, [R1+0x3424] ;  /* 0x0034240001027983 */ /* 0x000f280000300800 */
[----:B------:R-:W4:Y:S02]  /*3bf40*/  LDL.LU R3, [R1+0x3420] ;  /* 0x0034200001037983 */ /* 0x000f240000300800 */
[----:B----4-:R-:W-:Y:S02]  /*3bf50*/  HMMA.16816.F32 R12, R12, R2, R16 ;  /* 0x000000020c0c723c */ /* 0x010fe40000001810 */
[----:B------:R-:W2:Y:S04]  /*3bf60*/  LDL.LU.64 R18, [R1+0x3418] ;  /* 0x0034180001127983 */ /* 0x000ea80000300a00 */
[----:B------:R-:W2:Y:S04]  /*3bf70*/  LDL.LU.64 R16, [R1+0x3410] ;  /* 0x0034100001107983 */ /* 0x000ea80000300a00 */
[----:B------:R0:W-:Y:S04]  /*3bf80*/  STL [R1+0x33b8], R3 ;  /* 0x0033b80301007387 */ /* 0x0001e80000100800 */
[----:B0-----:R-:W4:Y:S05]  /*3bf90*/  LDL.LU R3, [R1+0xa2c] ;  /* 0x000a2c0001037983 */ /* 0x001f2a0000300800 */
        /* <DEDUP_REMOVED lines=44> */
[----:B0-----:R-:W5:Y:S04]  /*3c260*/  LDL.LU R8, [R1+0x140] ;  /* 0x0001400001087983 */ /* 0x001f680000300800 */
[----:B------:R-:W5:Y:S04]  /*3c270*/  LDL.LU R9, [R1+0x144] ;  /* 0x0001440001097983 */ /* 0x000f680000300800 */
[----:B------:R-:W5:Y:S04]  /*3c280*/  LDL.LU R10, [R1+0x148] ;  /* 0x00014800010a7983 */ /* 0x000f680000300800 */
[----:B------:R-:W5:Y:S01]  /*3c290*/  LDL.LU R11, [R1+0x14c] ;  /* 0x00014c00010b7983 */ /* 0x000f620000300800 */
[----:B----4-:R-:W-:Y:S01]  /*3c2a0*/  IMAD R0, R29, 0x100, R3 ;  /* 0x000001001d007824 */ /* 0x010fe200078e0203 */
[----:B-----5:R-:W-:Y:S01]  /*3c2b0*/  HMMA.16816.F32 R8, R12, R6, R8 ;  /* 0x000000060c08723c */ /* 0x020fe20000001808 */
[----:B--2---:R-:W-:-:S15]  /*3c2c0*/  IMAD R22, R27, 0x100, R24 ;  /* 0x000001001b167824 */ /* 0x004fde00078e0218 */
[----:B------:R-:W-:-:S03]  /*3c2d0*/  NOP ;  /* 0x0000000000007918 */ /* 0x000fc60000000000 */
[----:B------:R-:W-:Y:S04]  /*3c2e0*/  STL.64 [R1+0x400], R8 ;  /* 0x0004000801007387 */ /* 0x000fe80000100a00 */
[----:B------:R3:W-:Y:S02]  /*3c2f0*/  STL.64 [R1+0x408], R10 ;  /* 0x0004080a01007387 */ /* 0x0007e40000100a00 */
[----:B---3--:R-:W-:Y:S01]  /*3c300*/  HMMA.16816.F32 R8, R12, R4, R16 ;  /* 0x000000040c08723c */ /* 0x008fe20000001810 */
[----:B------:R-:W-:Y:S01]  /*3c310*/  IMAD R23, R25, 0x100, R26 ;  /* 0x0000010019177824 */ /* 0x000fe200078e021a */
[----:B------:R-:W-:Y:S04]  /*3c320*/  STL.64 [R1+0x3360], R6 ;  /* 0x0033600601007387 */ /* 0x000fe80000100a00 */
[----:B------:R-:W-:-:S13]  /*3c330*/  STL.64 [R1+0x3358], R4 ;  /* 0x0033580401007387 */ /* 0x000fda0000100a00 */
[----:B------:R-:W-:Y:S04]  /*3c340*/  STL.64 [R1+0x3f0], R8 ;  /* 0x0003f00801007387 */ /* 0x000fe80000100a00 */
[----:B------:R-:W-:Y:S04]  /*3c350*/  STL.64 [R1+0x3f8], R10 ;  /* 0x0003f80a01007387 */ /* 0x000fe80000100a00 */
[----:B------:R-:W-:Y:S04]  /*3c360*/  STL.64 [R1+0x33b0], R22 ;  /* 0x0033b01601007387 */ /* 0x000fe80000100a00 */
[----:B------:R-:W-:Y:S04]  /*3c370*/  STL.64 [R1+0x33a8], R20 ;  /* 0x0033a81401007387 */ /* 0x000fe80000100a00 */
[----:B------:R-:W2:Y:S04]  /*3c380*/  LDL.LU R24, [R1+0x90] ;  /* 0x0000900001187983 */ /* 0x000ea80000300800 */
        /* <DEDUP_REMOVED lines=26> */
[----:B------:R-:W2:Y:S04]  /*3c530*/  LDL.LU R20, [R1+0x10] ;  /* 0x0000100001147983 */ /* 0x000ea80000300800 */
[----:B------:R-:W3:Y:S04]  /*3c540*/  LDL.LU R21, [R1+0x14] ;  /* 0x0000140001157983 */ /* 0x000ee80000300800 */
[----:B------:R-:W3:Y:S04]  /*3c550*/  LDL.LU R22, [R1+0x18] ;  /* 0x0000180001167983 */ /* 0x000ee80000300800 */
        /* <DEDUP_REMOVED lines=34> */
[----:B------:R-:W2:Y:S04]  /*3c780*/  LDL.LU R26, [R1+0xd8] ;  /* 0x0000d800011a7983 */ /* 0x000ea80000300800 */
[----:B------:R-:W2:Y:S04]  /*3c790*/  LDL.LU R27, [R1+0xdc] ;  /* 0x0000dc00011b7983 */ /* 0x000ea80000300800 */
[----:B------:R-:W3:Y:S02]  /*3c7a0*/  LDL.LU R3, [R1+0x33b8] ;  /* 0x0033b80001037983 */ /* 0x000ee40000300800 */
[----:B---3--:R-:W-:Y:S02]  /*3c7b0*/  HMMA.16816.F32 R12, R12, R2, R20 ;  /* 0x000000020c0c723c */ /* 0x008fe40000001814 */
[----:B------:R-:W3:Y:S04]  /*3c7c0*/  LDL.LU.64 R22, [R1+0x33b0] ;  /* 0x0033b00001167983 */ /* 0x000ee80000300a00 */
[----:B------:R-:W5:-:S13]  /*3c7d0*/  LDL.LU.64 R20, [R1+0x33a8] ;  /* 0x0033a80001147983 */ /* 0x000f5a0000300a00 */
[----:B------:R0:W-:Y:S04]  /*3c7e0*/  STL.64 [R1+0x3d0], R12 ;  /* 0x0003d00c01007387 */ /* 0x0001e80000100a00 */
[----:B------:R1:W-:Y:S01]  /*3c7f0*/  STL.64 [R1+0x3d8], R14 ;  /* 0x0003d80e01007387 */ /* 0x0003e20000100a00 */
[----:B0-----:R-:W-:Y:S02]  /*3c800*/  F2FP.F16.E4M3.UNPACK_B R12, R0 ;  /* 0x00000000ff0c723e */ /* 0x001fe400020006ff */
[----:B-1----:R-:W-:Y:S01]  /*3c810*/  F2FP.F16.E4M3.UNPACK_B R15, R28 ;  /* 0x0000001cff0f723e */ /* 0x002fe200020006ff */
[----:B------:R-:W4:Y:S01]  /*3c820*/  LDL.LU R0, [R1+0xa48] ;  /* 0x000a480001007983 */ /* 0x000f220000300800 */
[----:B---3--:R-:W-:Y:S02]  /*3c830*/  F2FP.F16.E4M3.UNPACK_B R13, R22 ;  /* 0x00000016ff0d723e */ /* 0x008fe400020006ff */
[----:B------:R-:W-:Y:S01]  /*3c840*/  F2FP.F16.E4M3.UNPACK_B R14, R23 ;  /* 0x00000017ff0e723e */ /* 0x000fe200020006ff */
[----:B------:R-:W3:Y:S04]  /*3c850*/  LDL.LU R22, [R1+0xa50] ;  /* 0x000a500001167983 */ /* 0x000ee80000300800 */
[----:B------:R-:W2:Y:S04]  /*3c860*/  LDL.LU R23, [R1+0xa58] ;  /* 0x000a580001177983 */ /* 0x000ea80000300800 */
[----:B------:R-:W2:Y:S01]  /*3c870*/  LDL.LU R28, [R1+0xa64] ;  /* 0x000a6400011c7983 */ /* 0x000ea20000300800 */
[----:B-----5:R-:W-:-:S15]  /*3c880*/  HMMA.16816.F32 R16, R12, R20, R16 ;  /* 0x000000140c10723c */ /* 0x020fde0000001810 */
[----:B------:R-:W-:-:S04]  /*3c890*/  NOP ;  /* 0x0000000000007918 */ /* 0x000fc80000000000 */
[----:B------:R-:W-:Y:S04]  /*3c8a0*/  STL.64 [R1+0x3c0], R16 ;  /* 0x0003c01001007387 */ /* 0x000fe80000100a00 */
[----:B------:R0:W-:Y:S04]  /*3c8b0*/  STL.64 [R1+0x3c8], R18 ;  /* 0x0003c81201007387 */ /* 0x0001e80000100a00 */
[----:B0-----:R-:W5:Y:S04]  /*3c8c0*/  LDL.LU.64 R18, [R1+0x33a0] ;  /* 0x0033a00001127983 */ /* 0x001f680000300a00 */
[----:B------:R-:W2:Y:S01]  /*3c8d0*/  LDL.LU.64 R16, [R1+0x3398] ;  /* 0x0033980001107983 */ /* 0x000ea20000300a00 */
[C---:B-----5:R-:W-:Y:S08]  /*3c8e0*/  HMMA.16816.F32 R4, R12.reuse, R18, R4 ;  /* 0x000000120c04723c */ /* 0x060ff00000001804 */
[C---:B--2---:R-:W-:Y:S11]  /*3c8f0*/  HMMA.16816.F32 R8, R12.reuse, R16, R8 ;  /* 0x000000100c08723c */ /* 0x044ff60000001808 */
[----:B------:R-:W-:Y:S04]  /*3c900*/  STL.64 [R1+0x3a0], R4 ;  /* 0x0003a00401007387 */ /* 0x000fe80000100a00 */
[----:B------:R0:W-:Y:S04]  /*3c910*/  STL.64 [R1+0x3a8], R6 ;  /* 0x0003a80601007387 */ /* 0x0001e80000100a00 */
[----:B0-----:R-:W2:Y:S04]  /*3c920*/  LDL.LU.64 R6, [R1+0x3390] ;  /* 0x0033900001067983 */ /* 0x001ea80000300a00 */
[----:B------:R-:W2:Y:S04]  /*3c930*/  LDL.LU.64 R4, [R1+0x3388] ;  /* 0x0033880001047983 */ /* 0x000ea80000300a00 */
[----:B------:R-:W-:Y:S04]  /*3c940*/  STL.64 [R1+0x390], R8 ;  /* 0x0003900801007387 */ /* 0x000fe80000100a00 */
[----:B------:R0:W-:Y:S04]  /*3c950*/  STL.64 [R1+0x398], R10 ;  /* 0x0003980a01007387 */ /* 0x0001e80000100a00 */
[----:B0-----:R-:W2:Y:S04]  /*3c960*/  LDL.LU.64 R10, [R1+0x3380] ;  /* 0x00338000010a7983 */ /* 0x001ea80000300a00 */
[----:B------:R-:W5:Y:S01]  /*3c970*/  LDL.LU.64 R8, [R1+0x3378] ;  /* 0x0033780001087983 */ /* 0x000f620000300a00 */
[----:B--2---:R-:W-:-:S15]  /*3c980*/  HMMA.16816.F32 R4, R12, R10, R4 ;  /* 0x0000000a0c04723c */ /* 0x004fde0000001804 */
        /* <DEDUP_REMOVED lines=16> */
[----:B------:R-:W5:Y:S01]  /*3ca90*/  LDL.LU.64 R24, [R1+0x3348] ;  /* 0x0033480001187983 */ /* 0x000f620000300a00 */
[----:B----4-:R-:W-:Y:S01]  /*3caa0*/  IMAD R0, R0, 0x100, R29 ;  /* 0x0000010000007824 */ /* 0x010fe200078e021d */
[----:B-----5:R-:W-:-:S15]  /*3cab0*/  HMMA.16816.F32 R24, R12, R4, R24 ;  /* 0x000000040c18723c */ /* 0x020fde0000001818 */
[----:B------:R-:W-:-:S04]  /*3cac0*/  NOP ;  /* 0x0000000000007918 */ /* 0x000fc80000000000 */
[----:B------:R-:W-:Y:S04]  /*3cad0*/  STL.64 [R1+0x350], R24 ;  /* 0x0003501801007387 */ /* 0x000fe80000100a00 */
[----:B------:R0:W-:Y:S04]  /*3cae0*/  STL.64 [R1+0x358], R26 ;  /* 0x0003581a01007387 */ /* 0x0001e80000100a00 */
[----:B0-----:R-:W2:Y:S04]  /*3caf0*/  LDL.LU.64 R26, [R1+0x3340] ;  /* 0x00334000011a7983 */ /* 0x001ea80000300a00 */
[----:B------:R-:W2:Y:S04]  /*3cb00*/  LDL.LU.64 R24, [R1+0x3338] ;  /* 0x0033380001187983 */ /* 0x000ea80000300a00 */
[----:B------:R-:W-:Y:S04]  /*3cb10*/  STL.64 [R1+0x32f8], R6 ;  /* 0x0032f80601007387 */ /* 0x000fe80000100a00 */
[----:B------:R0:W-:Y:S04]  /*3cb20*/  STL.64 [R1+0x32f0], R4 ;  /* 0x0032f00401007387 */ /* 0x0001e80000100a00 */
[----:B0-----:R-:W4:Y:S04]  /*3cb30*/  LDL.LU R4, [R1] ;  /* 0x0000000001047983 */ /* 0x001f280000300800 */
[----:B------:R-:W4:Y:S04]  /*3cb40*/  LDL.LU R5, [R1+0x4] ;  /* 0x0000040001057983 */ /* 0x000f280000300800 */
[----:B------:R-:W4:Y:S04]  /*3cb50*/  LDL.LU R6, [R1+0x8] ;  /* 0x0000080001067983 */ /* 0x000f280000300800 */
[----:B------:R-:W4:Y:S04]  /*3cb60*/  LDL.LU R7, [R1+0xc] ;  /* 0x00000c0001077983 */ /* 0x000f280000300800 */
[----:B------:R-:W3:Y:S02]  /*3cb70*/  LDL.LU R29, [R1+0x3330] ;  /* 0x00333000011d7983 */ /* 0x000ee40000300800 */
[----:B---3--:R-:W-:-:S02]  /*3cb80*/  IMAD R22, R22, 0x100, R29 ;  /* 0x0000010016167824 */ /* 0x008fc400078e021d */
[----:B------:R-:W3:Y:S01]  /*3cb90*/  LDL.LU R29, [R1+0x332c] ;  /* 0x00332c00011d7983 */ /* 0x000ee20000300800 */
[----:B----4-:R-:W-:Y:S01]  /*3cba0*/  HMMA.16816.F32 R12, R12, R2, R4 ;  /* 0x000000020c0c723c */ /* 0x010fe20000001804 */
[----:B---3--:R-:W-:Y:S02]  /*3cbb0*/  IMAD R23, R23, 0x100, R29 ;  /* 0x0000010017177824 */ /* 0x008fe400078e021d */
[----:B------:R-:W3:Y:S04]  /*3cbc0*/  LDL.LU R29, [R1+0x3328] ;  /* 0x00332800011d7983 */ /* 0x000ee80000300800 */
[----:B------:R-:W4:-:S12]  /*3cbd0*/  LDL.LU R4, [R1+0x80] ;  /* 0x0000800001047983 */ /* 0x000f180000300800 */
[----:B------:R0:W-:Y:S04]  /*3cbe0*/  STL.64 [R1+0x340], R12 ;  /* 0x0003400c01007387 */ /* 0x0001e80000100a00 */
[----:B------:R1:W-:Y:S04]  /*3cbf0*/  STL.64 [R1+0x348], R14 ;  /* 0x0003480e01007387 */ /* 0x0003e80000100a00 */
[----:B------:R-:W4:Y:S04]  /*3cc00*/  LDL.LU R5, [R1+0x84] ;  /* 0x0000840001057983 */ /* 0x000f280000300800 */
[----:B------:R-:W4:Y:S04]  /*3cc10*/  LDL.LU R6, [R1+0x88] ;  /* 0x0000880001067983 */ /* 0x000f280000300800 */
[----:B------:R-:W4:Y:S01]  /*3cc20*/  LDL.LU R7, [R1+0x8c] ;  /* 0x00008c0001077983 */ /* 0x000f220000300800 */
[----:B0-----:R-:W-:-:S02]  /*3cc30*/  F2FP.F16.E4M3.UNPACK_B R12, R0 ;  /* 0x00000000ff0c723e */ /* 0x001fc400020006ff */
[----:B------:R-:W-:Y:S02]  /*3cc40*/  F2FP.F16.E4M3.UNPACK_B R13, R22 ;  /* 0x00000016ff0d723e */ /* 0x000fe400020006ff */
[----:B-1----:R-:W-:Y:S01]  /*3cc50*/  F2FP.F16.E4M3.UNPACK_B R14, R23 ;  /* 0x00000017ff0e723e */ /* 0x002fe200020006ff */
[----:B---3--:R-:W-:-:S05]  /*3cc60*/  IMAD R28, R29, 0x100, R28 ;  /* 0x000001001d1c7824 */ /* 0x008fca00078e021c */
[----:B------:R-:W-:-:S07]  /*3cc70*/  F2FP.F16.E4M3.UNPACK_B R15, R28 ;  /* 0x0000001cff0f723e */ /* 0x000fce00020006ff */
        /* <DEDUP_REMOVED lines=14> */
[----:B------:R0:W-:Y:S04]  /*3cd60*/  STL.64 [R1+0x250], R24 ;  /* 0x0002501801007387 */ /* 0x0001e80000100a00 */
[----:B------:R1:W-:Y:S04]  /*3cd70*/  STL.64 [R1+0x258], R26 ;  /* 0x0002581a01007387 */ /* 0x0003e80000100a00 */
[----:B0-----:R-:W2:Y:S04]  /*3cd80*/  LDL.LU R24, [R1+0x3300] ;  /* 0x0033000001187983 */ /* 0x001ea80000300800 */
[----:B------:R-:W2:Y:S04]  /*3cd90*/  LDL.LU R25, [R1+0xa6c] ;  /* 0x000a6c0001197983 */ /* 0x000ea80000300800 */
[----:B------:R-:W3:Y:S04]  /*3cda0*/  LDL.LU R0, [R1+0xa68] ;  /* 0x000a680001007983 */ /* 0x000ee80000300800 */
[----:B-1----:R-:W5:Y:S04]  /*3cdb0*/  LDL.LU R26, [R1+0xa74] ;  /* 0x000a7400011a7983 */ /* 0x002f680000300800 */
[----:B------:R-:W2:Y:S04]  /*3cdc0*/  LDL.LU R22, [R1+0xa70] ;  /* 0x000a700001167983 */ /* 0x000ea80000300800 */
        /* <DEDUP_REMOVED lines=14> */
[----:B------:R-:W2:Y:S04]  /*3ceb0*/  LDL.LU R28, [R1+0xa84] ;  /* 0x000a8400011c7983 */ /* 0x000ea80000300800 */
[----:B------:R-:W2:Y:S04]  /*3cec0*/  LDL.LU R29, [R1+0xa80] ;  /* 0x000a8000011d7983 */ /* 0x000ea80000300800 */
[----:B------:R-:W-:Y:S04]  /*3ced0*/  STL.64 [R1+0x32b8], R18 ;  /* 0x0032b81201007387 */ /* 0x000fe80000100a00 */
[----:B------:R0:W-:Y:S04]  /*3cee0*/  STL.64 [R1+0x32b0], R16 ;  /* 0x0032b01001007387 */ /* 0x0001e80000100a00 */
[----:B0-----:R-:W2:Y:S04]  /*3cef0*/  LDL.LU R16, [R1+0x70] ;  /* 0x0000700001107983 */ /* 0x001ea80000300800 */
[----:B------:R-:W2:Y:S04]  /*3cf00*/  LDL.LU R17, [R1+0x74] ;  /* 0x0000740001117983 */ /* 0x000ea80000300800 */
[----:B------:R-:W2:Y:S04]  /*3cf10*/  LDL.LU R18, [R1+0x78] ;  /* 0x0000780001127983 */ /* 0x000ea80000300800 */
[----:B------:R-:W2:Y:S01]  /*3cf20*/  LDL.LU R19, [R1+0x7c] ;  /* 0x00007c0001137983 */ /* 0x000ea20000300800 */
[----:B----4-:R-:W-:-:S15]  /*3cf30*/  HMMA.16816.F32 R4, R12, R10, R4 ;  /* 0x0000000a0c04723c */ /* 0x010fde0000001804 */
[----:B------:R-:W-:-:S04]  /*3cf40*/  NOP ;  /* 0x0000000000007918 */ /* 0x000fc80000000000 */
[----:B------:R-:W-:Y:S04]  /*3cf50*/  STL.64 [R1+0x220], R4 ;  /* 0x0002200401007387 */ /* 0x000fe80000100a00 */
[----:B------:R0:W-:Y:S04]  /*3cf60*/  STL.64 [R1+0x228], R6 ;  /* 0x0002280601007387 */ /* 0x0001e80000100a00 */
[----:B0-----:R-:W4:Y:S04]  /*3cf70*/  LDL.LU.64 R6, [R1+0x32f8] ;  /* 0x0032f80001067983 */ /* 0x001f280000300a00 */
[----:B------:R-:W3:Y:S01]  /*3cf80*/  LDL.LU.64 R4, [R1+0x32f0] ;  /* 0x0032f00001047983 */ /* 0x000ee20000300a00 */
[----:B--2---:R-:W-:-:S15]  /*3cf90*/  HMMA.16816.F32 R16, R12, R8, R16 ;  /* 0x000000080c10723c */ /* 0x004fde0000001810 */
[----:B------:R-:W-:-:S04]  /*3cfa0*/  NOP ;  /* 0x0000000000007918 */ /* 0x000fc80000000000 */
[----:B------:R0:W-:Y:S04]  /*3cfb0*/  STL.64 [R1+0x200], R16 ;  /* 0x0002001001007387 */ /* 0x0001e80000100a00 */
[----:B------:R1:W-:Y:S04]  /*3cfc0*/  STL.64 [R1+0x208], R18 ;  /* 0x0002081201007387 */ /* 0x0003e80000100a00 */
[----:B0-----:R-:W2:Y:S04]  /*3cfd0*/  LDL.LU R16, [R1+0x40] ;  /* 0x0000400001107983 */ /* 0x001ea80000300800 */
[----:B------:R-:W2:Y:S04]  /*3cfe0*/  LDL.LU R17, [R1+0x44] ;  /* 0x0000440001117983 */ /* 0x000ea80000300800 */
[----:B-1----:R-:W2:Y:S04]  /*3cff0*/  LDL.LU R18, [R1+0x48] ;  /* 0x0000480001127983 */ /* 0x002ea80000300800 */
[----:B------:R-:W2:Y:S04]  /*3d000*/  LDL.LU R19, [R1+0x4c] ;  /* 0x00004c0001137983 */ /* 0x000ea80000300800 */
        /* <DEDUP_REMOVED lines=21> */
[----:B0-----:R-:W3:Y:S04]  /*3d160*/  LDL.LU.64 R26, [R1+0x32d8] ;  /* 0x0032d800011a7983 */ /* 0x001ee80000300a00 */
[----:B------:R-:W4:Y:S04]  /*3d170*/  LDL.LU.64 R24, [R1+0x32d0] ;  /* 0x0032d00001187983 */ /* 0x000f280000300a00 */
[----:B------:R-:W-:Y:S04]  /*3d180*/  STL.64 [R1+0x3288], R6 ;  /* 0x0032880601007387 */ /* 0x000fe80000100a00 */
[----:B------:R0:W-:Y:S04]  /*3d190*/  STL.64 [R1+0x3280], R4 ;  /* 0x0032800401007387 */ /* 0x0001e80000100a00 */
[----:B0-----:R-:W2:Y:S01]  /*3d1a0*/  LDL.LU R4, [R1+0x160] ;  /* 0x0001600001047983 */ /* 0x001ea20000300800 */
[----:B----4-:R-:W-:-:S03]  /*3d1b0*/  IMAD.MOV.U32 R5, RZ, RZ, R24 ;  /* 0x000000ffff057224 */ /* 0x010fc600078e0018 */
[----:B------:R-:W4:Y:S04]  /*3d1c0*/  LDL.LU R24, [R1+0x32cc] ;  /* 0x0032cc0001187983 */ /* 0x000f280000300800 */
[----:B------:R-:W2:Y:S04]  /*3d1d0*/  LDL.LU R6, [R1+0x168] ;  /* 0x0001680001067983 */ /* 0x000ea80000300800 */
[----:B------:R-:W2:Y:S01]  /*3d1e0*/  LDL.LU R7, [R1+0x16c] ;  /* 0x00016c0001077983 */ /* 0x000ea20000300800 */
[----:B------:R-:W-:Y:S02]  /*3d1f0*/  IMAD R0, R0, 0x100, R25 ;  /* 0x0000010000007824 */ /* 0x000fe400078e0219 */
[----:B---3--:R-:W-:Y:S01]  /*3d200*/  IMAD R22, R22, 0x100, R26 ;  /* 0x0000010016167824 */ /* 0x008fe200078e021a */
[----:B------:R-:W4:Y:S04]  /*3d210*/  LDL.LU R25, [R1+0x32c8] ;  /* 0x0032c80001197983 */ /* 0x000f280000300800 */
[----:B------:R-:W4:Y:S01]  /*3d220*/  LDL.LU R26, [R1+0x32c4] ;  /* 0x0032c400011a7983 */ /* 0x000f220000300800 */
[----:B-----5:R-:W-:-:S03]  /*3d230*/  IMAD R23, R23, 0x100, R27 ;  /* 0x0000010017177824 */ /* 0x020fc600078e021b */
[----:B------:R-:W4:Y:S01]  /*3d240*/  LDL.LU R27, [R1+0x32c0] ;  /* 0x0032c000011b7983 */ /* 0x000f220000300800 */
[----:B------:R-:W-:Y:S01]  /*3d250*/  IMAD R28, R29, 0x100, R28 ;  /* 0x000001001d1c7824 */ /* 0x000fe200078e021c */
[----:B----4-:R-:W-:Y:S02]  /*3d260*/  HMMA.16816.F32 R12, R12, R2, R24 ;  /* 0x000000020c0c723c */ /* 0x010fe40000001818 */
[----:B------:R-:W3:-:S15]  /*3d270*/  LDL.LU R24, [R1+0x1a0] ;  /* 0x0001a00001187983 */ /* 0x000ede0000300800 */
[----:B------:R-:W-:Y:S02]  /*3d280*/  NOP ;  /* 0x0000000000007918 */ /* 0x000fe40000000000 */
[----:B------:R0:W-:Y:S04]  /*3d290*/  STL.64 [R1+0x180], R12 ;  /* 0x0001800c01007387 */ /* 0x0001e80000100a00 */
[----:B------:R1:W-:Y:S04]  /*3d2a0*/  STL.64 [R1+0x188], R14 ;  /* 0x0001880e01007387 */ /* 0x0003e80000100a00 */
[----:B------:R-:W3:Y:S04]  /*3d2b0*/  LDL.LU R25, [R1+0x1a4] ;  /* 0x0001a40001197983 */ /* 0x000ee80000300800 */
[----:B------:R-:W3:Y:S04]  /*3d2c0*/  LDL.LU R26, [R1+0x1a8] ;  /* 0x0001a800011a7983 */ /* 0x000ee80000300800 */
[----:B------:R-:W3:Y:S01]  /*3d2d0*/  LDL.LU R27, [R1+0x1ac] ;  /* 0x0001ac00011b7983 */ /* 0x000ee20000300800 */
[----:B0-----:R-:W-:-:S02]  /*3d2e0*/  F2FP.F16.E4M3.UNPACK_B R12, R0 ;  /* 0x00000000ff0c723e */ /* 0x001fc400020006ff */
[----:B------:R-:W-:Y:S02]  /*3d2f0*/  F2FP.F16.E4M3.UNPACK_B R13, R22 ;  /* 0x00000016ff0d723e */ /* 0x000fe400020006ff */
[----:B-1----:R-:W-:Y:S02]  /*3d300*/  F2FP.F16.E4M3.UNPACK_B R14, R23 ;  /* 0x00000017ff0e723e */ /* 0x002fe400020006ff */
[----:B------:R-:W-:-:S07]  /*3d310*/  F2FP.F16.E4M3.UNPACK_B R15, R28 ;  /* 0x0000001cff0f723e */ /* 0x000fce00020006ff */
[----:B------:R-:W-:-:S15]  /*3d320*/  HMMA.16816.F32 R16, R12, R20, R16 ;  /* 0x000000140c10723c */ /* 0x000fde0000001810 */
        /* <DEDUP_REMOVED lines=16> */
[----:B------:R-:W4:Y:S04]  /*3d430*/  LDL.LU.64 R8, [R1+0x3290] ;  /* 0x0032900001087983 */ /* 0x000f280000300a00 */
[----:B------:R-:W-:Y:S04]  /*3d440*/  STL.64 [R1+0x3258], R18 ;  /* 0x0032581201007387 */ /* 0x000fe80000100a00 */
[----:B------:R0:W-:Y:S04]  /*3d450*/  STL.64 [R1+0x3250], R16 ;  /* 0x0032501001007387 */ /* 0x0001e80000100a00 */
[----:B0-----:R-:W4:Y:S04]  /*3d460*/  LDL.LU R16, [R1+0x190] ;  /* 0x0001900001107983 */ /* 0x001f280000300800 */
[----:B------:R-:W4:Y:S04]  /*3d470*/  LDL.LU R17, [R1+0x194] ;  /* 0x0001940001117983 */ /* 0x000f280000300800 */
[----:B------:R-:W4:Y:S04]  /*3d480*/  LDL.LU R18, [R1+0x198] ;  /* 0x0001980001127983 */ /* 0x000f280000300800 */
[----:B------:R-:W4:Y:S01]  /*3d490*/  LDL.LU R19, [R1+0x19c] ;  /* 0x00019c0001137983 */ /* 0x000f220000300800 */
[----:B--2---:R-:W-:-:S15]  /*3d4a0*/  HMMA.16816.F32 R4, R12, R10, R4 ;  /* 0x0000000a0c04723c */ /* 0x004fde0000001804 */
[----:B------:R-:W-:-:S04]  /*3d4b0*/  NOP ;  /* 0x0000000000007918 */ /* 0x000fc80000000000 */
[----:B------:R-:W-:Y:S04]  /*3d4c0*/  STL.64 [R1+0xe0], R4 ;  /* 0x0000e00401007387 */ /* 0x000fe80000100a00 */
[----:B------:R0:W-:Y:S04]  /*3d4d0*/  STL.64 [R1+0xe8], R6 ;  /* 0x0000e80601007387 */ /* 0x0001e80000100a00 */
[----:B0-----:R-:W3:Y:S01]  /*3d4e0*/  LDL.LU.64 R6, [R1+0x3288] ;  /* 0x0032880001067983 */ /* 0x001ee20000300a00 */
[C---:B----4-:R-:W-:Y:S03]  /*3d4f0*/  HMMA.16816.F32 R16, R12.reuse, R8, R16 ;  /* 0x000000080c10723c */ /* 0x050fe60000001810 */
[----:B------:R-:W2:Y:S04]  /*3d500*/  LDL.LU.64 R4, [R1+0x3280] ;  /* 0x0032800001047983 */ /* 0x000ea80000300a00 */
[----:B------:R-:W-:Y:S04]  /*3d510*/  STL.64 [R1+0x3238], R10 ;  /* 0x0032380a01007387 */ /* 0x000fe80000100a00 */
[----:B------:R0:W-:Y:S08]  /*3d520*/  STL.64 [R1+0x3230], R8 ;  /* 0x0032300801007387 */ /* 0x0001f00000100a00 */
[----:B------:R-:W-:Y:S04]  /*3d530*/  STL.64 [R1+0xd0], R16 ;  /* 0x0000d01001007387 */ /* 0x000fe80000100a00 */
[----:B------:R3:W-:Y:S04]  /*3d540*/  STL.64 [R1+0xd8], R18 ;  /* 0x0000d81201007387 */ /* 0x0007e80000100a00 */
[----:B0-----:R-:W4:Y:S01]  /*3d550*/  LDL.LU R8, [R1+0x230] ;  /* 0x0002300001087983 */ /* 0x001f220000300800 */
[----:B---3--:R-:W-:-:S15]  /*3d560*/  HMMA.16816.F32 R16, R12, R6, R24 ;  /* 0x000000060c10723c */ /* 0x008fde0000001818 */
[----:B------:R-:W-:-:S04]  /*3d570*/  NOP ;  /* 0x0000000000007918 */ /* 0x000fc80000000000 */
[----:B------:R-:W-:Y:S04]  /*3d580*/  STL.64 [R1+0xc0], R16 ;  /* 0x0000c01001007387 */ /* 0x000fe80000100a00 */
[----:B------:R-:W-:Y:S04]  /*3d590*/  STL.64 [R1+0xc8], R18 ;  /* 0x0000c81201007387 */ /* 0x000fe80000100a00 */
[----:B------:R-:W4:Y:S04]  /*3d5a0*/  LDL.LU R9, [R1+0x234] ;  /* 0x0002340001097983 */ /* 0x000f280000300800 */
[----:B------:R-:W3:Y:S04]  /*3d5b0*/  LDL.LU R10, [R1+0x238] ;  /* 0x00023800010a7983 */ /* 0x000ee80000300800 */
[----:B------:R-:W3:Y:S04]  /*3d5c0*/  LDL.LU R11, [R1+0x23c] ;  /* 0x00023c00010b7983 */ /* 0x000ee80000300800 */
[----:B------:R-:W5:Y:S04]  /*3d5d0*/  LDL.LU R23, [R1+0xa8c] ;  /* 0x000a8c0001177983 */ /* 0x000f680000300800 */
[----:B------:R-:W2:Y:S04]  /*3d5e0*/  LDL.LU R0, [R1+0xa88] ;  /* 0x000a880001007983 */ /* 0x000ea80000300800 */
[----:B------:R-:W5:Y:S04]  /*3d5f0*/  LDL.LU R22, [R1+0xa94] ;  /* 0x000a940001167983 */ /* 0x000f680000300800 */
[----:B-----5:R-:W-:Y:S04]  /*3d600*/  STL.64 [R1+0x3278], R22 ;  /* 0x0032781601007387 */ /* 0x020fe80000100a00 */
        /* <DEDUP_REMOVED lines=22> */
[----:B----4-:R0:W-:Y:S04]  /*3d770*/  STL.64 [R1+0x3240], R8 ;  /* 0x0032400801007387 */ /* 0x0101e80000100a00 */
[----:B0-----:R-:W3:Y:S04]  /*3d780*/  LDL.LU R8, [R1+0x210] ;  /* 0x0002100001087983 */ /* 0x001ee80000300800 */
[----:B------:R-:W3:Y:S04]  /*3d790*/  LDL.LU R9, [R1+0x214] ;  /* 0x0002140001097983 */ /* 0x000ee80000300800 */
[----:B------:R-:W3:Y:S04]  /*3d7a0*/  LDL.LU R10, [R1+0x218] ;  /* 0x00021800010a7983 */ /* 0x000ee80000300800 */
[----:B------:R-:W3:Y:S04]  /*3d7b0*/  LDL.LU R11, [R1+0x21c] ;  /* 0x00021c00010b7983 */ /* 0x000ee80000300800 */
[----:B------:R-:W-:Y:S04]  /*3d7c0*/  STL.64 [R1+0xb0], R20 ;  /* 0x0000b01401007387 */ /* 0x000fe80000100a00 */
[----:B------:R0:W-:Y:S04]  /*3d7d0*/  STL.64 [R1+0xb8], R22 ;  /* 0x0000b81601007387 */ /* 0x0001e80000100a00 */
[----:B0-----:R-:W4:Y:S04]  /*3d7e0*/  LDL.LU.64 R22, [R1+0x3278] ;  /* 0x0032780001167983 */ /* 0x001f280000300a00 */
[----:B------:R-:W3:Y:S04]  /*3d7f0*/  LDL.LU.64 R20, [R1+0x3270] ;  /* 0x0032700001147983 */ /* 0x000ee80000300a00 */
        /* <DEDUP_REMOVED lines=11> */
[----:B------:R-:W2:Y:S04]  /*3d8b0*/  LDL.LU R6, [R1+0x248] ;  /* 0x0002480001067983 */ /* 0x000ea80000300800 */
[----:B------:R-:W2:Y:S04]  /*3d8c0*/  LDL.LU R7, [R1+0x24c] ;  /* 0x00024c0001077983 */ /* 0x000ea80000300800 */
[----:B------:R-:W3:Y:S04]  /*3d8d0*/  LDL.LU.64 R18, [R1+0x3268] ;  /* 0x0032680001127983 */ /* 0x000ee80000300a00 */
[----:B------:R-:W3:Y:S01]  /*3d8e0*/  LDL.LU.64 R16, [R1+0x3260] ;  /* 0x0032600001107983 */ /* 0x000ee20000300a00 */
[----:B----4-:R-:W-:-:S02]  /*3d8f0*/  IMAD R0, R0, 0x100, R23 ;  /* 0x0000010000007824 */ /* 0x010fc400078e0217 */
[----:B-----5:R-:W-:Y:S02]  /*3d900*/  IMAD R22, R24, 0x100, R22 ;  /* 0x0000010018167824 */ /* 0x020fe400078e0216 */
[----:B------:R-:W-:Y:S02]  /*3d910*/  IMAD R23, R26, 0x100, R25 ;  /* 0x000001001a177824 */ /* 0x000fe400078e0219 */
[----:B------:R-:W-:Y:S01]  /*3d920*/  IMAD R24, R29, 0x100, R27 ;  /* 0x000001001d187824 */ /* 0x000fe200078e021b */
[----:B------:R0:W-:Y:S04]  /*3d930*/  STL.64 [R1+0x30], R12 ;  /* 0x0000300c01007387 */ /* 0x0001e80000100a00 */
[----:B------:R1:W-:Y:S01]  /*3d940*/  STL.64 [R1+0x38], R14 ;  /* 0x0000380e01007387 */ /* 0x0003e20000100a00 */
[----:B0-----:R-:W-:-:S02]  /*3d950*/  F2FP.F16.E4M3.UNPACK_B R12, R0 ;  /* 0x00000000ff0c723e */ /* 0x001fc400020006ff */
[----:B------:R-:W-:Y:S02]  /*3d960*/  F2FP.F16.E4M3.UNPACK_B R13, R22 ;  /* 0x00000016ff0d723e */ /* 0x000fe400020006ff */
[----:B-1----:R-:W-:Y:S02]  /*3d970*/  F2FP.F16.E4M3.UNPACK_B R14, R23 ;  /* 0x00000017ff0e723e */ /* 0x002fe400020006ff */
[----:B------:R-:W-:Y:S01]  /*3d980*/  F2FP.F16.E4M3.UNPACK_B R15, R24 ;  /* 0x00000018ff0f723e */ /* 0x000fe200020006ff */
[----:B------:R-:W4:Y:S04]  /*3d990*/  LDL.LU R0, [R1+0xaa8] ;  /* 0x000aa80001007983 */ /* 0x000f280000300800 */
        /* <DEDUP_REMOVED lines=40> */
[----:B------:R-:W2:Y:S04]  /*3dc20*/  LDL.LU.64 R4, [R1+0x3210] ;  /* 0x0032100001047983 */ /* 0x000ea80000300a00 */
[----:B------:R-:W-:Y:S04]  /*3dc30*/  STL.64 [R1+0x31e8], R10 ;  /* 0x0031e80a01007387 */ /* 0x000fe80000100a00 */
[----:B------:R5:W-:Y:S04]  /*3dc40*/  STL.64 [R1+0x31e0], R8 ;  /* 0x0031e00801007387 */ /* 0x000be80000100a00 */
[----:B------:R-:W3:Y:S04]  /*3dc50*/  LDL.LU R22, [R1+0xab4] ;  /* 0x000ab40001167983 */ /* 0x000ee80000300800 */
[----:B------:R-:W3:Y:S01]  /*3dc60*/  LDL.LU R28, [R1+0xab0] ;  /* 0x000ab000011c7983 */ /* 0x000ee20000300800 */
[----:B-----5:R-:W-:-:S15]  /*3dc70*/  HMMA.16816.F32 R8, R12, R6, R24 ;  /* 0x000000060c08723c */ /* 0x020fde0000001818 */
[----:B------:R-:W-:-:S04]  /*3dc80*/  NOP ;  /* 0x0000000000007918 */ /* 0x000fc80000000000 */
[----:B------:R-:W-:Y:S04]  /*3dc90*/  STL.64 [R1+0x50], R8 ;  /* 0x0000500801007387 */ /* 0x000fe80000100a00 */
[----:B------:R2:W-:Y:S04]  /*3dca0*/  STL.64 [R1+0x58], R10 ;  /* 0x0000580a01007387 */ /* 0x0005e80000100a00 */
[----:B------:R-:W5:Y:S04]  /*3dcb0*/  LDL.LU R25, [R1+0xabc] ;  /* 0x000abc0001197983 */ /* 0x000f680000300800 */
[----:B------:R-:W5:Y:S04]  /*3dcc0*/  LDL.LU R26, [R1+0xab8] ;  /* 0x000ab800011a7983 */ /* 0x000f680000300800 */
[----:B------:R-:W3:Y:S04]  /*3dcd0*/  LDL.LU R27, [R1+0xac4] ;  /* 0x000ac400011b7983 */ /* 0x000ee80000300800 */
[----:B------:R-:W3:Y:S01]  /*3dce0*/  LDL.LU R29, [R1+0xac0] ;  /* 0x000ac000011d7983 */ /* 0x000ee20000300800 */
[----:B--2---:R-:W-:Y:S03]  /*3dcf0*/  HMMA.16816.F32 R8, R12, R4, R16 ;  /* 0x000000040c08723c */ /* 0x004fe60000001810 */
[----:B------:R-:W2:-:S15]  /*3dd00*/  LDL.LU R16, [R1+0x310] ;  /* 0x0003100001107983 */ /* 0x000e9e0000300800 */
[----:B------:R-:W-:Y:S01]  /*3dd10*/  NOP ;  /* 0x0000000000007918 */ /* 0x000fe20000000000 */
[----:B------:R-:W-:Y:S04]  /*3dd20*/  STL.64 [R1+0x40], R8 ;  /* 0x0000400801007387 */ /* 0x000fe80000100a00 */
[----:B------:R-:W-:Y:S04]  /*3dd30*/  STL.64 [R1+0x48], R10 ;  /* 0x0000480a01007387 */ /* 0x000fe80000100a00 */
        /* <DEDUP_REMOVED lines=11> */
[----:B------:R-:W3:Y:S04]  /*3ddf0*/  LDL.LU R8, [R1+0x2f0] ;  /* 0x0002f00001087983 */ /* 0x000ee80000300800 */
[----:B------:R-:W3:Y:S04]  /*3de00*/  LDL.LU R9, [R1+0x2f4] ;  /* 0x0002f40001097983 */ /* 0x000ee80000300800 */
[----:B------:R-:W3:Y:S04]  /*3de10*/  LDL.LU R10, [R1+0x2f8] ;  /* 0x0002f800010a7983 */ /* 0x000ee80000300800 */
[----:B------:R-:W3:Y:S04]  /*3de20*/  LDL.LU R11, [R1+0x2fc] ;  /* 0x0002fc00010b7983 */ /* 0x000ee80000300800 */
        /* <DEDUP_REMOVED lines=14> */
[----:B------:R-:W-:Y:S02]  /*3df10*/  IMAD R22, R28, 0x100, R22 ;  /* 0x000001001c167824 */ /* 0x000fe400078e0216 */
[----:B-----5:R-:W-:Y:S02]  /*3df20*/  IMAD R23, R26, 0x100, R25 ;  /* 0x000001001a177824 */ /* 0x020fe400078e0219 */
[----:B------:R-:W-:Y:S01]  /*3df30*/  IMAD R24, R29, 0x100, R27 ;  /* 0x000001001d187824 */ /* 0x000fe200078e021b */
[----:B------:R-:W-:Y:S04]  /*3df40*/  STL [R1+0x31b8], R2 ;  /* 0x0031b80201007387 */ /* 0x000fe80000100800 */
[----:B------:R-:W-:Y:S04]  /*3df50*/  STL [R1+0x31b4], R3 ;  /* 0x0031b40301007387 */ /* 0x000fe80000100800 */
[----:B------:R0:W-:Y:S04]  /*3df60*/  STL.64 [R1+0x20], R12 ;  /* 0x0000200c01007387 */ /* 0x0001e80000100a00 */
[----:B------:R1:W-:Y:S01]  /*3df70*/  STL.64 [R1+0x28], R14 ;  /* 0x0000280e01007387 */ /* 0x0003e20000100a00 */
[----:B0-----:R-:W-:-:S02]  /*3df80*/  F2FP.F16.E4M3.UNPACK_B R12, R0 ;  /* 0x00000000ff0c723e */ /* 0x001fc400020006ff */
[----:B------:R-:W-:Y:S02]  /*3df90*/  F2FP.F16.E4M3.UNPACK_B R13, R22 ;  /* 0x00000016ff0d723e */ /* 0x000fe400020006ff */
[----:B-1----:R-:W-:Y:S02]  /*3dfa0*/  F2FP.F16.E4M3.UNPACK_B R14, R23 ;  /* 0x00000017ff0e723e */ /* 0x002fe400020006ff */
[----:B------:R-:W-:Y:S02]  /*3dfb0*/  F2FP.F16.E4M3.UNPACK_B R15, R24 ;  /* 0x00000018ff0f723e */ /* 0x000fe400020006ff */
[----:B------:R-:W4:Y:S04]  /*3dfc0*/  LDL.LU R24, [R1+0x300] ;  /* 0x0003000001187983 */ /* 0x000f280000300800 */
[----:B------:R-:W4:Y:S04]  /*3dfd0*/  LDL.LU R25, [R1+0x304] ;  /* 0x0003040001197983 */ /* 0x000f280000300800 */
[----:B------:R-:W4:Y:S04]  /*3dfe0*/  LDL.LU R26, [R1+0x308] ;  /* 0x00030800011a7983 */ /* 0x000f280000300800 */
[----:B------:R-:W4:Y:S01]  /*3dff0*/  LDL.LU R27, [R1+0x30c] ;  /* 0x00030c00011b7983 */ /* 0x000f220000300800 */
[----:B---3--:R-:W-:Y:S03]  /*3e000*/  HMMA.16816.F32 R20, R12, R20, R16 ;  /* 0x000000140c14723c */ /* 0x008fe60000001810 */
[----:B------:R-:W4:Y:S04]  /*3e010*/  LDL.LU.64 R18, [R1+0x31f8] ;  /* 0x0031f80001127983 */ /* 0x000f280000300a00 */
[----:B------:R-:W3:-:S12]  /*3e020*/  LDL.LU.64 R16, [R1+0x31f0] ;  /* 0x0031f00001107983 */ /* 0x000ed80000300a00 */
[----:B------:R0:W-:Y:S04]  /*3e030*/  STL.64 [R1+0x10], R20 ;  /* 0x0000101401007387 */ /* 0x0001e80000100a00 */
[----:B------:R1:W-:Y:S04]  /*3e040*/  STL.64 [R1+0x18], R22 ;  /* 0x0000181601007387 */ /* 0x0003e80000100a00 */
[----:B0-----:R-:W5:Y:S04]  /*3e050*/  LDL.LU R20, [R1+0x2b0] ;  /* 0x0002b00001147983 */ /* 0x001f680000300800 */
[----:B------:R-:W5:Y:S04]  /*3e060*/  LDL.LU R21, [R1+0x2b4] ;  /* 0x0002b40001157983 */ /* 0x000f680000300800 */
[----:B-1----:R-:W5:Y:S04]  /*3e070*/  LDL.LU R22, [R1+0x2b8] ;  /* 0x0002b80001167983 */ /* 0x002f680000300800 */
[----:B------:R-:W5:Y:S01]  /*3e080*/  LDL.LU R23, [R1+0x2bc] ;  /* 0x0002bc0001177983 */ /* 0x000f620000300800 */
[C---:B----4-:R-:W-:Y:S08]  /*3e090*/  HMMA.16816.F32 R24, R12.reuse, R18, R24 ;  /* 0x000000120c18723c */ /* 0x050ff00000001818 */
[C---:B---3--:R-:W-:Y:S11]  /*3e0a0*/  HMMA.16816.F32 R16, R12.reuse, R16, R8 ;  /* 0x000000100c10723c */ /* 0x048ff60000001808 */
[----:B------:R0:W-:Y:S04]  /*3e0b0*/  STL.64 [R1], R24 ;  /* 0x0000001801007387 */ /* 0x0001e80000100a00 */
[----:B------:R1:W-:Y:S04]  /*3e0c0*/  STL.64 [R1+0x8], R26 ;  /* 0x0000081a01007387 */ /* 0x0003e80000100a00 */
[----:B0-----:R-:W3:Y:S04]  /*3e0d0*/  LDL.LU R24, [R1+0x280] ;  /* 0x0002800001187983 */ /* 0x001ee80000300800 */
[----:B------:R-:W3:Y:S04]  /*3e0e0*/  LDL.LU R25, [R1+0x284] ;  /* 0x0002840001197983 */ /* 0x000ee80000300800 */
[----:B-1----:R-:W3:Y:S04]  /*3e0f0*/  LDL.LU R26, [R1+0x288] ;  /* 0x00028800011a7983 */ /* 0x002ee80000300800 */
[----:B------:R-:W3:Y:S04]  /*3e100*/  LDL.LU R27, [R1+0x28c] ;  /* 0x00028c00011b7983 */ /* 0x000ee80000300800 */
[----:B------:R-:W2:Y:S04]  /*3e110*/  LDL.LU.64 R10, [R1+0x31e8] ;  /* 0x0031e800010a7983 */ /* 0x000ea80000300a00 */
[----:B------:R-:W4:Y:S04]  /*3e120*/  LDL.LU.64 R8, [R1+0x31e0] ;  /* 0x0031e00001087983 */ /* 0x000f280000300a00 */
[----:B------:R0:W-:Y:S04]  /*3e130*/  STL.64 [R1+0x140], R16 ;  /* 0x0001401001007387 */ /* 0x0001e80000100a00 */
[----:B------:R1:W-:Y:S04]  /*3e140*/  STL.64 [R1+0x148], R18 ;  /* 0x0001481201007387 */ /* 0x0003e80000100a00 */
[----:B0-----:R-:W3:Y:S04]  /*3e150*/  LDL.LU R16, [R1+0x2c0] ;  /* 0x0002c00001107983 */ /* 0x001ee80000300800 */
[----:B------:R-:W3:Y:S04]  /*3e160*/  LDL.LU R17, [R1+0x2c4] ;  /* 0x0002c40001117983 */ /* 0x000ee80000300800 */
[----:B-1----:R-:W3:Y:S04]  /*3e170*/  LDL.LU R18, [R1+0x2c8] ;  /* 0x0002c80001127983 */ /* 0x002ee80000300800 */
[----:B------:R-:W3:Y:S04]  /*3e180*/  LDL.LU R19, [R1+0x2cc] ;  /* 0x0002cc0001137983 */ /* 0x000ee80000300800 */
[----:B------:R-:W3:Y:S04]  /*3e190*/  LDL.LU R2, [R1+0xacc] ;  /* 0x000acc0001027983 */ /* 0x000ee80000300800 */
[----:B------:R-:W3:Y:S04]  /*3e1a0*/  LDL.LU R0, [R1+0xac8] ;  /* 0x000ac80001007983 */ /* 0x000ee80000300800 */
[----:B------:R-:W3:Y:S04]  /*3e1b0*/  LDL.LU R3, [R1+0xad4] ;  /* 0x000ad40001037983 */ /* 0x000ee80000300800 */
[----:B------:R-:W3:Y:S01]  /*3e1c0*/  LDL.LU R29, [R1+0xadc] ;  /* 0x000adc00011d7983 */ /* 0x000ee20000300800 */
[----:B--2---:R-:W-:-:S15]  /*3e1d0*/  HMMA.16816.F32 R4, R12, R10, R4 ;  /* 0x0000000a0c04723c */ /* 0x004fde0000001804 */
[----:B------:R-:W-:-:S04]  /*3e1e0*/  NOP ;  /* 0x0000000000007918 */ /* 0x000fc80000000000 */
[----:B------:R-:W-:Y:S04]  /*3e1f0*/  STL.64 [R1+0x130], R4 ;  /* 0x0001300401007387 */ /* 0x000fe80000100a00 */
[----:B------:R0:W-:Y:S04]  /*3e200*/  STL.64 [R1+0x138], R6 ;  /* 0x0001380601007387 */ /* 0x0001e80000100a00 */
[----:B0-----:R-:W4:Y:S04]  /*3e210*/  LDL.LU.64 R6, [R1+0x31d8] ;  /* 0x0031d80001067983 */ /* 0x001f280000300a00 */
[----:B------:R-:W4:Y:S02]  /*3e220*/  LDL.LU.64 R4, [R1+0x31d0] ;  /* 0x0031d00001047983 */ /* 0x000f240000300a00 */
[----:B----4-:R-:W-:Y:S02]  /*3e230*/  HMMA.16816.F32 R8, R12, R8, R4 ;  /* 0x000000080c08723c */ /* 0x010fe40000001804 */
[----:B------:R-:W3:Y:S04]  /*3e240*/  LDL.LU.64 R6, [R1+0x31c8] ;  /* 0x0031c80001067983 */ /* 0x000ee80000300a00 */
[----:B------:R-:W5:-:S13]  /*3e250*/  LDL.LU.64 R4, [R1+0x31c0] ;  /* 0x0031c00001047983 */ /* 0x000f5a0000300a00 */
[----:B------:R-:W-:Y:S04]  /*3e260*/  STL.64 [R1+0x120], R8 ;  /* 0x0001200801007387 */ /* 0x000fe80000100a00 */
[----:B------:R3:W-:Y:S02]  /*3e270*/  STL.64 [R1+0x128], R10 ;  /* 0x0001280a01007387 */ /* 0x0007e40000100a00 */
[----:B---3--:R-:W-:Y:S02]  /*3e280*/  HMMA.16816.F32 R8, R12, R6, R16 ;  /* 0x000000060c08723c */ /* 0x008fe40000001810 */
[----:B------:R-:W2:Y:S04]  /*3e290*/  LDL.LU R6, [R1+0xae4] ;  /* 0x000ae40001067983 */ /* 0x000ea80000300800 */
[----:B------:R-:W2:-:S13]  /*3e2a0*/  LDL.LU R7, [R1+0xae0] ;  /* 0x000ae00001077983 */ /* 0x000e9a0000300800 */
[----:B------:R-:W-:Y:S04]  /*3e2b0*/  STL.64 [R1+0x110], R8 ;  /* 0x0001100801007387 */ /* 0x000fe80000100a00 */
[----:B------:R5:W-:Y:S04]  /*3e2c0*/  STL.64 [R1+0x118], R10 ;  /* 0x0001180a01007387 */ /* 0x000be80000100a00 */
[----:B------:R-:W3:Y:S01]  /*3e2d0*/  LDL.LU R28, [R1+0x5ac] ;  /* 0x0005ac00011c7983 */ /* 0x000ee20000300800 */
[----:B-----5:R-:W-:Y:S03]  /*3e2e0*/  HMMA.16816.F32 R8, R12, R4, R20 ;  /* 0x000000040c08723c */ /* 0x020fe60000001814 */
[----:B------:R-:W4:Y:S04]  /*3e2f0*/  LDL.LU R4, [R1+0xad0] ;  /* 0x000ad00001047983 */ /* 0x000f280000300800 */
[----:B------:R-:W5:-:S12]  /*3e300*/  LDL.LU R5, [R1+0xad8] ;  /* 0x000ad80001057983 */ /* 0x000f580000300800 */
[----:B------:R-:W-:Y:S04]  /*3e310*/  STL.64 [R1+0x100], R8 ;  /* 0x0001000801007387 */ /* 0x000fe80000100a00 */
[----:B------:R0:W-:Y:S04]  /*3e320*/  STL.64 [R1+0x108], R10 ;  /* 0x0001080a01007387 */ /* 0x0001e80000100a00 */
[----:B------:R-:W2:Y:S04]  /*3e330*/  LDL.LU R20, [R1+0x548] ;  /* 0x0005480001147983 */ /* 0x000ea80000300800 */
[----:B------:R-:W2:Y:S04]  /*3e340*/  LDL.LU R21, [R1+0x54c] ;  /* 0x00054c0001157983 */ /* 0x000ea80000300800 */
[----:B------:R-:W2:Y:S04]  /*3e350*/  LDL.LU R18, [R1+0x568] ;  /* 0x0005680001127983 */ /* 0x000ea80000300800 */
[----:B------:R-:W2:Y:S04]  /*3e360*/  LDL.LU R19, [R1+0x56c] ;  /* 0x00056c0001137983 */ /* 0x000ea80000300800 */
[----:B------:R-:W2:Y:S04]  /*3e370*/  LDL.LU R16, [R1+0x588] ;  /* 0x0005880001107983 */ /* 0x000ea80000300800 */
[----:B------:R-:W2:Y:S04]  /*3e380*/  LDL.LU R17, [R1+0x58c] ;  /* 0x00058c0001117983 */ /* 0x000ea80000300800 */
[----:B0-----:R-:W2:Y:S04]  /*3e390*/  LDL.LU R11, [R1+0x5b8] ;  /* 0x0005b800010b7983 */ /* 0x001ea80000300800 */
[----:B--2---:R0:W-:Y:S04]  /*3e3a0*/  STL [R1+0x3198], R11 ;  /* 0x0031980b01007387 */ /* 0x0041e80000100800 */
[----:B------:R-:W2:Y:S04]  /*3e3b0*/  LDL.LU R8, [R1+0x3e0] ;  /* 0x0003e00001087983 */ /* 0x000ea80000300800 */
[----:B------:R-:W2:Y:S04]  /*3e3c0*/  LDL.LU R9, [R1+0x3e4] ;  /* 0x0003e40001097983 */ /* 0x000ea80000300800 */
[----:B------:R-:W2:Y:S04]  /*3e3d0*/  LDL.LU R10, [R1+0x3e8] ;  /* 0x0003e800010a7983 */ /* 0x000ea80000300800 */
[----:B0-----:R-:W2:Y:S01]  /*3e3e0*/  LDL.LU R11, [R1+0x3ec] ;  /* 0x0003ec00010b7983 */ /* 0x001ea20000300800 */
[----:B------:R-:W-:-:S02]  /*3e3f0*/  IMAD R0, R0, 0x100, R2 ;  /* 0x0000010000007824 */ /* 0x000fc400078e0202 */
[----:B----4-:R-:W-:Y:S01]  /*3e400*/  IMAD R4, R4, 0x100, R3 ;  /* 0x0000010004047824 */ /* 0x010fe200078e0203 */
[----:B--2---:R-:W-:Y:S04]  /*3e410*/  STL.64 [R1+0x31a8], R10 ;  /* 0x0031a80a01007387 */ /* 0x004fe80000100a00 */
[----:B------:R0:W-:Y:S04]  /*3e420*/  STL.64 [R1+0x31a0], R8 ;  /* 0x0031a00801007387 */ /* 0x0001e80000100a00 */
[----:B0-----:R-:W2:Y:S04]  /*3e430*/  LDL.LU R8, [R1+0x3b0] ;  /* 0x0003b00001087983 */ /* 0x001ea80000300800 */
[----:B------:R-:W2:Y:S04]  /*3e440*/  LDL.LU R9, [R1+0x3b4] ;  /* 0x0003b40001097983 */ /* 0x000ea80000300800 */
[----:B------:R-:W2:Y:S04]  /*3e450*/  LDL.LU R10, [R1+0x3b8] ;  /* 0x0003b800010a7983 */ /* 0x000ea80000300800 */
[----:B------:R-:W2:Y:S04]  /*3e460*/  LDL.LU R11, [R1+0x3bc] ;  /* 0x0003bc00010b7983 */ /* 0x000ea80000300800 */
[----:B------:R-:W4:Y:S04]  /*3e470*/  LDL.LU R23, [R1+0x5bc] ;  /* 0x0005bc0001177983 */ /* 0x000f280000300800 */
[----:B------:R-:W2:Y:S04]  /*3e480*/  LDL.LU R22, [R1+0x5a8] ;  /* 0x0005a80001167983 */ /* 0x000ea80000300800 */
[----:B------:R-:W2:Y:S04]  /*3e490*/  LDL.LU R2, [R1+0x31b8] ;  /* 0x0031b80001027983 */ /* 0x000ea80000300800 */
[----:B------:R-:W2:Y:S01]  /*3e4a0*/  LDL.LU R3, [R1+0x31b4] ;  /* 0x0031b40001037983 */ /* 0x000ea20000300800 */
[----:B-----5:R-:W-:-:S02]  /*3e4b0*/  IMAD R5, R5, 0x100, R29 ;  /* 0x0000010005057824 */ /* 0x020fc400078e021d */
[----:B------:R-:W-:Y:S01]  /*3e4c0*/  IMAD R6, R7, 0x100, R6 ;  /* 0x0000010007067824 */ /* 0x000fe200078e0206 */
[----:B------:R-:W-:Y:S02]  /*3e4d0*/  F2FP.F16.E4M3.UNPACK_B R20, R20.H1 ;  /* 0x00000014ff14723e */ /* 0x000fe400030006ff */
[----:B------:R-:W-:Y:S01]  /*3e4e0*/  F2FP.F16.E4M3.UNPACK_B R21, R21.H1 ;  /* 0x00000015ff15723e */ /* 0x000fe200030006ff */
[----:B------:R-:W5:Y:S01]  /*3e4f0*/  LDL.LU R29, [R1+0x31b0] ;  /* 0x0031b000011d7983 */ /* 0x000f620000300800 */
[----:B--2---:R-:W-:Y:S01]  /*3e500*/  HMMA.16816.F32 R24, R12, R2, R24 ;  /* 0x000000020c18723c */ /* 0x004fe20000001818 */
[----:B------:R-:W-:Y:S02]  /*3e510*/  F2FP.F16.E4M3.UNPACK_B R12, R0 ;  /* 0x00000000ff0c723e */ /* 0x000fe400020006ff */
[----:B------:R-:W-:Y:S02]  /*3e520*/  F2FP.F16.E4M3.UNPACK_B R13, R4 ;  /* 0x00000004ff0d723e */ /* 0x000fe400020006ff */
[----:B------:R-:W-:-:S02]  /*3e530*/  F2FP.F16.E4M3.UNPACK_B R14, R5 ;  /* 0x00000005ff0e723e */ /* 0x000fc400020006ff */
[----:B------:R-:W-:-:S07]  /*3e540*/  F2FP.F16.E4M3.UNPACK_B R15, R6 ;  /* 0x00000006ff0f723e */ /* 0x000fce00020006ff */
[----:B------:R-:W-:Y:S05]  /*3e550*/  HMMA.16816.F32 R8, R12, R20, R8 ;  /* 0x000000140c08723c */ /* 0x000fea0000001808 */
[----:B------:R-:W-:Y:S04]  /*3e560*/  STL.64 [R1+0x2e10], R26 ;  /* 0x002e101a01007387 */ /* 0x000fe80000100a00 */
        /* <DEDUP_REMOVED lines=9> */
[----:B------:R-:W-:Y:S04]  /*3e600*/  STL.64 [R1+0x1a0], R8 ;  /* 0x0001a00801007387 */ /* 0x000fe80000100a00 */
[----:B------:R0:W-:Y:S04]  /*3e610*/  STL.64 [R1+0x1a8], R10 ;  /* 0x0001a80a01007387 */ /* 0x0001e80000100a00 */
[----:B0-----:R-:W2:Y:S04]  /*3e620*/  LDL.LU.64 R10, [R1+0x31a8] ;  /* 0x0031a800010a7983 */ /* 0x001ea80000300a00 */
[----:B------:R-:W2:Y:S01]  /*3e630*/  LDL.LU.64 R8, [R1+0x31a0] ;  /* 0x0031a00001087983 */ /* 0x000ea20000300a00 */
[----:B------:R-:W-:-:S02]  /*3e640*/  F2FP.F16.E4M3.UNPACK_B R18, R18.H1 ;  /* 0x00000012ff12723e */ /* 0x000fc400030006ff */
[----:B------:R-:W-:Y:S01]  /*3e650*/  F2FP.F16.E4M3.UNPACK_B R19, R19.H1 ;  /* 0x00000013ff13723e */ /* 0x000fe200030006ff */
[----:B------:R-:W-:Y:S04]  /*3e660*/  STL [R1+0x3154], R20 ;  /* 0x0031541401007387 */ /* 0x000fe80000100800 */
[----:B------:R-:W-:Y:S02]  /*3e670*/  STL [R1+0x3150], R21 ;  /* 0x0031501501007387 */ /* 0x000fe40000100800 */
[----:B--2---:R-:W-:-:S15]  /*3e680*/  HMMA.16816.F32 R8, R12, R18, R8 ;  /* 0x000000120c08723c */ /* 0x004fde0000001808 */
[----:B------:R-:W-:-:S04]  /*3e690*/  NOP ;  /* 0x0000000000007918 */ /* 0x000fc80000000000 */
[----:B------:R-:W-:Y:S04]  /*3e6a0*/  STL.64 [R1+0x1f0], R8 ;  /* 0x0001f00801007387 */ /* 0x000fe80000100a00 */
[----:B------:R0:W-:Y:S04]  /*3e6b0*/  STL.64 [R1+0x1f8], R10 ;  /* 0x0001f80a01007387 */ /* 0x0001e80000100a00 */
[----:B0-----:R-:W2:Y:S01]  /*3e6c0*/  LDL.LU R11, [R1+0x3198] ;  /* 0x00319800010b7983 */ /* 0x001ea20000300800 */
[----:B------:R-:W-:Y:S02]  /*3e6d0*/  F2FP.F16.E4M3.UNPACK_B R16, R16.H1 ;  /* 0x00000010ff10723e */ /* 0x000fe400030006ff */
[----:B------:R-:W-:-:S07]  /*3e6e0*/  F2FP.F16.E4M3.UNPACK_B R17, R17.H1 ;  /* 0x00000011ff11723e */ /* 0x000fce00030006ff */
[----:B------:R-:W-:Y:S01]  /*3e6f0*/  HMMA.16816.F32 R4, R12, R16, R4 ;  /* 0x000000100c04723c */ /* 0x000fe20000001804 */
[----:B------:R-:W-:Y:S04]  /*3e700*/  STL.64 [R1+0x3138], R18 ;  /* 0x0031381201007387 */ /* 0x000fe80000100a00 */
[----:B------:R-:W-:-:S14]  /*3e710*/  STL.64 [R1+0x3130], R16 ;  /* 0x0031301001007387 */ /* 0x000fdc0000100a00 */
[----:B------:R-:W-:Y:S04]  /*3e720*/  STL.64 [R1+0x210], R4 ;  /* 0x0002100401007387 */ /* 0x000fe80000100a00 */
[----:B------:R0:W-:Y:S01]  /*3e730*/  STL.64 [R1+0x218], R6 ;  /* 0x0002180601007387 */ /* 0x0001e20000100a00 */
[----:B--2---:R-:W-:Y:S02]  /*3e740*/  F2FP.F16.E4M3.UNPACK_B R10, R11.H1 ;  /* 0x0000000bff0a723e */ /* 0x004fe400030006ff */
[----:B----4-:R-:W-:-:S07]  /*3e750*/  F2FP.F16.E4M3.UNPACK_B R11, R23.H1 ;  /* 0x00000017ff0b723e */ /* 0x010fce00030006ff */
[----:B0-----:R-:W-:Y:S01]  /*3e760*/  HMMA.16816.F32 R4, R12, R10, R24 ;  /* 0x0000000a0c04723c */ /* 0x001fe20000001818 */
[----:B------:R0:W-:Y:S01]  /*3e770*/  STL [R1+0x3158], R11 ;  /* 0x0031580b01007387 */ /* 0x0001e20000100800 */
[----:B-----5:R-:W-:-:S15]  /*3e780*/  IMAD.MOV.U32 R27, RZ, RZ, R29 ;  /* 0x000000ffff1b7224 */ /* 0x020fde00078e001d */
[----:B------:R-:W-:Y:S02]  /*3e790*/  NOP ;  /* 0x0000000000007918 */ /* 0x000fe40000000000 */
[----:B------:R-:W-:Y:S04]  /*3e7a0*/  STL.64 [R1+0x240], R4 ;  /* 0x0002400401007387 */ /* 0x000fe80000100a00 */
[----:B------:R-:W-:Y:S04]  /*3e7b0*/  STL.64 [R1+0x248], R6 ;  /* 0x0002480601007387 */ /* 0x000fe80000100a00 */
[----:B------:R-:W2:Y:S04]  /*3e7c0*/  LDL.LU R24, [R1+0x4b0] ;  /* 0x0004b00001187983 */ /* 0x000ea80000300800 */
[----:B------:R-:W2:Y:S04]  /*3e7d0*/  LDL.LU R25, [R1+0x4b4] ;  /* 0x0004b40001197983 */ /* 0x000ea80000300800 */
        /* <DEDUP_REMOVED lines=9> */
[----:B--2---:R-:W-:Y:S04]  /*3e870*/  STL.64 [R1+0x3178], R10 ;  /* 0x0031780a01007387 */ /* 0x004fe80000100a00 */
[----:B------:R0:W-:Y:S04]  /*3e880*/  STL.64 [R1+0x3170], R8 ;  /* 0x0031700801007387 */ /* 0x0001e80000100a00 */
[----:B0-----:R-:W2:Y:S04]  /*3e890*/  LDL.LU R8, [R1+0x4f0] ;  /* 0x0004f00001087983 */ /* 0x001ea80000300800 */
[----:B------:R-:W2:Y:S04]  /*3e8a0*/  LDL.LU R9, [R1+0x4f4] ;  /* 0x0004f40001097983 */ /* 0x000ea80000300800 */
[----:B------:R-:W2:Y:S04]  /*3e8b0*/  LDL.LU R10, [R1+0x4f8] ;  /* 0x0004f800010a7983 */ /* 0x000ea80000300800 */
[----:B------:R-:W2:Y:S01]  /*3e8c0*/  LDL.LU R11, [R1+0x4fc] ;  /* 0x0004fc00010b7983 */ /* 0x000ea20000300800 */
[----:B------:R-:W-:-:S03]  /*3e8d0*/  F2FP.F16.E4M3.UNPACK_B R2, R22.H1 ;  /* 0x00000016ff02723e */ /* 0x000fc600030006ff */
        /* <DEDUP_REMOVED lines=14> */
[----:B---3--:R-:W-:-:S03]  /*3e9c0*/  F2FP.F16.E4M3.UNPACK_B R3, R28.H1 ;  /* 0x0000001cff03723e */ /* 0x008fc600030006ff */
[----:B--2---:R-:W-:Y:S04]  /*3e9d0*/  STL.64 [R1+0x3168], R22 ;  /* 0x0031681601007387 */ /* 0x004fe80000100a00 */
[----:B------:R0:W-:Y:S04]  /*3e9e0*/  STL.64 [R1+0x3160], R20 ;  /* 0x0031601401007387 */ /* 0x0001e80000100a00 */
[----:B0-----:R-:W2:Y:S04]  /*3e9f0*/  LDL.LU R20, [R1+0x530] ;  /* 0x0005300001147983 */ /* 0x001ea80000300800 */
[----:B------:R-:W2:Y:S04]  /*3ea00*/  LDL.LU R21, [R1+0x534] ;  /* 0x0005340001157983 */ /* 0x000ea80000300800 */
[----:B------:R-:W2:Y:S04]  /*3ea10*/  LDL.LU R22, [R1+0x538] ;  /* 0x0005380001167983 */ /* 0x000ea80000300800 */
[----:B------:R-:W2:Y:S04]  /*3ea20*/  LDL.LU R23, [R1+0x53c] ;  /* 0x00053c0001177983 */ /* 0x000ea80000300800 */
[----:B------:R-:W3:Y:S04]  /*3ea30*/  LDL.LU R28, [R1+0xb00] ;  /* 0x000b0000011c7983 */ /* 0x000ee80000300800 */
[----:B------:R-:W-:Y:S04]  /*3ea40*/  STL.64 [R1+0x3148], R18 ;  /* 0x0031481201007387 */ /* 0x000fe80000100a00 */
[----:B------:R0:W-:Y:S04]  /*3ea50*/  STL.64 [R1+0x3140], R16 ;  /* 0x0031401001007387 */ /* 0x0001e80000100a00 */
[----:B0-----:R-:W2:Y:S04]  /*3ea60*/  LDL.LU R16, [R1+0x500] ;  /* 0x0005000001107983 */ /* 0x001ea80000300800 */
[----:B------:R-:W2:Y:S04]  /*3ea70*/  LDL.LU R17, [R1+0x504] ;  /* 0x0005040001117983 */ /* 0x000ea80000300800 */
[----:B------:R-:W2:Y:S04]  /*3ea80*/  LDL.LU R18, [R1+0x508] ;  /* 0x0005080001127983 */ /* 0x000ea80000300800 */
[----:B------:R-:W2:Y:S04]  /*3ea90*/  LDL.LU R19, [R1+0x50c] ;  /* 0x00050c0001137983 */ /* 0x000ea80000300800 */
[----:B----4-:R-:W-:Y:S04]  /*3eaa0*/  STL.64 [R1+0x3118], R26 ;  /* 0x0031181a01007387 */ /* 0x010fe80000100a00 */
[----:B------:R0:W-:Y:S04]  /*3eab0*/  STL.64 [R1+0x3110], R24 ;  /* 0x0031101801007387 */ /* 0x0001e80000100a00 */
[----:B0-----:R-:W4:Y:S04]  /*3eac0*/  LDL.LU R24, [R1+0x4e0] ;  /* 0x0004e00001187983 */ /* 0x001f280000300800 */
[----:B------:R-:W4:Y:S04]  /*3ead0*/  LDL.LU R25, [R1+0x4e4] ;  /* 0x0004e40001197983 */ /* 0x000f280000300800 */
[----:B------:R-:W2:Y:S04]  /*3eae0*/  LDL.LU R26, [R1+0x4e8] ;  /* 0x0004e800011a7983 */ /* 0x000ea80000300800 */
[----:B------:R-:W2:Y:S01]  /*3eaf0*/  LDL.LU R27, [R1+0x4ec] ;  /* 0x0004ec00011b7983 */ /* 0x000ea20000300800 */
[----:B------:R-:W-:Y:S03]  /*3eb00*/  HMMA.16816.F32 R8, R12, R2, R8 ;  /* 0x000000020c08723c */ /* 0x000fe60000001808 */
[----:B--2---:R-:W-:Y:S04]  /*3eb10*/  STL.64 [R1+0x3128], R26 ;  /* 0x0031281a01007387 */ /* 0x004fe80000100a00 */
[----:B----4-:R0:W-:Y:S04]  /*3eb20*/  STL.64 [R1+0x3120], R24 ;  /* 0x0031201801007387 */ /* 0x0101e80000100a00 */
[----:B0-----:R-:W2:Y:S04]  /*3eb30*/  LDL.LU R24, [R1+0x510] ;  /* 0x0005100001187983 */ /* 0x001ea80000300800 */
[----:B------:R-:W2:Y:S04]  /*3eb40*/  LDL.LU R25, [R1+0x514] ;  /* 0x0005140001197983 */ /* 0x000ea80000300800 */
[----:B------:R-:W2:Y:S01]  /*3eb50*/  LDL.LU R26, [R1+0x518] ;  /* 0x00051800011a7983 */ /* 0x000ea20000300800 */
[----:B-----5:R-:W-:-:S03]  /*3eb60*/  IMAD.MOV.U32 R27, RZ, RZ, R29 ;  /* 0x000000ffff1b7224 */ /* 0x020fc600078e001d */
[----:B------:R-:W4:Y:S04]  /*3eb70*/  LDL.LU R29, [R1+0x3190] ;  /* 0x00319000011d7983 */ /* 0x000f280000300800 */
[----:B------:R-:W-:Y:S04]  /*3eb80*/  STL.64 [R1+0x270], R8 ;  /* 0x0002700801007387 */ /* 0x000fe80000100a00 */
[----:B------:R0:W-:Y:S04]  /*3eb90*/  STL.64 [R1+0x278], R10 ;  /* 0x0002780a01007387 */ /* 0x0001e80000100a00 */
[----:B0-----:R-:W5:Y:S04]  /*3eba0*/  LDL.LU.64 R10, [R1+0x3188] ;  /* 0x00318800010a7983 */ /* 0x001f680000300a00 */
[----:B------:R-:W5:Y:S01]  /*3ebb0*/  LDL.LU.64 R8, [R1+0x3180] ;  /* 0x0031800001087983 */ /* 0x000f620000300a00 */
[----:B------:R-:W-:-:S02]  /*3ebc0*/  F2FP.F16.E4M3.UNPACK_B R4, R4.H1 ;  /* 0x00000004ff04723e */ /* 0x000fc400030006ff */
[----:B------:R-:W-:-:S07]  /*3ebd0*/  F2FP.F16.E4M3.UNPACK_B R5, R5.H1 ;  /* 0x00000005ff05723e */ /* 0x000fce00030006ff */
[----:B-----5:R-:W-:-:S15]  /*3ebe0*/  HMMA.16816.F32 R8, R12, R4, R8 ;  /* 0x000000040c08723c */ /* 0x020fde0000001808 */
[----:B------:R-:W-:-:S04]  /*3ebf0*/  NOP ;  /* 0x0000000000007918 */ /* 0x000fc80000000000 */
[----:B------:R-:W-:Y:S04]  /*3ec00*/  STL.64 [R1+0x3b0], R8 ;  /* 0x0003b00801007387 */ /* 0x000fe80000100a00 */
[----:B------:R0:W-:Y:S04]  /*3ec10*/  STL.64 [R1+0x3b8], R10 ;  /* 0x0003b80a01007387 */ /* 0x0001e80000100a00 */
[----:B0-----:R-:W5:Y:S04]  /*3ec20*/  LDL.LU.64 R10, [R1+0x3178] ;  /* 0x00317800010a7983 */ /* 0x001f680000300a00 */
[----:B------:R-:W2:Y:S01]  /*3ec30*/  LDL.LU.64 R8, [R1+0x3170] ;  /* 0x0031700001087983 */ /* 0x000ea20000300a00 */
[----:B------:R-:W-:-:S02]  /*3ec40*/  F2FP.F16.E4M3.UNPACK_B R6, R7.H1 ;  /* 0x00000007ff06723e */ /* 0x000fc400030006ff */
[----:B--2---:R-:W-:-:S07]  /*3ec50*/  F2FP.F16.E4M3.UNPACK_B R7, R8.H1 ;  /* 0x00000008ff07723e */ /* 0x004fce00030006ff */
[----:B------:R-:W-:Y:S01]  /*3ec60*/  HMMA.16816.F32 R20, R12, R6, R20 ;  /* 0x000000060c14723c */ /* 0x000fe20000001814 */
[----:B----4-:R-:W-:-:S15]  /*3ec70*/  F2FP.F16.E4M3.UNPACK_B R8, R29.H1 ;  /* 0x0000001dff08723e */ /* 0x010fde00030006ff */
[----:B------:R-:W-:-:S03]  /*3ec80*/  NOP ;  /* 0x0000000000007918 */ /* 0x000fc60000000000 */
[----:B------:R-:W-:Y:S04]  /*3ec90*/  STL.64 [R1+0x530], R20 ;  /* 0x0005301401007387 */ /* 0x000fe80000100a00 */
[----:B------:R0:W-:Y:S01]  /*3eca0*/  STL [R1+0x538], R22 ;  /* 0x0005381601007387 */ /* 0x0001e20000100800 */
[----:B------:R-:W-:-:S03]  /*3ecb0*/  IMAD.MOV.U32 R29, RZ, RZ, R23 ;  /* 0x000000ffff1d7224 */ /* 0x000fc600078e0017 */
[----:B0-----:R-:W2:Y:S04]  /*3ecc0*/  LDL.LU.64 R22, [R1+0x3168] ;  /* 0x0031680001167983 */ /* 0x001ea80000300a00 */
[----:B------:R-:W2:Y:S04]  /*3ecd0*/  LDL.LU.64 R20, [R1+0x3160] ;  /* 0x0031600001147983 */ /* 0x000ea80000300a00 */
[----:B------:R0:W-:Y:S01]  /*3ece0*/  STL [R1+0x2e78], R29 ;  /* 0x002e781d01007387 */ /* 0x0001e20000100800 */
[----:B------:R-:W-:Y:S01]  /*3ecf0*/  F2FP.F16.E4M3.UNPACK_B R9, R9.H1 ;  /* 0x00000009ff09723e */ /* 0x000fe200030006ff */
[----:B-----5:R-:W-:-:S02]  /*3ed00*/  IMAD R0, R0, 0x100, R11 ;  /* 0x0000010000007824 */ /* 0x020fc400078e020b */
[----:B0-----:R-:W3:Y:S04]  /*3ed10*/  LDL.LU R29, [R1+0xb04] ;  /* 0x000b0400011d7983 */ /* 0x001ee80000300800 */
[----:B------:R-:W4:Y:S01]  /*3ed20*/  LDL.LU R11, [R1+0x3158] ;  /* 0x00315800010b7983 */ /* 0x000f220000300800 */
[----:B------:R-:W-:Y:S01]  /*3ed30*/  HMMA.16816.F32 R12, R12, R8, R16 ;  /* 0x000000080c0c723c */ /* 0x000fe20000001810 */
[----:B--2---:R-:W-:Y:S02]  /*3ed40*/  IMAD R22, R22, 0x100, R20 ;  /* 0x0000010016167824 */ /* 0x004fe400078e0214 */
[----:B------:R-:W-:Y:S01]  /*3ed50*/  IMAD R23, R23, 0x100, R21 ;  /* 0x0000010017177824 */ /* 0x000fe200078e0215 */
[----:B------:R-:W2:Y:S04]  /*3ed60*/  LDL.LU R20, [R1+0x3154] ;  /* 0x0031540001147983 */ /* 0x000ea80000300800 */
[----:B------:R-:W2:Y:S04]  /*3ed70*/  LDL.LU R21, [R1+0x3150] ;  /* 0x0031500001157983 */ /* 0x000ea80000300800 */
[----:B------:R-:W2:Y:S04]  /*3ed80*/  LDL.LU.64 R18, [R1+0x3148] ;  /* 0x0031480001127983 */ /* 0x000ea80000300a00 */
[----:B------:R-:W2:Y:S04]  /*3ed90*/  LDL.LU.64 R16, [R1+0x3140] ;  /* 0x0031400001107983 */ /* 0x000ea80000300a00 */
[----:B------:R-:W-:Y:S04]  /*3eda0*/  STL [R1+0x30f4], R8 ;  /* 0x0030f40801007387 */ /* 0x000fe80000100800 */
[----:B------:R-:W-:Y:S04]  /*3edb0*/  STL [R1+0x30f0], R9 ;  /* 0x0030f00901007387 */ /* 0x000fe80000100800 */
[----:B------:R0:W-:Y:S01]  /*3edc0*/  STL.64 [R1+0x4f0], R12 ;  /* 0x0004f00c01007387 */ /* 0x0001e20000100a00 */
[----:B---3--:R-:W-:-:S03]  /*3edd0*/  IMAD R28, R28, 0x100, R29 ;  /* 0x000001001c1c7824 */ /* 0x008fc600078e021d */
[----:B------:R1:W-:Y:S01]  /*3ede0*/  STL.64 [R1+0x4f8], R14 ;  /* 0x0004f80e01007387 */ /* 0x0003e20000100a00 */
[----:B0-----:R-:W-:Y:S02]  /*3edf0*/  F2FP.F16.E4M3.UNPACK_B R12, R0 ;  /* 0x00000000ff0c723e */ /* 0x001fe400020006ff */
        /* <DEDUP_REMOVED lines=8> */
[----:B------:R-:W3:Y:S04]  /*3ee80*/  LDL.LU.64 R16, [R1+0x3130] ;  /* 0x0031300001107983 */ /* 0x000ee80000300a00 */
[----:B------:R0:W-:Y:S04]  /*3ee90*/  STL [R1+0x30fc], R20 ;  /* 0x0030fc1401007387 */ /* 0x0001e80000100800 */
[----:B------:R1:W-:Y:S04]  /*3eea0*/  STL [R1+0x30f8], R21 ;  /* 0x0030f81501007387 */ /* 0x0003e80000100800 */
[----:B0-----:R-:W5:Y:S04]  /*3eeb0*/  LDL.LU R20, [R1+0x4c0] ;  /* 0x0004c00001147983 */ /* 0x001f680000300800 */
[----:B-1----:R-:W5:Y:S04]  /*3eec0*/  LDL.LU R21, [R1+0x4c4] ;  /* 0x0004c40001157983 */ /* 0x002f680000300800 */
        /* <DEDUP_REMOVED lines=15> */
[----:B------:R0:W-:Y:S04]  /*3efc0*/  STL.64 [R1+0x30d0], R16 ;  /* 0x0030d01001007387 */ /* 0x0001e80000100a00 */
[----:B0-----:R-:W4:Y:S04]  /*3efd0*/  LDL.LU R16, [R1+0x4d0] ;  /* 0x0004d00001107983 */ /* 0x001f280000300800 */
[----:B------:R-:W4:Y:S04]  /*3efe0*/  LDL.LU R17, [R1+0x4d4] ;  /* 0x0004d40001117983 */ /* 0x000f280000300800 */
[----:B------:R-:W4:Y:S04]  /*3eff0*/  LDL.LU R18, [R1+0x4d8] ;  /* 0x0004d80001127983 */ /* 0x000f280000300800 */
[----:B------:R-:W4:Y:S02]  /*3f000*/  LDL.LU R19, [R1+0x4dc] ;  /* 0x0004dc0001137983 */ /* 0x000f240000300800 */
[----:B----4-:R-:W-:-:S15]  /*3f010*/  HMMA.16816.F32 R16, R12, R10, R16 ;  /* 0x0000000a0c10723c */ /* 0x010fde0000001810 */
[----:B------:R-:W-:-:S04]  /*3f020*/  NOP ;  /* 0x0000000000007918 */ /* 0x000fc80000000000 */
[----:B------:R-:W-:Y:S04]  /*3f030*/  STL.64 [R1+0x4d0], R16 ;  /* 0x0004d01001007387 */ /* 0x000fe80000100a00 */
[----:B------:R2:W-:Y:S04]  /*3f040*/  STL.64 [R1+0x4d8], R18 ;  /* 0x0004d81201007387 */ /* 0x0005e80000100a00 */
[----:B------:R-:W3:Y:S01]  /*3f050*/  LDL.LU R29, [R1+0xb40] ;  /* 0x000b4000011d7983 */ /* 0x000ee20000300800 */
[C---:B-----5:R-:W-:Y:S08]  /*3f060*/  HMMA.16816.F32 R20, R12.reuse, R2, R20 ;  /* 0x000000020c14723c */ /* 0x060ff00000001814 */
[C---:B--2---:R-:W-:Y:S11]  /*3f070*/  HMMA.16816.F32 R16, R12.reuse, R4, R24 ;  /* 0x000000040c10723c */ /* 0x044ff60000001818 */
[----:B------:R-:W-:Y:S04]  /*3f080*/  STL.64 [R1+0x4c0], R20 ;  /* 0x0004c01401007387 */ /* 0x000fe80000100a00 */
[----:B------:R-:W-:Y:S04]  /*3f090*/  STL.64 [R1+0x4c8], R22 ;  /* 0x0004c81601007387 */ /* 0x000fe80000100a00 */
[----:B---3--:R0:W-:Y:S04]  /*3f0a0*/  STL [R1+0x3060], R29 ;  /* 0x0030601d01007387 */ /* 0x0081e80000100800 */
[----:B------:R-:W-:Y:S04]  /*3f0b0*/  STL.64 [R1+0x4b0], R16 ;  /* 0x0004b01001007387 */ /* 0x000fe80000100a00 */
[----:B------:R-:W-:Y:S04]  /*3f0c0*/  STL.64 [R1+0x4b8], R18 ;  /* 0x0004b81201007387 */ /* 0x000fe80000100a00 */
[----:B0-----:R-:W2:Y:S04]  /*3f0d0*/  LDL.LU R29, [R1+0xb3c] ;  /* 0x000b3c00011d7983 */ /* 0x001ea80000300800 */
[----:B--2---:R0:W-:Y:S04]  /*3f0e0*/  STL [R1+0x3064], R29 ;  /* 0x0030641d01007387 */ /* 0x0041e80000100800 */
[----:B0-----:R-:W2:Y:S04]  /*3f0f0*/  LDL.LU R29, [R1+0xb34] ;  /* 0x000b3400011d7983 */ /* 0x001ea80000300800 */
[----:B--2---:R0:W-:Y:S04]  /*3f100*/  STL [R1+0x3068], R29 ;  /* 0x0030681d01007387 */ /* 0x0041e80000100800 */
[----:B0-----:R-:W2:Y:S04]  /*3f110*/  LDL.LU R29, [R1+0xb2c] ;  /* 0x000b2c00011d7983 */ /* 0x001ea80000300800 */
[----:B------:R-:W3:Y:S04]  /*3f120*/  LDL.LU R24, [R1+0x3c0] ;  /* 0x0003c00001187983 */ /* 0x000ee80000300800 */
[----:B------:R-:W3:Y:S04]  /*3f130*/  LDL.LU R25, [R1+0x3c4] ;  /* 0x0003c40001197983 */ /* 0x000ee80000300800 */
[----:B------:R-:W4:Y:S04]  /*3f140*/  LDL.LU R26, [R1+0x3c8] ;  /* 0x0003c800011a7983 */ /* 0x000f280000300800 */
[----:B------:R-:W4:Y:S04]  /*3f150*/  LDL.LU R27, [R1+0x3cc] ;  /* 0x0003cc00011b7983 */ /* 0x000f280000300800 */
[----:B----4-:R-:W-:Y:S04]  /*3f160*/  STL.64 [R1+0x3078], R26 ;  /* 0x0030781a01007387 */ /* 0x010fe80000100a00 */
[----:B---3--:R0:W-:Y:S04]  /*3f170*/  STL.64 [R1+0x3070], R24 ;  /* 0x0030701801007387 */ /* 0x0081e80000100a00 */
[----:B0-----:R-:W3:Y:S04]  /*3f180*/  LDL.LU R24, [R1+0x3f0] ;  /* 0x0003f00001187983 */ /* 0x001ee80000300800 */
        /* <DEDUP_REMOVED lines=15> */
[----:B------:R-:W5:Y:S04]  /*3f280*/  LDL.LU R20, [R1+0xb0c] ;  /* 0x000b0c0001147983 */ /* 0x000f680000300800 */
[----:B------:R-:W2:Y:S04]  /*3f290*/  LDL.LU R0, [R1+0xb08] ;  /* 0x000b080001007983 */ /* 0x000ea80000300800 */
[----:B------:R-:W5:Y:S04]  /*3f2a0*/  LDL.LU R21, [R1+0xb14] ;  /* 0x000b140001157983 */ /* 0x000f680000300800 */
[----:B------:R-:W2:Y:S04]  /*3f2b0*/  LDL.LU R22, [R1+0xb10] ;  /* 0x000b100001167983 */ /* 0x000ea80000300800 */
[----:B------:R-:W2:Y:S04]  /*3f2c0*/  LDL.LU R8, [R1+0xb1c] ;  /* 0x000b1c0001087983 */ /* 0x000ea80000300800 */
[----:B------:R-:W2:Y:S04]  /*3f2d0*/  LDL.LU R23, [R1+0xb18] ;  /* 0x000b180001177983 */ /* 0x000ea80000300800 */
[----:B--2---:R-:W-:Y:S04]  /*3f2e0*/  STL.64 [R1+0x3108], R22 ;  /* 0x0031081601007387 */ /* 0x004fe80000100a00 */
[----:B-----5:R0:W-:Y:S04]  /*3f2f0*/  STL.64 [R1+0x3100], R20 ;  /* 0x0031001401007387 */ /* 0x0201e80000100a00 */
[----:B0-----:R-:W2:Y:S04]  /*3f300*/  LDL.LU R20, [R1+0x4a0] ;  /* 0x0004a00001147983 */ /* 0x001ea80000300800 */
[----:B------:R-:W2:Y:S04]  /*3f310*/  LDL.LU R21, [R1+0x4a4] ;  /* 0x0004a40001157983 */ /* 0x000ea80000300800 */
[----:B------:R-:W2:Y:S04]  /*3f320*/  LDL.LU R22, [R1+0x4a8] ;  /* 0x0004a80001167983 */ /* 0x000ea80000300800 */
[----:B------:R-:W2:Y:S04]  /*3f330*/  LDL.LU R23, [R1+0x4ac] ;  /* 0x0004ac0001177983 */ /* 0x000ea80000300800 */
[----:B------:R-:W5:Y:S04]  /*3f340*/  LDL.LU R9, [R1+0xb24] ;  /* 0x000b240001097983 */ /* 0x000f680000300800 */
[----:B------:R-:W5:Y:S04]  /*3f350*/  LDL.LU R28, [R1+0xb20] ;  /* 0x000b2000011c7983 */ /* 0x000f680000300800 */
        /* <DEDUP_REMOVED lines=10> */
[----:B----4-:R-:W-:Y:S04]  /*3f400*/  STL.64 [R1+0x30a8], R26 ;  /* 0x0030a81a01007387 */ /* 0x010fe80000100a00 */
[----:B---3--:R0:W-:Y:S04]  /*3f410*/  STL.64 [R1+0x30a0], R24 ;  /* 0x0030a01801007387 */ /* 0x0081e80000100a00 */
[----:B0-----:R-:W3:Y:S04]  /*3f420*/  LDL.LU R24, [R1+0x430] ;  /* 0x0004300001187983 */ /* 0x001ee80000300800 */
[----:B------:R-:W3:Y:S04]  /*3f430*/  LDL.LU R25, [R1+0x434] ;  /* 0x0004340001197983 */ /* 0x000ee80000300800 */
[----:B------:R-:W4:Y:S04]  /*3f440*/  LDL.LU R26, [R1+0x438] ;  /* 0x00043800011a7983 */ /* 0x000f280000300800 */
[----:B------:R-:W4:Y:S01]  /*3f450*/  LDL.LU R27, [R1+0x43c] ;  /* 0x00043c00011b7983 */ /* 0x000f220000300800 */
[----:B------:R-:W-:Y:S03]  /*3f460*/  HMMA.16816.F32 R20, R12, R6, R20 ;  /* 0x000000060c14723c */ /* 0x000fe60000001814 */
        /* <DEDUP_REMOVED lines=10> */
[----:B------:R-:W3:Y:S04]  /*3f510*/  LDL.LU R26, [R1+0x468] ;  /* 0x00046800011a7983 */ /* 0x000ee80000300800 */
[----:B------:R-:W3:Y:S04]  /*3f520*/  LDL.LU R27, [R1+0x46c] ;  /* 0x00046c00011b7983 */ /* 0x000ee80000300800 */
[----:B------:R-:W-:Y:S04]  /*3f530*/  STL.64 [R1+0x490], R20 ;  /* 0x0004901401007387 */ /* 0x000fe80000100a00 */
[----:B------:R0:W-:Y:S04]  /*3f540*/  STL.64 [R1+0x498], R22 ;  /* 0x0004981601007387 */ /* 0x0001e80000100a00 */
[----:B0-----:R-:W4:Y:S04]  /*3f550*/  LDL.LU.64 R22, [R1+0x3108] ;  /* 0x0031080001167983 */ /* 0x001f280000300a00 */
[----:B------:R-:W2:Y:S01]  /*3f560*/  LDL.LU.64 R20, [R1+0x3100] ;  /* 0x0031000001147983 */ /* 0x000ea20000300a00 */
[----:B-----5:R-:W-:-:S02]  /*3f570*/  IMAD R28, R28, 0x100, R9 ;  /* 0x000001001c1c7824 */ /* 0x020fc400078e0209 */
[----:B--2---:R-:W-:Y:S02]  /*3f580*/  IMAD R0, R0, 0x100, R20 ;  /* 0x0000010000007824 */ /* 0x004fe400078e0214 */
[----:B----4-:R-:W-:Y:S01]  /*3f590*/  IMAD R22, R22, 0x100, R21 ;  /* 0x0000010016167824 */ /* 0x010fe200078e0215 */
[----:B------:R-:W2:Y:S04]  /*3f5a0*/  LDL.LU R20, [R1+0x30fc] ;  /* 0x0030fc0001147983 */ /* 0x000ea80000300800 */
[----:B------:R-:W2:Y:S01]  /*3f5b0*/  LDL.LU R21, [R1+0x30f8] ;  /* 0x0030f80001157983 */ /* 0x000ea20000300800 */
[----:B------:R-:W-:-:S03]  /*3f5c0*/  IMAD R23, R23, 0x100, R8 ;  /* 0x0000010017177824 */ /* 0x000fc600078e0208 */
[----:B------:R-:W4:Y:S04]  /*3f5d0*/  LDL.LU R8, [R1+0x30f4] ;  /* 0x0030f40001087983 */ /* 0x000f280000300800 */
[----:B------:R-:W4:Y:S02]  /*3f5e0*/  LDL.LU R9, [R1+0x30f0] ;  /* 0x0030f00001097983 */ /* 0x000f240000300800 */
[----:B----4-:R-:W-:Y:S02]  /*3f5f0*/  HMMA.16816.F32 R12, R12, R8, R16 ;  /* 0x000000080c0c723c */ /* 0x010fe40000001810 */
[----:B------:R-:W2:Y:S04]  /*3f600*/  LDL.LU.64 R18, [R1+0x30e8] ;  /* 0x0030e80001127983 */ /* 0x000ea80000300a00 */
[----:B------:R-:W2:-:S13]  /*3f610*/  LDL.LU.64 R16, [R1+0x30e0] ;  /* 0x0030e00001107983 */ /* 0x000e9a0000300a00 */
[----:B------:R0:W-:Y:S04]  /*3f620*/  STL.64 [R1+0x480], R12 ;  /* 0x0004800c01007387 */ /* 0x0001e80000100a00 */
[----:B------:R1:W-:Y:S01]  /*3f630*/  STL.64 [R1+0x488], R14 ;  /* 0x0004880e01007387 */ /* 0x0003e20000100a00 */
[----:B0-----:R-:W-:Y:S02]  /*3f640*/  F2FP.F16.E4M3.UNPACK_B R12, R0 ;  /* 0x00000000ff0c723e */ /* 0x001fe400020006ff */
[----:B------:R-:W-:Y:S02]  /*3f650*/  F2FP.F16.E4M3.UNPACK_B R13, R22 ;  /* 0x00000016ff0d723e */ /* 0x000fe400020006ff */
[----:B-1----:R-:W-:Y:S02]  /*3f660*/  F2FP.F16.E4M3.UNPACK_B R14, R23 ;  /* 0x00000017ff0e723e */ /* 0x002fe400020006ff */
[----:B------:R-:W-:Y:S01]  /*3f670*/  F2FP.F16.E4M3.UNPACK_B R15, R28 ;  /* 0x0000001cff0f723e */ /* 0x000fe200020006ff */
[----:B------:R-:W4:Y:S04]  /*3f680*/  LDL.LU R0, [R1+0xb28] ;  /* 0x000b280001007983 */ /* 0x000f280000300800 */
[----:B------:R-:W5:Y:S04]  /*3f690*/  LDL.LU R22, [R1+0xb30] ;  /* 0x000b300001167983 */ /* 0x000f680000300800 */
[----:B------:R-:W3:Y:S04]  /*3f6a0*/  LDL.LU R23, [R1+0xb38] ;  /* 0x000b380001177983 */ /* 0x000ee80000300800 */
[----:B------:R-:W3:Y:S01]  /*3f6b0*/  LDL.LU R28, [R1+0xb44] ;  /* 0x000b4400011c7983 */ /* 0x000ee20000300800 */
        /* <DEDUP_REMOVED lines=35> */
[----:B------:R-:W2:Y:S01]  /*3f8f0*/  LDL.LU.64 R24, [R1+0x3080] ;  /* 0x0030800001187983 */ /* 0x000ea20000300a00 */
[----:B----4-:R-:W-:Y:S01]  /*3f900*/  IMAD R0, R0, 0x100, R29 ;  /* 0x0000010000007824 */ /* 0x010fe200078e021d */
        /* <DEDUP_REMOVED lines=11> */
[----:B------:R-:W3:Y:S04]  /*3f9c0*/  LDL.LU R7, [R1+0x3dc] ;  /* 0x0003dc0001077983 */ /* 0x000ee80000300800 */
[----:B------:R-:W5:Y:S02]  /*3f9d0*/  LDL.LU R29, [R1+0x3068] ;  /* 0x00306800011d7983 */ /* 0x000f640000300800 */
[----:B-----5:R-:W-:-:S02]  /*3f9e0*/  IMAD R22, R22, 0x100, R29 ;  /* 0x0000010016167824 */ /* 0x020fc400078e021d */
[----:B------:R-:W4:Y:S01]  /*3f9f0*/  LDL.LU R29, [R1+0x3064] ;  /* 0x00306400011d7983 */ /* 0x000f220000300800 */
[----:B---3--:R-:W-:Y:S01]  /*3fa00*/  HMMA.16816.F32 R4, R12, R8, R4 ;  /* 0x000000080c04723c */ /* 0x008fe20000001804 */
[----:B----4-:R-:W-:Y:S02]  /*3fa10*/  IMAD R23, R23, 0x100, R29 ;  /* 0x0000010017177824 */ /* 0x010fe400078e021d */
[----:B------:R-:W3:Y:S01]  /*3fa20*/  LDL.LU R29, [R1+0x3060] ;  /* 0x00306000011d7983 */ /* 0x000ee20000300800 */
[----:B------:R-:W-:Y:S02]  /*3fa30*/  F2FP.F16.E4M3.UNPACK_B R12, R0 ;  /* 0x00000000ff0c723e */ /* 0x000fe400020006ff */
[----:B------:R-:W-:Y:S02]  /*3fa40*/  F2FP.F16.E4M3.UNPACK_B R13, R22 ;  /* 0x00000016ff0d723e */ /* 0x000fe400020006ff */
[----:B------:R-:W-:Y:S01]  /*3fa50*/  F2FP.F16.E4M3.UNPACK_B R14, R23 ;  /* 0x00000017ff0e723e */ /* 0x000fe200020006ff */
[----:B------:R-:W-:Y:S04]  /*3fa60*/  STL [R1+0x2ff4], R8 ;  /* 0x002ff40801007387 */ /* 0x000fe80000100800 */
[----:B------:R-:W-:Y:S06]  /*3fa70*/  STL [R1+0x2ff0], R9 ;  /* 0x002ff00901007387 */ /* 0x000fec0000100800 */
[----:B------:R-:W-:Y:S04]  /*3fa80*/  STL.64 [R1+0x3d0], R4 ;  /* 0x0003d00401007387 */ /* 0x000fe80000100a00 */
[----:B------:R2:W-:Y:S04]  /*3fa90*/  STL.64 [R1+0x3d8], R6 ;  /* 0x0003d80601007387 */ /* 0x0005e80000100a00 */
[----:B------:R-:W-:Y:S04]  /*3faa0*/  STL [R1+0x2ffc], R20 ;  /* 0x002ffc1401007387 */ /* 0x000fe80000100800 */
[----:B------:R-:W-:Y:S01]  /*3fab0*/  STL [R1+0x2ff8], R21 ;  /* 0x002ff81501007387 */ /* 0x000fe20000100800 */
[----:B---3--:R-:W-:-:S05]  /*3fac0*/  IMAD R28, R29, 0x100, R28 ;  /* 0x000001001d1c7824 */ /* 0x008fca00078e021c */
[----:B------:R-:W-:-:S07]  /*3fad0*/  F2FP.F16.E4M3.UNPACK_B R15, R28 ;  /* 0x0000001cff0f723e */ /* 0x000fce00020006ff */
[----:B--2---:R-:W-:-:S15]  /*3fae0*/  HMMA.16816.F32 R4, R12, R20, R24 ;  /* 0x000000140c04723c */ /* 0x004fde0000001818 */
[----:B------:R-:W-:-:S04]  /*3faf0*/  NOP ;  /* 0x0000000000007918 */ /* 0x000fc80000000000 */
[----:B------:R-:W-:Y:S04]  /*3fb00*/  STL.64 [R1+0x3c0], R4 ;  /* 0x0003c00401007387 */ /* 0x000fe80000100a00 */
[----:B------:R-:W-:Y:S04]  /*3fb10*/  STL.64 [R1+0x3c8], R6 ;  /* 0x0003c80601007387 */ /* 0x000fe80000100a00 */
[----:B------:R-:W2:Y:S04]  /*3fb20*/  LDL.LU R29, [R1+0xb80] ;  /* 0x000b8000011d7983 */ /* 0x000ea80000300800 */
        /* <DEDUP_REMOVED lines=62> */
[----:B-----5:R-:W-:Y:S04]  /*3ff10*/  STL.64 [R1+0x3018], R22 ;  /* 0x0030181601007387 */ /* 0x020fe80000100a00 */
[----:B------:R0:W-:Y:S04]  /*3ff20*/  STL.64 [R1+0x3010], R20 ;  /* 0x0030101401007387 */ /* 0x0001e80000100a00 */
[----:B0-----:R-:W5:Y:S04]  /*3ff30*/  LDL.LU R20, [R1+0x360] ;  /* 0x0003600001147983 */ /* 0x001f680000300800 */
[----:B------:R-:W5:Y:S04]  /*3ff40*/  LDL.LU R21, [R1+0x364] ;  /* 0x0003640001157983 */ /* 0x000f680000300800 */
[----:B------:R-:W5:Y:S04]  /*3ff50*/  LDL.LU R22, [R1+0x368] ;  /* 0x0003680001167983 */ /* 0x000f680000300800 */
[----:B------:R-:W5:Y:S04]  /*3ff60*/  LDL.LU R23, [R1+0x36c] ;  /* 0x00036c0001177983 */ /* 0x000f680000300800 */
[----:B------:R-:W2:Y:S04]  /*3ff70*/  LDL.LU R9, [R1+0xb64] ;  /* 0x000b640001097983 */ /* 0x000ea80000300800 */
[----:B------:R-:W2:Y:S04]  /*3ff80*/  LDL.LU R28, [R1+0xb60] ;  /* 0x000b6000011c7983 */ /* 0x000ea80000300800 */
        /* <DEDUP_REMOVED lines=11> */
[----:B------:R-:W4:Y:S01]  /*40040*/  LDL.LU R27, [R1+0x32c] ;  /* 0x00032c00011b7983 */ /* 0x000f220000300800 */
[C---:B--2---:R-:W-:Y:S03]  /*40050*/  HMMA.16816.F32 R4, R12.reuse, R18, R4 ;  /* 0x000000120c04723c */ /* 0x044fe60000001804 */
[----:B----4-:R-:W-:Y:S04]  /*40060*/  STL.64 [R1+0x2fd8], R26 ;  /* 0x002fd81a01007387 */ /* 0x010fe80000100a00 */
[----:B---3--:R0:W-:Y:S04]  /*40070*/  STL.64 [R1+0x2fd0], R24 ;  /* 0x002fd01801007387 */ /* 0x0081e80000100a00 */
[----:B0-----:R-:W2:Y:S04]  /*40080*/  LDL.LU R24, [R1+0x330] ;  /* 0x0003300001187983 */ /* 0x001ea80000300800 */
        /* <DEDUP_REMOVED lines=30> */
[----:B------:R-:W5:Y:S02]  /*40270*/  LDL.LU.64 R4, [R1+0x3020] ;  /* 0x0030200001047983 */ /* 0x000f640000300a00 */
[----:B-----5:R-:W-:-:S15]  /*40280*/  HMMA.16816.F32 R20, R12, R4, R20 ;  /* 0x000000040c14723c */ /* 0x020fde0000001814 */
        /* <DEDUP_REMOVED lines=10> */
[----:B------:R-:W4:Y:S01]  /*40330*/  LDL.LU.64 R20, [R1+0x3000] ;  /* 0x0030000001147983 */ /* 0x000f220000300a00 */
[----:B------:R-:W-:-:S02]  /*40340*/  IMAD R28, R28, 0x100, R9 ;  /* 0x000001001c1c7824 */ /* 0x000fc400078e0209 */
[----:B----4-:R-:W-:Y:S02]  /*40350*/  IMAD R0, R0, 0x100, R20 ;  /* 0x0000010000007824 */ /* 0x010fe400078e0214 */
[----:B---3--:R-:W-:Y:S01]  /*40360*/  IMAD R22, R22, 0x100, R21 ;  /* 0x0000010016167824 */ /* 0x008fe200078e0215 */
[----:B------:R-:W3:Y:S04]  /*40370*/  LDL.LU R20, [R1+0x2ffc] ;  /* 0x002ffc0001147983 */ /* 0x000ee80000300800 */
[----:B------:R-:W3:Y:S01]  /*40380*/  LDL.LU R21, [R1+0x2ff8] ;  /* 0x002ff80001157983 */ /* 0x000ee20000300800 */
[----:B------:R-:W-:-:S03]  /*40390*/  IMAD R23, R23, 0x100, R8 ;  /* 0x0000010017177824 */ /* 0x000fc600078e0208 */
[----:B------:R-:W2:Y:S04]  /*403a0*/  LDL.LU R8, [R1+0x2ff4] ;  /* 0x002ff40001087983 */ /* 0x000ea80000300800 */
[----:B------:R-:W2:Y:S02]  /*403b0*/  LDL.LU R9, [R1+0x2ff0] ;  /* 0x002ff00001097983 */ /* 0x000ea40000300800 */
[----:B--2---:R-:W-:Y:S02]  /*403c0*/  HMMA.16816.F32 R12, R12, R8, R24 ;  /* 0x000000080c0c723c */ /* 0x004fe40000001818 */
        /* <DEDUP_REMOVED lines=8> */
[----:B------:R-:W2:Y:S04]  /*40450*/  LDL.LU R0, [R1+0xb68] ;  /* 0x000b680001007983 */ /* 0x000ea80000300800 */
[----:B------:R-:W4:Y:S04]  /*40460*/  LDL.LU R22, [R1+0xb70] ;  /* 0x000b700001167983 */ /* 0x000f280000300800 */
[----:B------:R-:W5:Y:S04]  /*40470*/  LDL.LU R23, [R1+0xb78] ;  /* 0x000b780001177983 */ /* 0x000f680000300800 */
[----:B------:R-:W2:Y:S01]  /*40480*/  LDL.LU R28, [R1+0xb84] ;  /* 0x000b8400011c7983 */ /* 0x000ea20000300800 */
        /* <DEDUP_REMOVED lines=17> */
[----:B------:R-:W3:Y:S04]  /*405a0*/  LDL.LU.64 R24, [R1+0x2fb0] ;  /* 0x002fb00001187983 */ /* 0x000ee80000300a00 */
[----:B------:R0:W-:Y:S04]  /*405b0*/  STL.64 [R1+0x2f68], R18 ;  /* 0x002f681201007387 */ /* 0x0001e80000100a00 */
[----:B0-----:R-:W4:Y:S04]  /*405c0*/  LDL.LU R18, [R1+0xb74] ;  /* 0x000b740001127983 */ /* 0x001f280000300800 */
[----:B------:R-:W5:Y:S04]  /*405d0*/  LDL.LU R19, [R1+0xb7c] ;  /* 0x000b7c0001137983 */ /* 0x000f680000300800 */
[----:B------:R0:W-:Y:S04]  /*405e0*/  STL.64 [R1+0x2f60], R16 ;  /* 0x002f601001007387 */ /* 0x0001e80000100a00 */
[----:B0-----:R-:W2:Y:S01]  /*405f0*/  LDL.LU R17, [R1+0xb6c] ;  /* 0x000b6c0001117983 */ /* 0x001ea20000300800 */
        /* <DEDUP_REMOVED lines=24> */
[----:B------:R-:W-:Y:S04]  /*40780*/  STL.64 [R1+0x2f28], R6 ;  /* 0x002f280601007387 */ /* 0x000fe80000100a00 */
[----:B------:R3:W-:Y:S04]  /*40790*/  STL.64 [R1+0x2f20], R4 ;  /* 0x002f200401007387 */ /* 0x0007e80000100a00 */
[----:B------:R-:W-:Y:S04]  /*407a0*/  STL [R1+0x2ef4], R8 ;  /* 0x002ef40801007387 */ /* 0x000fe80000100800 */
[----:B------:R-:W-:Y:S01]  /*407b0*/  STL [R1+0x2ef0], R9 ;  /* 0x002ef00901007387 */ /* 0x000fe20000100800 */
[----:B---3--:R-:W-:-:S15]  /*407c0*/  HMMA.16816.F32 R4, R12, R8, R24 ;  /* 0x000000080c04723c */ /* 0x008fde0000001818 */
[----:B------:R-:W-:-:S04]  /*407d0*/  NOP ;  /* 0x0000000000007918 */ /* 0x000fc80000000000 */
[----:B------:R-:W-:Y:S04]  /*407e0*/  STL.64 [R1+0x260], R4 ;  /* 0x0002600401007387 */ /* 0x000fe80000100a00 */
[----:B------:R-:W-:Y:S04]  /*407f0*/  STL.64 [R1+0x268], R6 ;  /* 0x0002680601007387 */ /* 0x000fe80000100a00 */
[----:B------:R-:W3:Y:S04]  /*40800*/  LDL.LU R24, [R1+0x40] ;  /* 0x0000400001187983 */ /* 0x000ee80000300800 */
        /* <DEDUP_REMOVED lines=27> */
[----:B------:R-:W2:Y:S04]  /*409c0*/  LDL.LU R8, [R1+0xb94] ;  /* 0x000b940001087983 */ /* 0x000ea80000300800 */
[----:B--2---:R0:W-:Y:S04]  /*409d0*/  STL [R1+0x2ef8], R8 ;  /* 0x002ef80801007387 */ /* 0x0041e80000100800 */
[----:B0-----:R-:W2:Y:S04]  /*409e0*/  LDL.LU R8, [R1+0xb8c] ;  /* 0x000b8c0001087983 */ /* 0x001ea80000300800 */
[----:B------:R-:W2:Y:S04]  /*409f0*/  LDL.LU R9, [R1+0xb9c] ;  /* 0x000b9c0001097983 */ /* 0x000ea80000300800 */
[----:B------:R-:W-:Y:S01]  /*40a00*/  STL.64 [R1+0x2f48], R10 ;  /* 0x002f480a01007387 */ /* 0x000fe20000100a00 */
[----:B------:R-:W-:-:S03]  /*40a10*/  IMAD R28, R29, 0x100, R28 ;  /* 0x000001001d1c7824 */ /* 0x000fc600078e021c */
[----:B--2---:R-:W-:Y:S04]  /*40a20*/  STL.64 [R1+0x2f40], R8 ;  /* 0x002f400801007387 */ /* 0x004fe80000100a00 */
        /* <DEDUP_REMOVED lines=21> */
[----:B------:R-:W-:-:S02]  /*40b80*/  IMAD R0, R0, 0x100, R17 ;  /* 0x0000010000007824 */ /* 0x000fc400078e0211 */
[----:B----4-:R-:W-:Y:S02]  /*40b90*/  IMAD R22, R22, 0x100, R18 ;  /* 0x0000010016167824 */ /* 0x010fe400078e0212 */
[----:B-----5:R-:W-:Y:S01]  /*40ba0*/  IMAD R23, R23, 0x100, R19 ;  /* 0x0000010017177824 */ /* 0x020fe200078e0213 */
[----:B--2---:R-:W-:Y:S04]  /*40bb0*/  STL.64 [R1+0x2f58], R10 ;  /* 0x002f580a01007387 */ /* 0x004fe80000100a00 */
[----:B------:R0:W-:Y:S04]  /*40bc0*/  STL.64 [R1+0x2f50], R8 ;  /* 0x002f500801007387 */ /* 0x0001e80000100a00 */
[----:B0-----:R-:W2:Y:S04]  /*40bd0*/  LDL.LU R8, [R1+0x150] ;  /* 0x0001500001087983 */ /* 0x001ea80000300800 */
[----:B------:R-:W2:Y:S04]  /*40be0*/  LDL.LU R9, [R1+0x154] ;  /* 0x0001540001097983 */ /* 0x000ea80000300800 */
[----:B------:R-:W2:Y:S04]  /*40bf0*/  LDL.LU R10, [R1+0x158] ;  /* 0x00015800010a7983 */ /* 0x000ea80000300800 */
[----:B------:R-:W2:Y:S04]  /*40c00*/  LDL.LU R11, [R1+0x15c] ;  /* 0x00015c00010b7983 */ /* 0x000ea80000300800 */
[----:B------:R-:W4:Y:S04]  /*40c10*/  LDL.LU R16, [R1+0x170] ;  /* 0x0001700001107983 */ /* 0x000f280000300800 */
[----:B------:R-:W4:Y:S04]  /*40c20*/  LDL.LU R17, [R1+0x174] ;  /* 0x0001740001117983 */ /* 0x000f280000300800 */
[----:B------:R-:W4:Y:S04]  /*40c30*/  LDL.LU R18, [R1+0x178] ;  /* 0x0001780001127983 */ /* 0x000f280000300800 */
[----:B------:R-:W4:Y:S04]  /*40c40*/  LDL.LU R19, [R1+0x17c] ;  /* 0x00017c0001137983 */ /* 0x000f280000300800 */
[----:B------:R-:W-:Y:S04]  /*40c50*/  STL.64 [R1+0x2f38], R6 ;  /* 0x002f380601007387 */ /* 0x000fe80000100a00 */
[----:B------:R0:W-:Y:S04]  /*40c60*/  STL.64 [R1+0x2f30], R4 ;  /* 0x002f300401007387 */ /* 0x0001e80000100a00 */
[----:B0-----:R-:W5:Y:S04]  /*40c70*/  LDL.LU R4, [R1+0xe0] ;  /* 0x0000e00001047983 */ /* 0x001f680000300800 */
[----:B------:R-:W5:Y:S04]  /*40c80*/  LDL.LU R5, [R1+0xe4] ;  /* 0x0000e40001057983 */ /* 0x000f680000300800 */
[----:B------:R-:W5:Y:S04]  /*40c90*/  LDL.LU R6, [R1+0xe8] ;  /* 0x0000e80001067983 */ /* 0x000f680000300800 */
[----:B------:R-:W5:Y:S04]  /*40ca0*/  LDL.LU R7, [R1+0xec] ;  /* 0x0000ec0001077983 */ /* 0x000f680000300800 */
[----:B---3--:R-:W-:Y:S04]  /*40cb0*/  STL.64 [R1+0x2ee8], R26 ;  /* 0x002ee81a01007387 */ /* 0x008fe80000100a00 */
[----:B------:R0:W-:Y:S04]  /*40cc0*/  STL.64 [R1+0x2ee0], R24 ;  /* 0x002ee01801007387 */ /* 0x0001e80000100a00 */
[----:B0-----:R-:W3:Y:S04]  /*40cd0*/  LDL.LU R24, [R1+0x30] ;  /* 0x0000300001187983 */ /* 0x001ee80000300800 */
[----:B------:R-:W3:Y:S04]  /*40ce0*/  LDL.LU R25, [R1+0x34] ;  /* 0x0000340001197983 */ /* 0x000ee80000300800 */
[----:B------:R-:W2:Y:S04]  /*40cf0*/  LDL.LU R26, [R1+0x38] ;  /* 0x00003800011a7983 */ /* 0x000ea80000300800 */
[----:B------:R-:W2:Y:S01]  /*40d00*/  LDL.LU R27, [R1+0x3c] ;  /* 0x00003c00011b7983 */ /* 0x000ea20000300800 */
[----:B------:R-:W-:-:S02]  /*40d10*/  F2FP.F16.E4M3.UNPACK_B R12, R0 ;  /* 0x00000000ff0c723e */ /* 0x000fc400020006ff */
[----:B------:R-:W-:Y:S02]  /*40d20*/  F2FP.F16.E4M3.UNPACK_B R13, R22 ;  /* 0x00000016ff0d723e */ /* 0x000fe400020006ff */
[----:B------:R-:W-:Y:S02]  /*40d30*/  F2FP.F16.E4M3.UNPACK_B R14, R23 ;  /* 0x00000017ff0e723e */ /* 0x000fe400020006ff */
[----:B------:R-:W-:Y:S01]  /*40d40*/  F2FP.F16.E4M3.UNPACK_B R15, R28 ;  /* 0x0000001cff0f723e */ /* 0x000fe200020006ff */
[----:B--2---:R-:W-:Y:S04]  /*40d50*/  STL.64 [R1+0x2f08], R26 ;  /* 0x002f081a01007387 */ /* 0x004fe80000100a00 */
[----:B---3--:R0:W-:Y:S04]  /*40d60*/  STL.64 [R1+0x2f00], R24 ;  /* 0x002f001801007387 */ /* 0x0081e80000100a00 */
[----:B0-----:R-:W2:Y:S04]  /*40d70*/  LDL.LU R24, [R1+0xb0] ;  /* 0x0000b00001187983 */ /* 0x001ea80000300800 */
[----:B------:R-:W2:Y:S04]  /*40d80*/  LDL.LU R25, [R1+0xb4] ;  /* 0x0000b40001197983 */ /* 0x000ea80000300800 */
[----:B------:R-:W3:Y:S04]  /*40d90*/  LDL.LU R26, [R1+0xb8] ;  /* 0x0000b800011a7983 */ /* 0x000ee80000300800 */
[----:B------:R-:W3:Y:S01]  /*40da0*/  LDL.LU R27, [R1+0xbc] ;  /* 0x0000bc00011b7983 */ /* 0x000ee20000300800 */
[C---:B----4-:R-:W-:Y:S03]  /*40db0*/  HMMA.16816.F32 R16, R12.reuse, R20, R16 ;  /* 0x000000140c10723c */ /* 0x050fe60000001810 */
[----:B---3--:R-:W-:Y:S04]  /*40dc0*/  STL.64 [R1+0x2f18], R26 ;  /* 0x002f181a01007387 */ /* 0x008fe80000100a00 */
[----:B--2---:R0:W-:Y:S04]  /*40dd0*/  STL.64 [R1+0x2f10], R24 ;  /* 0x002f101801007387 */ /* 0x0041e80000100a00 */
[----:B0-----:R-:W2:Y:S04]  /*40de0*/  LDL.LU R24, [R1+0xc0] ;  /* 0x0000c00001187983 */ /* 0x001ea80000300800 */
[----:B------:R-:W2:Y:S04]  /*40df0*/  LDL.LU R25, [R1+0xc4] ;  /* 0x0000c40001197983 */ /* 0x000ea80000300800 */
[----:B------:R-:W2:Y:S04]  /*40e00*/  LDL.LU R26, [R1+0xc8] ;  /* 0x0000c800011a7983 */ /* 0x000ea80000300800 */
[----:B------:R-:W2:Y:S04]  /*40e10*/  LDL.LU R27, [R1+0xcc] ;  /* 0x0000cc00011b7983 */ /* 0x000ea80000300800 */
[----:B------:R-:W3:Y:S04]  /*40e20*/  LDL.LU R0, [R1+0xb88] ;  /* 0x000b880001007983 */ /* 0x000ee80000300800 */
[----:B------:R-:W4:Y:S04]  /*40e30*/  LDL.LU R22, [R1+0xb90] ;  /* 0x000b900001167983 */ /* 0x000f280000300800 */
        /* <DEDUP_REMOVED lines=35> */
[----:B------:R-:W3:Y:S01]  /*41070*/  LDL.LU.64 R24, [R1+0x2f10] ;  /* 0x002f100001187983 */ /* 0x000ee20000300a00 */
[----:B--2---:R-:W-:Y:S01]  /*41080*/  IMAD R0, R0, 0x100, R8 ;  /* 0x0000010000007824 */ /* 0x004fe200078e0208 */
[----:B---3--:R-:W-:-:S15]  /*41090*/  HMMA.16816.F32 R24, R12, R6, R24 ;  /* 0x000000060c18723c */ /* 0x008fde0000001818 */
[----:B------:R-:W-:-:S04]  /*410a0*/  NOP ;  /* 0x0000000000007918 */ /* 0x000fc80000000000 */
[----:B------:R-:W-:Y:S04]  /*410b0*/  STL.64 [R1+0x1b0], R24 ;  /* 0x0001b01801007387 */ /* 0x000fe80000100a00 */
[----:B------:R0:W-:Y:S04]  /*410c0*/  STL.64 [R1+0x1b8], R26 ;  /* 0x0001b81a01007387 */ /* 0x0001e80000100a00 */
[----:B0-----:R-:W2:Y:S04]  /*410d0*/  LDL.LU.64 R26, [R1+0x2f08] ;  /* 0x002f0800011a7983 */ /* 0x001ea80000300a00 */
[----:B------:R-:W2:Y:S04]  /*410e0*/  LDL.LU.64 R24, [R1+0x2f00] ;  /* 0x002f000001187983 */ /* 0x000ea80000300a00 */
[----:B------:R-:W4:Y:S01]  /*410f0*/  LDL.LU R8, [R1+0x2ef8] ;  /* 0x002ef80001087983 */ /* 0x000f220000300800 */
[----:B------:R-:W-:-:S02]  /*41100*/  IMAD R23, R23, 0x100, R9 ;  /* 0x0000010017177824 */ /* 0x000fc400078e0209 */
[----:B----4-:R-:W-:Y:S02]  /*41110*/  IMAD R22, R22, 0x100, R8 ;  /* 0x0000010016167824 */ /* 0x010fe400078e0208 */
[----:B------:R-:W2:Y:S04]  /*41120*/  LDL.LU R8, [R1+0x2ef4] ;  /* 0x002ef40001087983 */ /* 0x000ea80000300800 */
[----:B------:R-:W2:Y:S01]  /*41130*/  LDL.LU R9, [R1+0x2ef0] ;  /* 0x002ef00001097983 */ /* 0x000ea20000300800 */
[----:B------:R-:W-:Y:S01]  /*41140*/  IMAD R28, R29, 0x100, R28 ;  /* 0x000001001d1c7824 */ /* 0x000fe200078e021c */
[----:B--2---:R-:W-:Y:S02]  /*41150*/  HMMA.16816.F32 R12, R12, R8, R24 ;  /* 0x000000080c0c723c */ /* 0x004fe40000001818 */
        /* <DEDUP_REMOVED lines=8> */
[----:B------:R-:W3:Y:S04]  /*411e0*/  LDL.LU R0, [R1+0xba8] ;  /* 0x000ba80001007983 */ /* 0x000ee80000300800 */
[----:B------:R-:W4:Y:S04]  /*411f0*/  LDL.LU R22, [R1+0xbb0] ;  /* 0x000bb00001167983 */ /* 0x000f280000300800 */
[----:B------:R-:W5:Y:S01]  /*41200*/  LDL.LU R23, [R1+0xbb8] ;  /* 0x000bb80001177983 */ /* 0x000f620000300800 */
        /* <DEDUP_REMOVED lines=18> */
[----:B------:R0:W-:Y:S04]  /*41330*/  STL.64 [R1+0x2e70], R18 ;  /* 0x002e701201007387 */ /* 0x0001e80000100a00 */
[----:B0-----:R-:W4:Y:S04]  /*41340*/  LDL.LU R18, [R1+0xbb4] ;  /* 0x000bb40001127983 */ /* 0x001f280000300800 */
[----:B------:R-:W5:Y:S04]  /*41350*/  LDL.LU R19, [R1+0xbbc] ;  /* 0x000bbc0001137983 */ /* 0x000f680000300800 */
[----:B------:R0:W-:Y:S04]  /*41360*/  STL.64 [R1+0x2e68], R16 ;  /* 0x002e681001007387 */ /* 0x0001e80000100a00 */
[----:B0-----:R-:W3:Y:S01]  /*41370*/  LDL.LU R17, [R1+0xbac] ;  /* 0x000bac0001117983 */ /* 0x001ee20000300800 */
        /* <DEDUP_REMOVED lines=26> */
[----:B------:R-:W2:Y:S04]  /*41520*/  LDL.LU R29, [R1+0xbc4] ;  /* 0x000bc400011d7983 */ /* 0x000ea80000300800 */
[----:B------:R-:W2:Y:S04]  /*41530*/  LDL.LU R28, [R1+0xbc0] ;  /* 0x000bc000011c7983 */ /* 0x000ea80000300800 */
[----:B------:R-:W-:Y:S04]  /*41540*/  STL.64 [R1+0x2e30], R6 ;  /* 0x002e300601007387 */ /* 0x000fe80000100a00 */
        /* <DEDUP_REMOVED lines=11> */
[----:B---3--:R-:W-:-:S03]  /*41600*/  IMAD R0, R0, 0x100, R17 ;  /* 0x0000010000007824 */ /* 0x008fc600078e0211 */
[----:B------:R-:W3:Y:S01]  /*41610*/  LDL.LU R16, [R1+0x10] ;  /* 0x0000100001107983 */ /* 0x000ee20000300800 */
[----:B----4-:R-:W-:-:S03]  /*41620*/  IMAD R22, R22, 0x100, R18 ;  /* 0x0000010016167824 */ /* 0x010fc600078e0212 */
[----:B------:R-:W3:Y:S01]  /*41630*/  LDL.LU R17, [R1+0x14] ;  /* 0x0000140001117983 */ /* 0x000ee20000300800 */
[----:B-----5:R-:W-:-:S03]  /*41640*/  IMAD R23, R23, 0x100, R19 ;  /* 0x0000010017177824 */ /* 0x020fc600078e0213 */
[----:B------:R-:W3:Y:S04]  /*41650*/  LDL.LU R18, [R1+0x18] ;  /* 0x0000180001127983 */ /* 0x000ee80000300800 */
[----:B------:R-:W3:Y:S04]  /*41660*/  LDL.LU R19, [R1+0x1c] ;  /* 0x00001c0001137983 */ /* 0x000ee80000300800 */
[----:B--2---:R-:W-:Y:S04]  /*41670*/  STL.64 [R1+0x2e50], R6 ;  /* 0x002e500601007387 */ /* 0x004fe80000100a00 */
[----:B------:R0:W-:Y:S04]  /*41680*/  STL.64 [R1+0x2e48], R4 ;  /* 0x002e480401007387 */ /* 0x0001e80000100a00 */
[----:B0-----:R-:W2:Y:S04]  /*41690*/  LDL.LU R4, [R1+0x140] ;  /* 0x0001400001047983 */ /* 0x001ea80000300800 */
[----:B------:R-:W2:Y:S04]  /*416a0*/  LDL.LU R5, [R1+0x144] ;  /* 0x0001440001057983 */ /* 0x000ea80000300800 */
[----:B------:R-:W4:Y:S04]  /*416b0*/  LDL.LU R6, [R1+0x148] ;  /* 0x0001480001067983 */ /* 0x000f280000300800 */
[----:B------:R-:W4:Y:S01]  /*416c0*/  LDL.LU R7, [R1+0x14c] ;  /* 0x00014c0001077983 */ /* 0x000f220000300800 */
[----:B------:R-:W-:Y:S01]  /*416d0*/  HMMA.16816.F32 R12, R12, R8, R24 ;  /* 0x000000080c0c723c */ /* 0x000fe20000001818 */
[----:B------:R-:W-:-:S02]  /*416e0*/  IMAD R28, R28, 0x100, R29 ;  /* 0x000001001c1c7824 */ /* 0x000fc400078e021d */
[----:B----4-:R-:W-:Y:S04]  /*416f0*/  STL.64 [R1+0x2e60], R6 ;  /* 0x002e600601007387 */ /* 0x010fe80000100a00 */
[----:B--2---:R0:W-:Y:S04]  /*41700*/  STL.64 [R1+0x2e58], R4 ;  /* 0x002e580401007387 */ /* 0x0041e80000100a00 */
[----:B0-----:R-:W2:Y:S04]  /*41710*/  LDL.LU R4, [R1] ;  /* 0x0000000001047983 */ /* 0x001ea80000300800 */
[----:B------:R-:W2:Y:S04]  /*41720*/  LDL.LU R5, [R1+0x4] ;  /* 0x0000040001057983 */ /* 0x000ea80000300800 */
[----:B------:R-:W2:Y:S04]  /*41730*/  LDL.LU R6, [R1+0x8] ;  /* 0x0000080001067983 */ /* 0x000ea80000300800 */
[----:B------:R-:W2:Y:S04]  /*41740*/  LDL.LU R7, [R1+0xc] ;  /* 0x00000c0001077983 */ /* 0x000ea80000300800 */
[----:B------:R-:W4:Y:S04]  /*41750*/  LDL.LU R29, [R1+0x2e78] ;  /* 0x002e7800011d7983 */ /* 0x000f280000300800 */
[----:B------:R-:W5:Y:S04]  /*41760*/  LDL.LU R24, [R1+0x100] ;  /* 0x0001000001187983 */ /* 0x000f680000300800 */
[----:B------:R0:W-:Y:S04]  /*41770*/  STL.64 [R1+0xa0], R12 ;  /* 0x0000a00c01007387 */ /* 0x0001e80000100a00 */
[----:B------:R1:W-:Y:S04]  /*41780*/  STL.64 [R1+0xa8], R14 ;  /* 0x0000a80e01007387 */ /* 0x0003e80000100a00 */
[----:B------:R-:W5:Y:S04]  /*41790*/  LDL.LU R25, [R1+0x104] ;  /* 0x0001040001197983 */ /* 0x000f680000300800 */
[----:B------:R-:W2:Y:S04]  /*417a0*/  LDL.LU R26, [R1+0x108] ;  /* 0x00010800011a7983 */ /* 0x000ea80000300800 */
[----:B------:R-:W2:Y:S01]  /*417b0*/  LDL.LU R27, [R1+0x10c] ;  /* 0x00010c00011b7983 */ /* 0x000ea20000300800 */
[----:B0-----:R-:W-:-:S02]  /*417c0*/  F2FP.F16.E4M3.UNPACK_B R12, R0 ;  /* 0x00000000ff0c723e */ /* 0x001fc400020006ff */
[----:B------:R-:W-:Y:S02]  /*417d0*/  F2FP.F16.E4M3.UNPACK_B R13, R22 ;  /* 0x00000016ff0d723e */ /* 0x000fe400020006ff */
[----:B-1----:R-:W-:Y:S02]  /*417e0*/  F2FP.F16.E4M3.UNPACK_B R14, R23 ;  /* 0x00000017ff0e723e */ /* 0x002fe400020006ff */
[----:B------:R-:W-:-:S07]  /*417f0*/  F2FP.F16.E4M3.UNPACK_B R15, R28 ;  /* 0x0000001cff0f723e */ /* 0x000fce00020006ff */
[C---:B---3--:R-:W-:Y:S01]  /*41800*/  HMMA.16816.F32 R16, R12.reuse, R20, R16 ;  /* 0x000000140c10723c */ /* 0x048fe20000001810 */
[----:B--2---:R-:W-:Y:S04]  /*41810*/  STL.64 [R1+0x2e20], R26 ;  /* 0x002e201a01007387 */ /* 0x004fe80000100a00 */
[----:B-----5:R0:W-:Y:S04]  /*41820*/  STL.64 [R1+0x2e18], R24 ;  /* 0x002e181801007387 */ /* 0x0201e80000100a00 */
[----:B0-----:R-:W2:Y:S04]  /*41830*/  LDL.LU R24, [R1+0x110] ;  /* 0x0001100001187983 */ /* 0x001ea80000300800 */
[----:B------:R-:W2:Y:S04]  /*41840*/  LDL.LU R25, [R1+0x114] ;  /* 0x0001140001197983 */ /* 0x000ea80000300800 */
[----:B------:R-:W2:Y:S04]  /*41850*/  LDL.LU R26, [R1+0x118] ;  /* 0x00011800011a7983 */ /* 0x000ea80000300800 */
[----:B------:R-:W2:Y:S04]  /*41860*/  LDL.LU R27, [R1+0x11c] ;  /* 0x00011c00011b7983 */ /* 0x000ea80000300800 */
[----:B------:R-:W3:Y:S04]  /*41870*/  LDL.LU R0, [R1+0x5c0] ;  /* 0x0005c00001007983 */ /* 0x000ee80000300800 */
[----:B------:R-:W5:Y:S04]  /*41880*/  LDL.LU R22, [R1+0xbe0] ;  /* 0x000be00001167983 */ /* 0x000f680000300800 */
        /* <DEDUP_REMOVED lines=10> */
[----:B0-----:R-:W2:Y:S04]  /*41930*/  LDL.LU.64 R6, [R1+0x2e60] ;  /* 0x002e600001067983 */ /* 0x001ea80000300a00 */
[----:B------:R-:W2:Y:S01]  /*41940*/  LDL.LU.64 R4, [R1+0x2e58] ;  /* 0x002e580001047983 */ /* 0x000ea20000300a00 */
[----:B---3--:R-:W-:Y:S01]  /*41950*/  LOP3.LUT R0, R0, 0x40, RZ, 0x3c, !PT ;  /* 0x0000004000007812 */ /* 0x008fe200078e3cff */
[----:B--2---:R-:W-:Y:S02]  /*41960*/  HMMA.16816.F32 R16, R12, R16, R4 ;  /* 0x000000100c10723c */ /* 0x004fe40000001804 */
[----:B------:R-:W2:Y:S04]  /*41970*/  LDL.LU.64 R6, [R1+0x2e50] ;  /* 0x002e500001067983 */ /* 0x000ea80000300a00 */
[----:B------:R-:W2:-:S13]  /*41980*/  LDL.LU.64 R4, [R1+0x2e48] ;  /* 0x002e480001047983 */ /* 0x000e9a0000300a00 */
[----:B------:R-:W-:Y:S04]  /*41990*/  STL.64 [R1+0x60], R16 ;  /* 0x0000601001007387 */ /* 0x000fe80000100a00 */
[----:B------:R-:W-:Y:S04]  /*419a0*/  STL.64 [R1+0x68], R18 ;  /* 0x0000681201007387 */ /* 0x000fe80000100a00 */
[----:B------:R-:W0:Y:S04]  /*419b0*/  LDSM.16.M88.4 R16, [R0+UR4] ;  /* 0x000000040010783b */ /* 0x000e280008000200 */
[----:B0-----:R-:W-:Y:S01]  /*419c0*/  STL.64 [R1+0x740], R16 ;  /* 0x0007401001007387 */ /* 0x001fe20000100a00 */
[----:B------:R-:W-:-:S03]  /*419d0*/  IMAD.MOV.U32 R20, RZ, RZ, R16 ;  /* 0x000000ffff147224 */ /* 0x000fc600078e0010 */
[----:B------:R2:W-:Y:S01]  /*419e0*/  STL.64 [R1+0x748], R18 ;  /* 0x0007481201007387 */ /* 0x0005e20000100a00 */
[----:B------:R-:W-:Y:S02]  /*419f0*/  IMAD.MOV.U32 R21, RZ, RZ, R17 ;  /* 0x000000ffff157224 */ /* 0x000fe400078e0011 */
[----:B--2---:R-:W-:Y:S01]  /*41a00*/  HMMA.16816.F32 R16, R12, R10, R4 ;  /* 0x0000000a0c10723c */ /* 0x004fe20000001804 */
[----:B------:R-:W0:-:S15]  /*41a10*/  LDSM.16.M88.4 R4, [R0+UR4+0x800] ;  /* 0x000800040004783b */ /* 0x000e1e0008000200 */
[----:B------:R-:W-:-:S03]  /*41a20*/  NOP ;  /* 0x0000000000007918 */ /* 0x000fc60000000000 */
[----:B------:R-:W-:Y:S04]  /*41a30*/  STL.64 [R1+0x50], R16 ;  /* 0x0000501001007387 */ /* 0x000fe80000100a00 */
[----:B------:R1:W-:Y:S04]  /*41a40*/  STL.64 [R1+0x58], R18 ;  /* 0x0000581201007387 */ /* 0x0003e80000100a00 */
[----:B0-----:R-:W-:Y:S04]  /*41a50*/  STL.64 [R1+0x730], R4 ;  /* 0x0007300401007387 */ /* 0x001fe80000100a00 */
[----:B------:R0:W-:Y:S01]  /*41a60*/  STL.64 [R1+0x738], R6 ;  /* 0x0007380601007387 */ /* 0x0001e20000100a00 */
[----:B-1----:R-:W-:-:S02]  /*41a70*/  IMAD.MOV.U32 R18, RZ, RZ, R4 ;  /* 0x000000ffff127224 */ /* 0x002fc400078e0004 */
[----:B------:R-:W-:Y:S01]  /*41a80*/  IMAD.MOV.U32 R19, RZ, RZ, R5 ;  /* 0x000000ffff137224 */ /* 0x000fe200078e0005 */
[----:B0-----:R-:W2:Y:S04]  /*41a90*/  LDL.LU.64 R6, [R1+0x2e40] ;  /* 0x002e400001067983 */ /* 0x001ea80000300a00 */
[----:B------:R-:W2:Y:S02]  /*41aa0*/  LDL.LU.64 R4, [R1+0x2e38] ;  /* 0x002e380001047983 */ /* 0x000ea40000300a00 */
[----:B--2---:R-:W-:Y:S02]  /*41ab0*/  HMMA.16816.F32 R4, R12, R2, R4 ;  /* 0x000000020c04723c */ /* 0x004fe40000001804 */
[----:B------:R-:W2:Y:S04]  /*41ac0*/  LDL.LU R2, [R1+0xbc8] ;  /* 0x000bc80001027983 */ /* 0x000ea80000300800 */
[----:B------:R-:W3:-:S13]  /*41ad0*/  LDL.LU R3, [R1+0xbd4] ;  /* 0x000bd40001037983 */ /* 0x000eda0000300800 */
[----:B------:R-:W-:Y:S04]  /*41ae0*/  STL.64 [R1+0x30], R4 ;  /* 0x0000300401007387 */ /* 0x000fe80000100a00 */
[----:B------:R-:W-:Y:S04]  /*41af0*/  STL.64 [R1+0x38], R6 ;  /* 0x0000380601007387 */ /* 0x000fe80000100a00 */
[----:B------:R-:W0:Y:S04]  /*41b00*/  LDSM.16.M88.4 R4, [R0+UR4+0x1000] ;  /* 0x001000040004783b */ /* 0x000e280008000200 */
[----:B0-----:R-:W-:Y:S04]  /*41b10*/  STL.64 [R1+0x720], R4 ;  /* 0x0007200401007387 */ /* 0x001fe80000100a00 */
[----:B------:R0:W-:Y:S01]  /*41b20*/  STL.64 [R1+0x728], R6 ;  /* 0x0007280601007387 */ /* 0x0001e20000100a00 */
[----:B------:R-:W-:-:S02]  /*41b30*/  IMAD.MOV.U32 R16, RZ, RZ, R4 ;  /* 0x000000ffff107224 */ /* 0x000fc400078e0004 */
[----:B------:R-:W-:Y:S01]  /*41b40*/  IMAD.MOV.U32 R17, RZ, RZ, R5 ;  /* 0x000000ffff117224 */ /* 0x000fe200078e0005 */
[----:B0-----:R-:W2:Y:S04]  /*41b50*/  LDL.LU.64 R6, [R1+0x2e30] ;  /* 0x002e300001067983 */ /* 0x001ea80000300a00 */
[----:B------:R-:W2:Y:S04]  /*41b60*/  LDL.LU.64 R4, [R1+0x2e28] ;  /* 0x002e280001047983 */ /* 0x000ea80000300a00 */
        /* <DEDUP_REMOVED lines=15> */
[----:B------:R-:W2:Y:S01]  /*41c60*/  LDL.LU.64 R24, [R1+0x2e18] ;  /* 0x002e180001187983 */ /* 0x000ea20000300a00 */
[----:B---3--:R-:W-:Y:S02]  /*41c70*/  IMAD R3, R28, 0x100, R3 ;  /* 0x000001001c037824 */ /* 0x008fe400078e0203 */
[----:B------:R-:W-:Y:S01]  /*41c80*/  IMAD R2, R2, 0x100, R17 ;  /* 0x0000010002027824 */ /* 0x000fe200078e0211 */
[----:B--2---:R-:W-:Y:S01]  /*41c90*/  HMMA.16816.F32 R4, R12, R6, R24 ;  /* 0x000000060c04723c */ /* 0x004fe20000001818 */
[----:B------:R-:W2:Y:S04]  /*41ca0*/  LDL.LU.64 R26, [R1+0x2e10] ;  /* 0x002e1000011a7983 */ /* 0x000ea80000300a00 */
[----:B------:R-:W2:-:S14]  /*41cb0*/  LDL.LU.64 R24, [R1+0x2e08] ;  /* 0x002e080001187983 */ /* 0x000e9c0000300a00 */
[----:B------:R-:W-:Y:S04]  /*41cc0*/  STL.64 [R1], R4 ;  /* 0x0000000401007387 */ /* 0x000fe80000100a00 */
[----:B------:R-:W-:Y:S04]  /*41cd0*/  STL.64 [R1+0x8], R6 ;  /* 0x0000080601007387 */ /* 0x000fe80000100a00 */
[----:B------:R-:W0:Y:S02]  /*41ce0*/  LDSM.16.M88.4 R4, [R0+UR4+0x2000] ;  /* 0x002000040004783b */ /* 0x000e240008000200 */
[----:B0-----:R-:W-:-:S02]  /*41cf0*/  IMAD.MOV.U32 R28, RZ, RZ, R4 ;  /* 0x000000ffff1c7224 */ /* 0x001fc400078e0004 */
[----:B------:R0:W-:Y:S02]  /*41d00*/  STL.64 [R1+0x700], R4 ;  /* 0x0007000401007387 */ /* 0x0001e40000100a00 */
[----:B0-----:R-:W-:Y:S02]  /*41d10*/  IMAD R4, R19, 0x100, R18 ;  /* 0x0000010013047824 */ /* 0x001fe400078e0212 */
[----:B------:R-:W0:Y:S04]  /*41d20*/  LDSM.16.M88.4 R16, [R0+UR4+0x2800] ;  /* 0x002800040010783b */ /* 0x000e280008000200 */
[----:B------:R-:W-:Y:S04]  /*41d30*/  STL.64 [R1+0x708], R6 ;  /* 0x0007080601007387 */ /* 0x000fe80000100a00 */
[----:B------:R1:W-:Y:S01]  /*41d40*/  STL.64 [R1+0x2de0], R10 ;  /* 0x002de00a01007387 */ /* 0x0003e20000100a00 */
[----:B--2---:R-:W-:-:S15]  /*41d50*/  HMMA.16816.F32 R24, R12, R8, R24 ;  /* 0x000000080c18723c */ /* 0x004fde0000001818 */
[----:B------:R-:W-:-:S04]  /*41d60*/  NOP ;  /* 0x0000000000007918 */ /* 0x000fc80000000000 */
[----:B------:R-:W-:Y:S04]  /*41d70*/  STL.64 [R1+0x2ab8], R26 ;  /* 0x002ab81a01007387 */ /* 0x000fe80000100a00 */
[----:B------:R-:W-:Y:S04]  /*41d80*/  STL.64 [R1+0x2ab0], R24 ;  /* 0x002ab01801007387 */ /* 0x000fe80000100a00 */
[----:B0-----:R-:W-:Y:S04]  /*41d90*/  STL.64 [R1+0x6e0], R16 ;  /* 0x0006e01001007387 */ /* 0x001fe80000100a00 */
[----:B------:R-:W-:Y:S04]  /*41da0*/  STL.64 [R1+0x6e8], R18 ;  /* 0x0006e81201007387 */ /* 0x000fe80000100a00 */
[----:B------:R-:W2:Y:S04]  /*41db0*/  LDL.LU R8, [R1+0x1f0] ;  /* 0x0001f00001087983 */ /* 0x000ea80000300800 */
[----:B------:R-:W2:Y:S04]  /*41dc0*/  LDL.LU R9, [R1+0x1f4] ;  /* 0x0001f40001097983 */ /* 0x000ea80000300800 */
[----:B-1----:R-:W3:Y:S04]  /*41dd0*/  LDL.LU R10, [R1+0x1f8] ;  /* 0x0001f800010a7983 */ /* 0x002ee80000300800 */
        /* <DEDUP_REMOVED lines=9> */
[----:B------:R-:W2:Y:S04]  /*41e70*/  LDL.LU R26, [R1+0x3b8] ;  /* 0x0003b800011a7983 */ /* 0x000ea80000300800 */
[----:B------:R-:W2:Y:S01]  /*41e80*/  LDL.LU R27, [R1+0x3bc] ;  /* 0x0003bc00011b7983 */ /* 0x000ea20000300800 */
[----:B------:R-:W-:-:S02]  /*41e90*/  IMAD.MOV.U32 R7, RZ, RZ, R5 ;  /* 0x000000ffff077224 */ /* 0x000fc400078e0005 */
[----:B-----5:R-:W-:Y:S02]  /*41ea0*/  IMAD R5, R22, 0x100, R23 ;  /* 0x0000010016057824 */ /* 0x020fe400078e0217 */
[----:B------:R-:W-:-:S03]  /*41eb0*/  IMAD.MOV.U32 R6, RZ, RZ, R16 ;  /* 0x000000ffff067224 */ /* 0x000fc600078e0010 */
[----:B------:R-:W-:Y:S01]  /*41ec0*/  F2FP.F16.E4M3.UNPACK_B R15, R5 ;  /* 0x00000005ff0f723e */ /* 0x000fe200020006ff */
[----:B------:R-:W-:Y:S02]  /*41ed0*/  IMAD.MOV.U32 R5, RZ, RZ, R17 ;  /* 0x000000ffff057224 */ /* 0x000fe400078e0011 */
[----:B------:R-:W0:Y:S04]  /*41ee0*/  LDSM.16.M88.4 R16, [R0+UR4+0x3000] ;  /* 0x003000040010783b */ /* 0x000e280008000200 */
[----:B--2---:R-:W-:Y:S04]  /*41ef0*/  STL.64 [R1+0x2dc8], R26 ;  /* 0x002dc81a01007387 */ /* 0x004fe80000100a00 */
[----:B---3--:R1:W-:Y:S04]  /*41f00*/  STL.64 [R1+0x2dc0], R24 ;  /* 0x002dc01801007387 */ /* 0x0083e80000100a00 */
[----:B-1----:R-:W2:Y:S04]  /*41f10*/  LDL.LU R24, [R1+0x240] ;  /* 0x0002400001187983 */ /* 0x002ea80000300800 */
[----:B------:R-:W2:Y:S04]  /*41f20*/  LDL.LU R25, [R1+0x244] ;  /* 0x0002440001197983 */ /* 0x000ea80000300800 */
[----:B------:R-:W3:Y:S04]  /*41f30*/  LDL.LU R26, [R1+0x248] ;  /* 0x00024800011a7983 */ /* 0x000ee80000300800 */
[----:B------:R-:W3:Y:S01]  /*41f40*/  LDL.LU R27, [R1+0x24c] ;  /* 0x00024c00011b7983 */ /* 0x000ee20000300800 */
[----:B------:R-:W-:-:S02]  /*41f50*/  F2FP.F16.E4M3.UNPACK_B R12, R2 ;  /* 0x00000002ff0c723e */ /* 0x000fc400020006ff */
[----:B------:R-:W-:Y:S02]  /*41f60*/  F2FP.F16.E4M3.UNPACK_B R13, R3 ;  /* 0x00000003ff0d723e */ /* 0x000fe400020006ff */
[----:B------:R-:W-:Y:S02]  /*41f70*/  F2FP.F16.E4M3.UNPACK_B R14, R4 ;  /* 0x00000004ff0e723e */ /* 0x000fe400020006ff */
[----:B------:R-:W-:Y:S02]  /*41f80*/  F2FP.F16.E4M3.UNPACK_B R20, R20 ;  /* 0x00000014ff14723e */ /* 0x000fe400020006ff */
[----:B------:R-:W-:-:S07]  /*41f90*/  F2FP.F16.E4M3.UNPACK_B R21, R21 ;  /* 0x00000015ff15723e */ /* 0x000fce00020006ff */
[----:B------:R-:W-:Y:S01]  /*41fa0*/  HMMA.16816.F32 R8, R12, R20, R8 ;  /* 0x000000140c08723c */ /* 0x000fe20000001808 */
[----:B0-----:R-:W-:Y:S02]  /*41fb0*/  IMAD.MOV.U32 R4, RZ, RZ, R16 ;  /* 0x000000ffff047224 */ /* 0x001fe400078e0010 */
[----:B------:R-:W-:Y:S01]  /*41fc0*/  IMAD.MOV.U32 R2, RZ, RZ, R17 ;  /* 0x000000ffff027224 */ /* 0x000fe200078e0011 */
        /* <DEDUP_REMOVED lines=9> */
[----:B------:R-:W5:Y:S04]  /*42060*/  LDL.LU.64 R16, [R1+0x2df8] ;  /* 0x002df80001107983 */ /* 0x000f680000300a00 */
[----:B------:R0:W-:Y:S04]  /*42070*/  STL [R1+0x2db4], R20 ;  /* 0x002db41401007387 */ /* 0x0001e80000100800 */
[----:B------:R1:W-:Y:S04]  /*42080*/  STL [R1+0x2db0], R21 ;  /* 0x002db01501007387 */ /* 0x0003e80000100800 */
[----:B------:R-:W-:Y:S04]  /*42090*/  STL.64 [R1+0x20], R8 ;  /* 0x0000200801007387 */ /* 0x000fe80000100a00 */
[----:B------:R-:W-:Y:S04]  /*420a0*/  STL.64 [R1+0x28], R10 ;  /* 0x0000280a01007387 */ /* 0x000fe80000100a00 */
[----:B------:R-:W4:Y:S04]  /*420b0*/  LDSM.16.M88.4 R8, [R0+UR4+0x3800] ;  /* 0x003800040008783b */ /* 0x000f280008000200 */
[----:B0-----:R-:W2:Y:S04]  /*420c0*/  LDL.LU R20, [R1+0x530] ;  /* 0x0005300001147983 */ /* 0x001ea80000300800 */
[----:B-1----:R-:W2:Y:S04]  /*420d0*/  LDL.LU R21, [R1+0x534] ;  /* 0x0005340001157983 */ /* 0x002ea80000300800 */
[----:B------:R-:W2:Y:S04]  /*420e0*/  LDL.LU R22, [R1+0x538] ;  /* 0x0005380001167983 */ /* 0x000ea80000300800 */
[----:B----4-:R-:W-:Y:S04]  /*420f0*/  STL.64 [R1+0x6d0], R8 ;  /* 0x0006d00801007387 */ /* 0x010fe80000100a00 */
[----:B------:R0:W-:Y:S01]  /*42100*/  STL.64 [R1+0x6d8], R10 ;  /* 0x0006d80a01007387 */ /* 0x0001e20000100a00 */
[----:B------:R-:W-:-:S02]  /*42110*/  IMAD.MOV.U32 R0, RZ, RZ, R8 ;  /* 0x000000ffff007224 */ /* 0x000fc400078e0008 */
[----:B------:R-:W-:Y:S01]  /*42120*/  IMAD.MOV.U32 R3, RZ, RZ, R9 ;  /* 0x000000ffff037224 */ /* 0x000fe200078e0009 */
[----:B0-----:R-:W4:Y:S04]  /*42130*/  LDL.LU.64 R10, [R1+0x2df0] ;  /* 0x002df000010a7983 */ /* 0x001f280000300a00 */
[----:B------:R-:W4:Y:S01]  /*42140*/  LDL.LU.64 R8, [R1+0x2de8] ;  /* 0x002de80001087983 */ /* 0x000f220000300a00 */
[----:B------:R-:W-:Y:S01]  /*42150*/  IMAD.MOV.U32 R23, RZ, RZ, R29 ;  /* 0x000000ffff177224 */ /* 0x000fe200078e001d */
[----:B---3--:R-:W-:Y:S02]  /*42160*/  F2FP.F16.E4M3.UNPACK_B R18, R18 ;  /* 0x00000012ff12723e */ /* 0x008fe400020006ff */
[----:B------:R-:W-:Y:S02]  /*42170*/  F2FP.F16.E4M3.UNPACK_B R19, R19 ;  /* 0x00000013ff13723e */ /* 0x000fe400020006ff */
[----:B-----5:R-:W-:-:S02]  /*42180*/  F2FP.F16.E4M3.UNPACK_B R16, R16 ;  /* 0x00000010ff10723e */ /* 0x020fc400020006ff */
[----:B------:R-:W-:-:S07]  /*42190*/  F2FP.F16.E4M3.UNPACK_B R17, R17 ;  /* 0x00000011ff11723e */ /* 0x000fce00020006ff */
[C---:B--2---:R-:W-:Y:S08]  /*421a0*/  HMMA.16816.F32 R24, R12.reuse, R16, R24 ;  /* 0x000000100c18723c */ /* 0x044ff00000001818 */
[----:B----4-:R-:W-:-:S15]  /*421b0*/  HMMA.16816.F32 R8, R12, R18, R8 ;  /* 0x000000120c08723c */ /* 0x010fde0000001808 */
[----:B------:R-:W-:-:S04]  /*421c0*/  NOP ;  /* 0x0000000000007918 */ /* 0x000fc80000000000 */
[----:B------:R-:W-:Y:S01]  /*421d0*/  STL.64 [R1+0x40], R8 ;  /* 0x0000400801007387 */ /* 0x000fe20000100a00 */
[----:B------:R-:W-:-:S03]  /*421e0*/  IMAD.MOV.U32 R29, RZ, RZ, R11 ;  /* 0x000000ffff1d7224 */ /* 0x000fc600078e000b */
[----:B------:R0:W-:Y:S04]  /*421f0*/  STL [R1+0x48], R10 ;  /* 0x0000480a01007387 */ /* 0x0001e80000100800 */
[----:B0-----:R-:W2:Y:S04]  /*42200*/  LDL.LU.64 R10, [R1+0x2de0] ;  /* 0x002de000010a7983 */ /* 0x001ea80000300a00 */
[----:B------:R-:W-:Y:S04]  /*42210*/  STL [R1+0x2b80], R29 ;  /* 0x002b801d01007387 */ /* 0x000fe80000100800 */
[----:B------:R-:W-:Y:S04]  /*42220*/  STL.64 [R1+0x70], R24 ;  /* 0x0000701801007387 */ /* 0x000fe80000100a00 */
[----:B------:R0:W-:Y:S04]  /*42230*/  STL.64 [R1+0x78], R26 ;  /* 0x0000781a01007387 */ /* 0x0001e80000100a00 */
[----:B0-----:R-:W3:Y:S04]  /*42240*/  LDL.LU.64 R26, [R1+0x2dd8] ;  /* 0x002dd800011a7983 */ /* 0x001ee80000300a00 */
[----:B------:R-:W3:Y:S04]  /*42250*/  LDL.LU.64 R24, [R1+0x2dd0] ;  /* 0x002dd00001187983 */ /* 0x000ee80000300a00 */
[----:B------:R-:W-:Y:S04]  /*42260*/  STL.64 [R1+0x2d98], R18 ;  /* 0x002d981201007387 */ /* 0x000fe80000100a00 */
[----:B------:R0:W-:Y:S04]  /*42270*/  STL.64 [R1+0x2d90], R16 ;  /* 0x002d901001007387 */ /* 0x0001e80000100a00 */
[----:B0-----:R-:W4:Y:S04]  /*42280*/  LDL.LU R16, [R1+0x270] ;  /* 0x0002700001107983 */ /* 0x001f280000300800 */
[----:B------:R-:W4:Y:S04]  /*42290*/  LDL.LU R17, [R1+0x274] ;  /* 0x0002740001117983 */ /* 0x000f280000300800 */
[----:B------:R-:W4:Y:S04]  /*422a0*/  LDL.LU R18, [R1+0x278] ;  /* 0x0002780001127983 */ /* 0x000f280000300800 */
[----:B------:R-:W4:Y:S01]  /*422b0*/  LDL.LU R19, [R1+0x27c] ;  /* 0x00027c0001137983 */ /* 0x000f220000300800 */
[----:B------:R-:W-:-:S02]  /*422c0*/  F2FP.F16.E4M3.UNPACK_B R8, R28 ;  /* 0x0000001cff08723e */ /* 0x000fc400020006ff */
[----:B------:R-:W-:Y:S02]  /*422d0*/  F2FP.F16.E4M3.UNPACK_B R9, R7 ;  /* 0x00000007ff09723e */ /* 0x000fe400020006ff */
[----:B--2---:R-:W-:Y:S02]  /*422e0*/  F2FP.F16.E4M3.UNPACK_B R10, R10 ;  /* 0x0000000aff0a723e */ /* 0x004fe400020006ff */
[----:B------:R-:W-:-:S07]  /*422f0*/  F2FP.F16.E4M3.UNPACK_B R11, R11 ;  /* 0x0000000bff0b723e */ /* 0x000fce00020006ff */
[C---:B---3--:R-:W-:Y:S08]  /*42300*/  HMMA.16816.F32 R24, R12.reuse, R10, R24 ;  /* 0x0000000a0c18723c */ /* 0x048ff00000001818 */
[----:B----4-:R-:W-:Y:S11]  /*42310*/  HMMA.16816.F32 R16, R12, R8, R16 ;  /* 0x000000080c10723c */ /* 0x010ff60000001810 */
[----:B------:R-:W-:Y:S04]  /*42320*/  STL.64 [R1+0xc0], R24 ;  /* 0x0000c01801007387 */ /* 0x000fe80000100a00 */
[----:B------:R0:W-:Y:S04]  /*42330*/  STL.64 [R1+0xc8], R26 ;  /* 0x0000c81a01007387 */ /* 0x0001e80000100a00 */
[----:B0-----:R-:W2:Y:S04]  /*42340*/  LDL.LU.64 R26, [R1+0x2dc8] ;  /* 0x002dc800011a7983 */ /* 0x001ea80000300a00 */
[----:B------:R-:W2:Y:S04]  /*42350*/  LDL.LU.64 R24, [R1+0x2dc0] ;  /* 0x002dc00001187983 */ /* 0x000ea80000300a00 */
[----:B------:R-:W-:Y:S04]  /*42360*/  STL.64 [R1+0x2d78], R10 ;  /* 0x002d780a01007387 */ /* 0x000fe80000100a00 */
[----:B------:R2:W-:Y:S04]  /*42370*/  STL.64 [R1+0x2d70], R8 ;  /* 0x002d700801007387 */ /* 0x0005e80000100a00 */
[----:B------:R-:W-:Y:S04]  /*42380*/  STL.64 [R1+0xf0], R16 ;  /* 0x0000f01001007387 */ /* 0x000fe80000100a00 */
[----:B------:R0:W-:Y:S04]  /*42390*/  STL.64 [R1+0xf8], R18 ;  /* 0x0000f81201007387 */ /* 0x0001e80000100a00 */
[----:B------:R-:W3:Y:S01]  /*423a0*/  LDL.LU R29, [R1+0xc24] ;  /* 0x000c2400011d7983 */ /* 0x000ee20000300800 */
[----:B------:R-:W-:-:S02]  /*423b0*/  F2FP.F16.E4M3.UNPACK_B R6, R6 ;  /* 0x00000006ff06723e */ /* 0x000fc400020006ff */
[----:B------:R-:W-:-:S07]  /*423c0*/  F2FP.F16.E4M3.UNPACK_B R7, R5 ;  /* 0x00000005ff07723e */ /* 0x000fce00020006ff */
[----:B--2---:R-:W-:Y:S01]  /*423d0*/  HMMA.16816.F32 R8, R12, R6, R24 ;  /* 0x000000060c08723c */ /* 0x004fe20000001818 */
[----:B---3--:R-:W-:-:S15]  /*423e0*/  STL [R1+0x2db8], R29 ;  /* 0x002db81d01007387 */ /* 0x008fde0000100800 */
[----:B------:R-:W-:-:S03]  /*423f0*/  NOP ;  /* 0x0000000000007918 */ /* 0x000fc60000000000 */
[----:B------:R1:W-:Y:S04]  /*42400*/  STL.64 [R1+0x110], R8 ;  /* 0x0001100801007387 */ /* 0x0003e80000100a00 */
[----:B------:R2:W-:Y:S04]  /*42410*/  STL.64 [R1+0x118], R10 ;  /* 0x0001180a01007387 */ /* 0x0005e80000100a00 */
[----:B------:R-:W3:Y:S04]  /*42420*/  LDL.LU R24, [R1+0x480] ;  /* 0x0004800001187983 */ /* 0x000ee80000300800 */
[----:B------:R-:W3:Y:S04]  /*42430*/  LDL.LU R25, [R1+0x484] ;  /* 0x0004840001197983 */ /* 0x000ee80000300800 */
[----:B------:R-:W4:Y:S04]  /*42440*/  LDL.LU R26, [R1+0x488] ;  /* 0x00048800011a7983 */ /* 0x000f280000300800 */
[----:B------:R-:W4:Y:S01]  /*42450*/  LDL.LU R27, [R1+0x48c] ;  /* 0x00048c00011b7983 */ /* 0x000f220000300800 */
[----:B------:R-:W-:-:S02]  /*42460*/  F2FP.F16.E4M3.UNPACK_B R4, R4 ;  /* 0x00000004ff04723e */ /* 0x000fc400020006ff */
[----:B------:R-:W-:-:S07]  /*42470*/  F2FP.F16.E4M3.UNPACK_B R5, R2 ;  /* 0x00000002ff05723e */ /* 0x000fce00020006ff */
[----:B0-----:R-:W-:Y:S01]  /*42480*/  HMMA.16816.F32 R16, R12, R4, R20 ;  /* 0x000000040c10723c */ /* 0x001fe20000001814 */
[----:B------:R-:W-:Y:S01]  /*42490*/  F2FP.F16.E4M3.UNPACK_B R2, R0 ;  /* 0x00000000ff02723e */ /* 0x000fe200020006ff */
[----:B----4-:R-:W-:Y:S04]  /*424a0*/  STL.64 [R1+0x2d48], R26 ;  /* 0x002d481a01007387 */ /* 0x010fe80000100a00 */
[----:B---3--:R-:W-:Y:S04]  /*424b0*/  STL.64 [R1+0x2d40], R24 ;  /* 0x002d401801007387 */ /* 0x008fe80000100a00 */
[----:B------:R-:W-:Y:S04]  /*424c0*/  STL [R1+0x2dbc], R2 ;  /* 0x002dbc0201007387 */ /* 0x000fe80000100800 */
[----:B-1----:R-:W3:Y:S05]  /*424d0*/  LDL.LU R8, [R1+0x4e0] ;  /* 0x0004e00001087983 */ /* 0x002eea0000300800 */
[----:B------:R-:W-:Y:S04]  /*424e0*/  STL.64 [R1+0x1f0], R16 ;  /* 0x0001f01001007387 */ /* 0x000fe80000100a00 */
[----:B------:R-:W-:Y:S04]  /*424f0*/  STL.64 [R1+0x1f8], R18 ;  /* 0x0001f81201007387 */ /* 0x000fe80000100a00 */
[----:B------:R-:W3:Y:S04]  /*42500*/  LDL.LU R9, [R1+0x4e4] ;  /* 0x0004e40001097983 */ /* 0x000ee80000300800 */
[----:B--2---:R-:W2:Y:S04]  /*42510*/  LDL.LU R10, [R1+0x4e8] ;  /* 0x0004e800010a7983 */ /* 0x004ea80000300800 */
[----:B------:R-:W2:Y:S04]  /*42520*/  LDL.LU R11, [R1+0x4ec] ;  /* 0x0004ec00010b7983 */ /* 0x000ea80000300800 */
[----:B--2---:R-:W-:Y:S04]  /*42530*/  STL.64 [R1+0x2d88], R10 ;  /* 0x002d880a01007387 */ /* 0x004fe80000100a00 */
[----:B---3--:R0:W-:Y:S04]  /*42540*/  STL.64 [R1+0x2d80], R8 ;  /* 0x002d800801007387 */ /* 0x0081e80000100a00 */
        /* <DEDUP_REMOVED lines=8> */
[----:B------:R-:W4:Y:S04]  /*425d0*/  LDL.LU R20, [R1+0xc00] ;  /* 0x000c000001147983 */ /* 0x000f280000300800 */
[----:B------:R-:W4:Y:S04]  /*425e0*/  LDL.LU R23, [R1+0xbfc] ;  /* 0x000bfc0001177983 */ /* 0x000f280000300800 */
[----:B------:R-:W4:Y:S04]  /*425f0*/  LDL.LU R21, [R1+0xc08] ;  /* 0x000c080001157983 */ /* 0x000f280000300800 */
[----:B------:R-:W4:Y:S04]  /*42600*/  LDL.LU R28, [R1+0xc04] ;  /* 0x000c0400011c7983 */ /* 0x000f280000300800 */
        /* <DEDUP_REMOVED lines=10> */
[----:B------:R-:W-:Y:S04]  /*426b0*/  STL.64 [R1+0x2d58], R6 ;  /* 0x002d580601007387 */ /* 0x000fe80000100a00 */
[----:B------:R0:W-:Y:S04]  /*426c0*/  STL.64 [R1+0x2d50], R4 ;  /* 0x002d500401007387 */ /* 0x0001e80000100a00 */
[----:B0-----:R-:W2:Y:S04]  /*426d0*/  LDL.LU R4, [R1+0x4c0] ;  /* 0x0004c00001047983 */ /* 0x001ea80000300800 */
[----:B------:R-:W2:Y:S04]  /*426e0*/  LDL.LU R5, [R1+0x4c4] ;  /* 0x0004c40001057983 */ /* 0x000ea80000300800 */
[----:B------:R-:W2:Y:S04]  /*426f0*/  LDL.LU R6, [R1+0x4c8] ;  /* 0x0004c80001067983 */ /* 0x000ea80000300800 */
[----:B------:R-:W2:Y:S01]  /*42700*/  LDL.LU R7, [R1+0x4cc] ;  /* 0x0004cc0001077983 */ /* 0x000ea20000300800 */
[----:B----4-:R-:W-:-:S02]  /*42710*/  IMAD R0, R0, 0x100, R2 ;  /* 0x0000010000007824 */ /* 0x010fc400078e0202 */
[----:B-----5:R-:W-:Y:S02]  /*42720*/  IMAD R22, R22, 0x100, R29 ;  /* 0x0000010016167824 */ /* 0x020fe400078e021d */
[----:B------:R-:W-:Y:S02]  /*42730*/  IMAD R23, R23, 0x100, R20 ;  /* 0x0000010017177824 */ /* 0x000fe400078e0214 */
[----:B------:R-:W-:Y:S01]  /*42740*/  IMAD R28, R28, 0x100, R21 ;  /* 0x000001001c1c7824 */ /* 0x000fe200078e0215 */
        /* <DEDUP_REMOVED lines=10> */
[----:B------:R-:W5:Y:S04]  /*427f0*/  LDL.LU R2, [R1+0x2dbc] ;  /* 0x002dbc0001027983 */ /* 0x000f680000300800 */
[----:B------:R-:W2:Y:S04]  /*42800*/  LDL.LU R29, [R1+0x2db8] ;  /* 0x002db800011d7983 */ /* 0x000ea80000300800 */
[----:B------:R-:W3:Y:S04]  /*42810*/  LDL.LU R20, [R1+0x2db4] ;  /* 0x002db40001147983 */ /* 0x000ee80000300800 */
[----:B------:R-:W3:Y:S01]  /*42820*/  LDL.LU R21, [R1+0x2db0] ;  /* 0x002db00001157983 */ /* 0x000ee20000300800 */
[----:B------:R-:W-:-:S07]  /*42830*/  F2FP.F16.E4M3.UNPACK_B R3, R3 ;  /* 0x00000003ff03723e */ /* 0x000fce00020006ff */
[----:B-----5:R-:W-:Y:S01]  /*42840*/  HMMA.16816.F32 R12, R12, R2, R8 ;  /* 0x000000020c0c723c */ /* 0x020fe20000001808 */
[----:B------:R-:W5:Y:S04]  /*42850*/  LDL.LU.64 R10, [R1+0x2da8] ;  /* 0x002da800010a7983 */ /* 0x000f680000300a00 */
[----:B------:R-:W5:-:S14]  /*42860*/  LDL.LU.64 R8, [R1+0x2da0] ;  /* 0x002da00001087983 */ /* 0x000f5c0000300a00 */
[----:B------:R0:W-:Y:S04]  /*42870*/  STL.64 [R1+0x1e0], R12 ;  /* 0x0001e00c01007387 */ /* 0x0001e80000100a00 */
[----:B------:R1:W-:Y:S01]  /*42880*/  STL.64 [R1+0x1e8], R14 ;  /* 0x0001e80e01007387 */ /* 0x0003e20000100a00 */
[----:B0-----:R-:W-:Y:S02]  /*42890*/  F2FP.F16.E4M3.UNPACK_B R12, R0 ;  /* 0x00000000ff0c723e */ /* 0x001fe400020006ff */
[----:B------:R-:W-:Y:S02]  /*428a0*/  F2FP.F16.E4M3.UNPACK_B R13, R22 ;  /* 0x00000016ff0d723e */ /* 0x000fe400020006ff */
[----:B-1----:R-:W-:Y:S02]  /*428b0*/  F2FP.F16.E4M3.UNPACK_B R14, R23 ;  /* 0x00000017ff0e723e */ /* 0x002fe400020006ff */
[----:B------:R-:W-:Y:S01]  /*428c0*/  F2FP.F16.E4M3.UNPACK_B R15, R28 ;  /* 0x0000001cff0f723e */ /* 0x000fe200020006ff */
[----:B------:R-:W2:Y:S04]  /*428d0*/  LDL.LU R0, [R1+0xc0c] ;  /* 0x000c0c0001007983 */ /* 0x000ea80000300800 */
[----:B------:R-:W2:Y:S04]  /*428e0*/  LDL.LU R22, [R1+0xc14] ;  /* 0x000c140001167983 */ /* 0x000ea80000300800 */
[----:B------:R-:W2:Y:S04]  /*428f0*/  LDL.LU R23, [R1+0xc1c] ;  /* 0x000c1c0001177983 */ /* 0x000ea80000300800 */
[----:B------:R-:W2:Y:S01]  /*42900*/  LDL.LU R28, [R1+0xc28] ;  /* 0x000c2800011c7983 */ /* 0x000ea20000300800 */
[----:B---3--:R-:W-:-:S15]  /*42910*/  HMMA.16816.F32 R16, R12, R20, R16 ;  /* 0x000000140c10723c */ /* 0x008fde0000001810 */
[----:B------:R-:W-:-:S04]  /*42920*/  NOP ;  /* 0x0000000000007918 */ /* 0x000fc80000000000 */
[----:B------:R-:W-:Y:S04]  /*42930*/  STL.64 [R1+0x510], R16 ;  /* 0x0005101001007387 */ /* 0x000fe80000100a00 */
[----:B------:R0:W-:Y:S04]  /*42940*/  STL.64 [R1+0x518], R18 ;  /* 0x0005181201007387 */ /* 0x0001e80000100a00 */
[----:B0-----:R-:W5:Y:S04]  /*42950*/  LDL.LU.64 R18, [R1+0x2d98] ;  /* 0x002d980001127983 */ /* 0x001f680000300a00 */
[----:B------:R-:W3:Y:S01]  /*42960*/  LDL.LU.64 R16, [R1+0x2d90] ;  /* 0x002d900001107983 */ /* 0x000ee20000300a00 */
        /* <DEDUP_REMOVED lines=28> */
[----:B------:R-:W2:Y:S04]  /*42b30*/  LDL.LU.64 R4, [R1+0x2d50] ;  /* 0x002d500001047983 */ /* 0x000ea80000300a00 */
        /* <DEDUP_REMOVED lines=10> */
[----:B0-----:R-:W3:Y:S04]  /*42be0*/  LDL.LU.64 R26, [R1+0x2d48] ;  /* 0x002d4800011a7983 */ /* 0x001ee80000300a00 */
[----:B------:R-:W3:Y:S01]  /*42bf0*/  LDL.LU.64 R24, [R1+0x2d40] ;  /* 0x002d400001187983 */ /* 0x000ee20000300a00 */
[----:B--2---:R-:W-:Y:S03]  /*42c00*/  HMMA.16816.F32 R8, R12, R4, R8 ;  /* 0x000000040c08723c */ /* 0x004fe60000001808 */
[----:B------:R-:W-:Y:S04]  /*42c10*/  STL.64 [R1+0x2cf8], R6 ;  /* 0x002cf80601007387 */ /* 0x000fe80000100a00 */
[----:B------:R3:W-:-:S12]  /*42c20*/  STL.64 [R1+0x2cf0], R4 ;  /* 0x002cf00401007387 */ /* 0x0007d80000100a00 */
[----:B------:R-:W-:Y:S04]  /*42c30*/  STL.64 [R1+0x490], R8 ;  /* 0x0004900801007387 */ /* 0x000fe80000100a00 */
[----:B------:R-:W-:Y:S04]  /*42c40*/  STL.64 [R1+0x498], R10 ;  /* 0x0004980a01007387 */ /* 0x000fe80000100a00 */
[----:B------:R0:W-:Y:S04]  /*42c50*/  STL [R1+0x2cc4], R2 ;  /* 0x002cc40201007387 */ /* 0x0001e80000100800 */
[----:B------:R-:W-:Y:S01]  /*42c60*/  STL [R1+0x2cc0], R3 ;  /* 0x002cc00301007387 */ /* 0x000fe20000100800 */
[----:B---3--:R-:W-:-:S15]  /*42c70*/  HMMA.16816.F32 R4, R12, R2, R24 ;  /* 0x000000020c04723c */ /* 0x008fde0000001818 */
[----:B------:R-:W-:-:S04]  /*42c80*/  NOP ;  /* 0x0000000000007918 */ /* 0x000fc80000000000 */
[----:B------:R-:W-:Y:S04]  /*42c90*/  STL.64 [R1+0x240], R4 ;  /* 0x0002400401007387 */ /* 0x000fe80000100a00 */
[----:B------:R-:W-:Y:S04]  /*42ca0*/  STL.64 [R1+0x248], R6 ;  /* 0x0002480601007387 */ /* 0x000fe80000100a00 */
[----:B------:R-:W2:Y:S04]  /*42cb0*/  LDL.LU R24, [R1+0x390] ;  /* 0x0003900001187983 */ /* 0x000ea80000300800 */
[----:B------:R-:W2:Y:S04]  /*42cc0*/  LDL.LU R25, [R1+0x394] ;  /* 0x0003940001197983 */ /* 0x000ea80000300800 */
[----:B------:R-:W3:Y:S04]  /*42cd0*/  LDL.LU R26, [R1+0x398] ;  /* 0x00039800011a7983 */ /* 0x000ee80000300800 */
[----:B------:R-:W3:Y:S04]  /*42ce0*/  LDL.LU R27, [R1+0x39c] ;  /* 0x00039c00011b7983 */ /* 0x000ee80000300800 */
[----:B0-----:R-:W4:Y:S01]  /*42cf0*/  LDL.LU R2, [R1+0xc38] ;  /* 0x000c380001027983 */ /* 0x001f220000300800 */
[----:B------:R-:W-:-:S03]  /*42d00*/  IMAD R28, R29, 0x100, R28 ;  /* 0x000001001d1c7824 */ /* 0x000fc600078e021c */
[----:B----4-:R0:W-:Y:S04]  /*42d10*/  STL [R1+0x2cc8], R2 ;  /* 0x002cc80201007387 */ /* 0x0101e80000100800 */
[----:B0-----:R-:W4:Y:S04]  /*42d20*/  LDL.LU R2, [R1+0xc30] ;  /* 0x000c300001027983 */ /* 0x001f280000300800 */
[----:B------:R-:W4:Y:S04]  /*42d30*/  LDL.LU R3, [R1+0xc40] ;  /* 0x000c400001037983 */ /* 0x000f280000300800 */
[----:B------:R-:W4:Y:S04]  /*42d40*/  LDL.LU R29, [R1+0xc44] ;  /* 0x000c4400011d7983 */ /* 0x000f280000300800 */
        /* <DEDUP_REMOVED lines=33> */
[----:B------:R-:W-:Y:S04]  /*42f60*/  STL.64 [R1+0x2d08], R6 ;  /* 0x002d080601007387 */ /* 0x000fe80000100a00 */
[----:B------:R0:W-:Y:S04]  /*42f70*/  STL.64 [R1+0x2d00], R4 ;  /* 0x002d000401007387 */ /* 0x0001e80000100a00 */
[----:B0-----:R-:W2:Y:S04]  /*42f80*/  LDL.LU R4, [R1+0x420] ;  /* 0x0004200001047983 */ /* 0x001ea80000300800 */
        /* <DEDUP_REMOVED lines=19> */
[C---:B-----5:R-:W-:Y:S03]  /*430c0*/  HMMA.16816.F32 R16, R12.reuse, R20, R16 ;  /* 0x000000140c10723c */ /* 0x060fe60000001810 */
[----:B---3--:R-:W-:Y:S04]  /*430d0*/  STL.64 [R1+0x2ce8], R26 ;  /* 0x002ce81a01007387 */ /* 0x008fe80000100a00 */
[----:B--2---:R0:W-:Y:S04]  /*430e0*/  STL.64 [R1+0x2ce0], R24 ;  /* 0x002ce01801007387 */ /* 0x0041e80000100a00 */
[----:B0-----:R-:W2:Y:S04]  /*430f0*/  LDL.LU R24, [R1+0x400] ;  /* 0x0004000001187983 */ /* 0x001ea80000300800 */
[----:B------:R-:W2:Y:S04]  /*43100*/  LDL.LU R25, [R1+0x404] ;  /* 0x0004040001197983 */ /* 0x000ea80000300800 */
[----:B------:R-:W2:Y:S04]  /*43110*/  LDL.LU R26, [R1+0x408] ;  /* 0x00040800011a7983 */ /* 0x000ea80000300800 */
[----:B------:R-:W2:Y:S04]  /*43120*/  LDL.LU R27, [R1+0x40c] ;  /* 0x00040c00011b7983 */ /* 0x000ea80000300800 */
[----:B------:R-:W4:Y:S04]  /*43130*/  LDL.LU R0, [R1+0xc2c] ;  /* 0x000c2c0001007983 */ /* 0x000f280000300800 */
[----:B------:R-:W3:Y:S04]  /*43140*/  LDL.LU R22, [R1+0xc34] ;  /* 0x000c340001167983 */ /* 0x000ee80000300800 */
        /* <DEDUP_REMOVED lines=43> */
[----:B------:R-:W3:Y:S01]  /*43400*/  LDL.LU R2, [R1+0x2cc8] ;  /* 0x002cc80001027983 */ /* 0x000ee20000300800 */
[----:B-----5:R-:W-:-:S02]  /*43410*/  IMAD R23, R23, 0x100, R3 ;  /* 0x0000010017177824 */ /* 0x020fc400078e0203 */
[----:B---3--:R-:W-:Y:S02]  /*43420*/  IMAD R22, R22, 0x100, R2 ;  /* 0x0000010016167824 */ /* 0x008fe400078e0202 */
[----:B------:R-:W2:Y:S04]  /*43430*/  LDL.LU R2, [R1+0x2cc4] ;  /* 0x002cc40001027983 */ /* 0x000ea80000300800 */
[----:B------:R-:W2:Y:S01]  /*43440*/  LDL.LU R3, [R1+0x2cc0] ;  /* 0x002cc00001037983 */ /* 0x000ea20000300800 */
[----:B------:R-:W-:Y:S01]  /*43450*/  IMAD R28, R29, 0x100, R28 ;  /* 0x000001001d1c7824 */ /* 0x000fe200078e021c */
[----:B--2---:R-:W-:Y:S02]  /*43460*/  HMMA.16816.F32 R12, R12, R2, R24 ;  /* 0x000000020c0c723c */ /* 0x004fe40000001818 */
[----:B------:R-:W2:Y:S04]  /*43470*/  LDL.LU.64 R26, [R1+0x2cb8] ;  /* 0x002cb800011a7983 */ /* 0x000ea80000300a00 */
[----:B------:R-:W2:Y:S04]  /*43480*/  LDL.LU.64 R24, [R1+0x2cb0] ;  /* 0x002cb00001187983 */ /* 0x000ea80000300a00 */
[----:B------:R-:W-:Y:S04]  /*43490*/  STL [R1+0x2c74], R2 ;  /* 0x002c740201007387 */ /* 0x000fe80000100800 */
[----:B------:R-:W-:Y:S05]  /*434a0*/  STL [R1+0x2c70], R3 ;  /* 0x002c700301007387 */ /* 0x000fea0000100800 */
        /* <DEDUP_REMOVED lines=11> */
[----:B------:R-:W2:Y:S04]  /*43560*/  LDL.LU.64 R24, [R1+0x2ca0] ;  /* 0x002ca00001187983 */ /* 0x000ea80000300a00 */
[----:B------:R0:W-:Y:S04]  /*43570*/  STL [R1+0x2c7c], R20 ;  /* 0x002c7c1401007387 */ /* 0x0001e80000100800 */
[----:B------:R1:W-:Y:S04]  /*43580*/  STL [R1+0x2c78], R21 ;  /* 0x002c781501007387 */ /* 0x0003e80000100800 */
[----:B0-----:R-:W3:Y:S04]  /*43590*/  LDL.LU R20, [R1+0x310] ;  /* 0x0003100001147983 */ /* 0x001ee80000300800 */
[----:B-1----:R-:W3:Y:S04]  /*435a0*/  LDL.LU R21, [R1+0x314] ;  /* 0x0003140001157983 */ /* 0x002ee80000300800 */
        /* <DEDUP_REMOVED lines=10> */
[----:B--2---:R-:W-:-:S15]  /*43650*/  HMMA.16816.F32 R24, R12, R16, R24 ;  /* 0x000000100c18723c */ /* 0x004fde0000001818 */
[----:B------:R-:W-:-:S04]  /*43660*/  NOP ;  /* 0x0000000000007918 */ /* 0x000fc80000000000 */
[----:B------:R1:W-:Y:S04]  /*43670*/  STL.64 [R1+0x340], R24 ;  /* 0x0003401801007387 */ /* 0x0003e80000100a00 */
[----:B------:R2:W-:Y:S04]  /*43680*/  STL.64 [R1+0x348], R26 ;  /* 0x0003481a01007387 */ /* 0x0005e80000100a00 */
[----:B0-----:R-:W4:Y:S04]  /*43690*/  LDL.LU R16, [R1+0x370] ;  /* 0x0003700001107983 */ /* 0x001f280000300800 */
[----:B------:R-:W4:Y:S04]  /*436a0*/  LDL.LU R17, [R1+0x374] ;  /* 0x0003740001117983 */ /* 0x000f280000300800 */
[----:B------:R-:W4:Y:S04]  /*436b0*/  LDL.LU R18, [R1+0x378] ;  /* 0x0003780001127983 */ /* 0x000f280000300800 */
[----:B------:R-:W4:Y:S04]  /*436c0*/  LDL.LU R19, [R1+0x37c] ;  /* 0x00037c0001137983 */ /* 0x000f280000300800 */
[----:B------:R-:W5:Y:S04]  /*436d0*/  LDL.LU R29, [R1+0xc84] ;  /* 0x000c8400011d7983 */ /* 0x000f680000300800 */
[----:B-1----:R-:W3:Y:S04]  /*436e0*/  LDL.LU R24, [R1+0x260] ;  /* 0x0002600001187983 */ /* 0x002ee80000300800 */
[----:B------:R-:W3:Y:S04]  /*436f0*/  LDL.LU R25, [R1+0x264] ;  /* 0x0002640001197983 */ /* 0x000ee80000300800 */
[----:B--2---:R-:W2:Y:S04]  /*43700*/  LDL.LU R26, [R1+0x268] ;  /* 0x00026800011a7983 */ /* 0x004ea80000300800 */
[----:B------:R-:W2:Y:S04]  /*43710*/  LDL.LU R27, [R1+0x26c] ;  /* 0x00026c00011b7983 */ /* 0x000ea80000300800 */
[----:B--2---:R-:W-:Y:S04]  /*43720*/  STL.64 [R1+0x2c08], R26 ;  /* 0x002c081a01007387 */ /* 0x004fe80000100a00 */
[----:B---3--:R0:W-:Y:S04]  /*43730*/  STL.64 [R1+0x2c00], R24 ;  /* 0x002c001801007387 */ /* 0x0081e80000100a00 */
[----:B0-----:R-:W2:Y:S04]  /*43740*/  LDL.LU R24, [R1+0x380] ;  /* 0x0003800001187983 */ /* 0x001ea80000300800 */
[----:B------:R-:W2:Y:S04]  /*43750*/  LDL.LU R25, [R1+0x384] ;  /* 0x0003840001197983 */ /* 0x000ea80000300800 */
[----:B------:R-:W2:Y:S04]  /*43760*/  LDL.LU R26, [R1+0x388] ;  /* 0x00038800011a7983 */ /* 0x000ea80000300800 */
[----:B------:R-:W2:Y:S01]  /*43770*/  LDL.LU R27, [R1+0x38c] ;  /* 0x00038c00011b7983 */ /* 0x000ea20000300800 */
[C---:B----4-:R-:W-:Y:S03]  /*43780*/  HMMA.16816.F32 R16, R12.reuse, R8, R16 ;  /* 0x000000080c10723c */ /* 0x050fe60000001810 */
[----:B------:R-:W-:Y:S05]  /*43790*/  STL.64 [R1+0x2c38], R10 ;  /* 0x002c380a01007387 */ /* 0x000fea0000100a00 */
[----:B--2---:R-:W-:-:S15]  /*437a0*/  HMMA.16816.F32 R24, R12, R10, R24 ;  /* 0x0000000a0c18723c */ /* 0x004fde0000001818 */
[----:B------:R-:W-:-:S04]  /*437b0*/  NOP ;  /* 0x0000000000007918 */ /* 0x000fc80000000000 */
[----:B------:R-:W-:Y:S04]  /*437c0*/  STL.64 [R1+0x330], R24 ;  /* 0x0003301801007387 */ /* 0x000fe80000100a00 */
[----:B------:R-:W-:Y:S04]  /*437d0*/  STL.64 [R1+0x338], R26 ;  /* 0x0003381a01007387 */ /* 0x000fe80000100a00 */
[----:B------:R0:W-:Y:S04]  /*437e0*/  STL.64 [R1+0x2c30], R8 ;  /* 0x002c300801007387 */ /* 0x0001e80000100a00 */
[----:B------:R-:W-:Y:S04]  /*437f0*/  STL.64 [R1+0x320], R16 ;  /* 0x0003201001007387 */ /* 0x000fe80000100a00 */
[----:B------:R1:W-:Y:S04]  /*43800*/  STL.64 [R1+0x328], R18 ;  /* 0x0003281201007387 */ /* 0x0003e80000100a00 */
[----:B0-----:R-:W2:Y:S01]  /*43810*/  LDL.LU R8, [R1+0x2c0] ;  /* 0x0002c00001087983 */ /* 0x001ea20000300800 */
[----:B-1----:R-:W-:-:S15]  /*43820*/  HMMA.16816.F32 R16, R12, R6, R20 ;  /* 0x000000060c10723c */ /* 0x002fde0000001814 */
[----:B------:R-:W-:-:S04]  /*43830*/  NOP ;  /* 0x0000000000007918 */ /* 0x000fc80000000000 */
        /* <DEDUP_REMOVED lines=11> */
[----:B------:R-:W4:Y:S04]  /*438f0*/  LDL.LU R20, [R1+0xc50] ;  /* 0x000c500001147983 */ /* 0x000f280000300800 */
[----:B------:R-:W2:Y:S04]  /*43900*/  LDL.LU R0, [R1+0xc4c] ;  /* 0x000c4c0001007983 */ /* 0x000ea80000300800 */
[----:B------:R-:W4:Y:S04]  /*43910*/  LDL.LU R21, [R1+0xc58] ;  /* 0x000c580001157983 */ /* 0x000f280000300800 */
[----:B------:R-:W2:Y:S04]  /*43920*/  LDL.LU R22, [R1+0xc54] ;  /* 0x000c540001167983 */ /* 0x000ea80000300800 */
        /* <DEDUP_REMOVED lines=9> */
[----:B------:R-:W4:Y:S04]  /*439c0*/  LDL.LU R28, [R1+0xc64] ;  /* 0x000c6400011c7983 */ /* 0x000f280000300800 */
[----:B---3--:R-:W-:Y:S04]  /*439d0*/  STL.64 [R1+0x2c68], R10 ;  /* 0x002c680a01007387 */ /* 0x008fe80000100a00 */
[----:B------:R0:W-:Y:S04]  /*439e0*/  STL.64 [R1+0x2c60], R8 ;  /* 0x002c600801007387 */ /* 0x0001e80000100a00 */
[----:B0-----:R-:W3:Y:S04]  /*439f0*/  LDL.LU R8, [R1+0x2f0] ;  /* 0x0002f00001087983 */ /* 0x001ee80000300800 */
[----:B------:R-:W3:Y:S04]  /*43a00*/  LDL.LU R9, [R1+0x2f4] ;  /* 0x0002f40001097983 */ /* 0x000ee80000300800 */
        /* <DEDUP_REMOVED lines=16> */
[----:B------:R-:W-:Y:S03]  /*43b10*/  HMMA.16816.F32 R20, R12, R4, R20 ;  /* 0x000000040c14723c */ /* 0x000fe60000001814 */
        /* <DEDUP_REMOVED lines=8> */
[----:B0-----:R-:W2:Y:S04]  /*43ba0*/  LDL.LU.64 R22, [R1+0x2c88] ;  /* 0x002c880001167983 */ /* 0x001ea80000300a00 */
[----:B------:R-:W2:Y:S01]  /*43bb0*/  LDL.LU.64 R20, [R1+0x2c80] ;  /* 0x002c800001147983 */ /* 0x000ea20000300a00 */
[----:B----4-:R-:W-:-:S02]  /*43bc0*/  IMAD R28, R28, 0x100, R3 ;  /* 0x000001001c1c7824 */ /* 0x010fc400078e0203 */
[----:B--2---:R-:W-:Y:S02]  /*43bd0*/  IMAD R0, R0, 0x100, R20 ;  /* 0x0000010000007824 */ /* 0x004fe400078e0214 */
[----:B------:R-:W-:Y:S01]  /*43be0*/  IMAD R22, R22, 0x100, R21 ;  /* 0x0000010016167824 */ /* 0x000fe200078e0215 */
[----:B------:R-:W2:Y:S04]  /*43bf0*/  LDL.LU R20, [R1+0x2c7c] ;  /* 0x002c7c0001147983 */ /* 0x000ea80000300800 */
[----:B------:R-:W2:Y:S01]  /*43c00*/  LDL.LU R21, [R1+0x2c78] ;  /* 0x002c780001157983 */ /* 0x000ea20000300800 */
[----:B------:R-:W-:-:S03]  /*43c10*/  IMAD R23, R23, 0x100, R2 ;  /* 0x0000010017177824 */ /* 0x000fc600078e0202 */
        /* <DEDUP_REMOVED lines=12> */
[----:B------:R-:W3:Y:S04]  /*43ce0*/  LDL.LU R22, [R1+0xc74] ;  /* 0x000c740001167983 */ /* 0x000ee80000300800 */
[----:B------:R-:W3:Y:S04]  /*43cf0*/  LDL.LU R23, [R1+0xc7c] ;  /* 0x000c7c0001177983 */ /* 0x000ee80000300800 */
[----:B------:R-:W5:Y:S01]  /*43d00*/  LDL.LU R28, [R1+0xc88] ;  /* 0x000c8800011c7983 */ /* 0x000f620000300800 */
        /* <DEDUP_REMOVED lines=46> */
[----:B------:R-:W2:Y:S01]  /*43ff0*/  LDL.LU.64 R24, [R1+0x2c00] ;  /* 0x002c000001187983 */ /* 0x000ea20000300a00 */
[----:B---3--:R-:W-:Y:S03]  /*44000*/  HMMA.16816.F32 R8, R12, R4, R8 ;  /* 0x000000040c08723c */ /* 0x008fe60000001808 */
[----:B------:R-:W-:Y:S04]  /*44010*/  STL.64 [R1+0x2bb8], R6 ;  /* 0x002bb80601007387 */ /* 0x000fe80000100a00 */
[----:B------:R2:W-:-:S12]  /*44020*/  STL.64 [R1+0x2bb0], R4 ;  /* 0x002bb00401007387 */ /* 0x0005d80000100a00 */
[----:B------:R-:W-:Y:S04]  /*44030*/  STL.64 [R1+0x280], R8 ;  /* 0x0002800801007387 */ /* 0x000fe80000100a00 */
[----:B------:R-:W-:Y:S04]  /*44040*/  STL.64 [R1+0x288], R10 ;  /* 0x0002880a01007387 */ /* 0x000fe80000100a00 */
[----:B------:R-:W-:Y:S04]  /*44050*/  STL [R1+0x2b88], R2 ;  /* 0x002b880201007387 */ /* 0x000fe80000100800 */
[----:B------:R-:W-:Y:S01]  /*44060*/  STL [R1+0x2b84], R3 ;  /* 0x002b840301007387 */ /* 0x000fe20000100800 */
[----:B--2---:R-:W-:-:S15]  /*44070*/  HMMA.16816.F32 R4, R12, R2, R24 ;  /* 0x000000020c04723c */ /* 0x004fde0000001818 */
[----:B------:R-:W-:-:S04]  /*44080*/  NOP ;  /* 0x0000000000007918 */ /* 0x000fc80000000000 */
[----:B------:R-:W-:Y:S04]  /*44090*/  STL.64 [R1+0x270], R4 ;  /* 0x0002700401007387 */ /* 0x000fe80000100a00 */
[----:B------:R-:W-:Y:S04]  /*440a0*/  STL.64 [R1+0x278], R6 ;  /* 0x0002780601007387 */ /* 0x000fe80000100a00 */
[----:B------:R-:W2:Y:S04]  /*440b0*/  LDL.LU R24, [R1+0xd0] ;  /* 0x0000d00001187983 */ /* 0x000ea80000300800 */
        /* <DEDUP_REMOVED lines=21> */
[----:B------:R-:W2:Y:S01]  /*44210*/  LDL.LU R2, [R1+0xc98] ;  /* 0x000c980001027983 */ /* 0x000ea20000300800 */
[----:B-----5:R-:W-:-:S03]  /*44220*/  IMAD R28, R29, 0x100, R28 ;  /* 0x000001001d1c7824 */ /* 0x020fc600078e021c */
[----:B--2---:R0:W-:Y:S04]  /*44230*/  STL [R1+0x2b8c], R2 ;  /* 0x002b8c0201007387 */ /* 0x0041e80000100800 */
[----:B0-----:R-:W2:Y:S04]  /*44240*/  LDL.LU R2, [R1+0xc90] ;  /* 0x000c900001027983 */ /* 0x001ea80000300800 */
[----:B------:R-:W5:Y:S04]  /*44250*/  LDL.LU R3, [R1+0xca0] ;  /* 0x000ca00001037983 */ /* 0x000f680000300800 */
        /* <DEDUP_REMOVED lines=101> */
[----:B------:R-:W-:Y:S01]  /*448b0*/  IMAD R0, R0, 0x100, R2 ;  /* 0x0000010000007824 */ /* 0x000fe200078e0202 */
[----:B---3--:R-:W-:-:S15]  /*448c0*/  HMMA.16816.F32 R24, R12, R4, R24 ;  /* 0x000000040c18723c */ /* 0x008fde0000001818 */
[----:B------:R-:W-:-:S04]  /*448d0*/  NOP ;  /* 0x0000000000007918 */ /* 0x000fc80000000000 */
[----:B------:R-:W-:Y:S04]  /*448e0*/  STL.64 [R1+0x1d0], R24 ;  /* 0x0001d01801007387 */ /* 0x000fe80000100a00 */
[----:B------:R0:W-:Y:S04]  /*448f0*/  STL.64 [R1+0x1d8], R26 ;  /* 0x0001d81a01007387 */ /* 0x0001e80000100a00 */
[----:B0-----:R-:W2:Y:S04]  /*44900*/  LDL.LU.64 R26, [R1+0x2b98] ;  /* 0x002b9800011a7983 */ /* 0x001ea80000300a00 */
[----:B------:R-:W2:Y:S04]  /*44910*/  LDL.LU.64 R24, [R1+0x2b90] ;  /* 0x002b900001187983 */ /* 0x000ea80000300a00 */
[----:B------:R-:W4:Y:S01]  /*44920*/  LDL.LU R2, [R1+0x2b8c] ;  /* 0x002b8c0001027983 */ /* 0x000f220000300800 */
[----:B-----5:R-:W-:-:S02]  /*44930*/  IMAD R23, R23, 0x100, R3 ;  /* 0x0000010017177824 */ /* 0x020fc400078e0203 */
[----:B----4-:R-:W-:Y:S02]  /*44940*/  IMAD R22, R22, 0x100, R2 ;  /* 0x0000010016167824 */ /* 0x010fe400078e0202 */
[----:B------:R-:W2:Y:S04]  /*44950*/  LDL.LU R2, [R1+0x2b88] ;  /* 0x002b880001027983 */ /* 0x000ea80000300800 */
[----:B------:R-:W2:Y:S01]  /*44960*/  LDL.LU R3, [R1+0x2b84] ;  /* 0x002b840001037983 */ /* 0x000ea20000300800 */
[----:B------:R-:W-:-:S03]  /*44970*/  IMAD R28, R28, 0x100, R29 ;  /* 0x000001001c1c7824 */ /* 0x000fc600078e021d */
[----:B------:R-:W3:Y:S01]  /*44980*/  LDL.LU R29, [R1+0x2b80] ;  /* 0x002b8000011d7983 */ /* 0x000ee20000300800 */
[----:B--2---:R-:W-:Y:S03]  /*44990*/  HMMA.16816.F32 R12, R12, R2, R24 ;  /* 0x000000020c0c723c */ /* 0x004fe60000001818 */
[----:B------:R-:W2:Y:S04]  /*449a0*/  LDL.LU.64 R26, [R1+0x2b78] ;  /* 0x002b7800011a7983 */ /* 0x000ea80000300a00 */
[----:B------:R-:W2:-:S12]  /*449b0*/  LDL.LU.64 R24, [R1+0x2b70] ;  /* 0x002b700001187983 */ /* 0x000e980000300a00 */
[----:B------:R0:W-:Y:S04]  /*449c0*/  STL.64 [R1+0x1c0], R12 ;  /* 0x0001c00c01007387 */ /* 0x0001e80000100a00 */
        /* <DEDUP_REMOVED lines=43> */
[C---:B----4-:R-:W-:Y:S03]  /*44c80*/  HMMA.16816.F32 R16, R12.reuse, R4, R16 ;  /* 0x000000040c10723c */ /* 0x050fe60000001810 */
[----:B------:R-:W4:Y:S04]  /*44c90*/  LDL.LU R28, [R1+0xcb0] ;  /* 0x000cb000011c7983 */ /* 0x000f280000300800 */
[----:B------:R-:W4:Y:S01]  /*44ca0*/  LDL.LU R0, [R1+0xcac] ;  /* 0x000cac0001007983 */ /* 0x000f220000300800 */
[----:B--2---:R-:W-:-:S15]  /*44cb0*/  HMMA.16816.F32 R8, R12, R6, R24 ;  /* 0x000000060c08723c */ /* 0x004fde0000001818 */
[----:B------:R-:W-:-:S04]  /*44cc0*/  NOP ;  /* 0x0000000000007918 */ /* 0x000fc80000000000 */
[----:B------:R0:W-:Y:S04]  /*44cd0*/  STL.64 [R1+0x160], R8 ;  /* 0x0001600801007387 */ /* 0x0001e80000100a00 */
[----:B------:R1:W-:Y:S04]  /*44ce0*/  STL.64 [R1+0x168], R10 ;  /* 0x0001680a01007387 */ /* 0x0003e80000100a00 */
[----:B------:R-:W2:Y:S04]  /*44cf0*/  LDL.LU R23, [R1+0xcb8] ;  /* 0x000cb80001177983 */ /* 0x000ea80000300800 */
[----:B------:R-:W2:Y:S04]  /*44d00*/  LDL.LU R22, [R1+0xcb4] ;  /* 0x000cb40001167983 */ /* 0x000ea80000300800 */
[----:B------:R-:W5:Y:S04]  /*44d10*/  LDL.LU R24, [R1+0xcc0] ;  /* 0x000cc00001187983 */ /* 0x000f680000300800 */
[----:B------:R-:W5:Y:S04]  /*44d20*/  LDL.LU R25, [R1+0xcbc] ;  /* 0x000cbc0001197983 */ /* 0x000f680000300800 */
[----:B------:R-:W3:Y:S04]  /*44d30*/  LDL.LU R26, [R1+0xcc8] ;  /* 0x000cc800011a7983 */ /* 0x000ee80000300800 */
[----:B------:R-:W3:Y:S04]  /*44d40*/  LDL.LU R27, [R1+0xcc4] ;  /* 0x000cc400011b7983 */ /* 0x000ee80000300800 */
[----:B0-----:R-:W3:Y:S04]  /*44d50*/  LDL.LU R8, [R1+0x60] ;  /* 0x0000600001087983 */ /* 0x001ee80000300800 */
[----:B------:R0:W-:Y:S04]  /*44d60*/  STL.64 [R1+0x150], R16 ;  /* 0x0001501001007387 */ /* 0x0001e80000100a00 */
[----:B------:R0:W-:Y:S04]  /*44d70*/  STL.64 [R1+0x158], R18 ;  /* 0x0001581201007387 */ /* 0x0001e80000100a00 */
[----:B------:R-:W3:Y:S04]  /*44d80*/  LDL.LU R9, [R1+0x64] ;  /* 0x0000640001097983 */ /* 0x000ee80000300800 */
[----:B-1----:R-:W3:Y:S04]  /*44d90*/  LDL.LU R10, [R1+0x68] ;  /* 0x00006800010a7983 */ /* 0x002ee80000300800 */
[----:B------:R-:W3:Y:S04]  /*44da0*/  LDL.LU R11, [R1+0x6c] ;  /* 0x00006c00010b7983 */ /* 0x000ee80000300800 */
[----:B0-----:R-:W3:Y:S04]  /*44db0*/  LDL.LU R16, [R1+0x90] ;  /* 0x0000900001107983 */ /* 0x001ee80000300800 */
[----:B------:R-:W3:Y:S04]  /*44dc0*/  LDL.LU R17, [R1+0x94] ;  /* 0x0000940001117983 */ /* 0x000ee80000300800 */
[----:B------:R-:W3:Y:S04]  /*44dd0*/  LDL.LU R18, [R1+0x98] ;  /* 0x0000980001127983 */ /* 0x000ee80000300800 */
[----:B------:R-:W3:Y:S01]  /*44de0*/  LDL.LU R19, [R1+0x9c] ;  /* 0x00009c0001137983 */ /* 0x000ee20000300800 */
[----:B----4-:R-:W-:-:S02]  /*44df0*/  IMAD R0, R0, 0x100, R28 ;  /* 0x0000010000007824 */ /* 0x010fc400078e021c */
[----:B--2---:R-:W-:Y:S02]  /*44e00*/  IMAD R22, R22, 0x100, R23 ;  /* 0x0000010016167824 */ /* 0x004fe400078e0217 */
[----:B-----5:R-:W-:Y:S02]  /*44e10*/  IMAD R23, R25, 0x100, R24 ;  /* 0x0000010019177824 */ /* 0x020fe400078e0218 */
[----:B---3--:R-:W-:Y:S01]  /*44e20*/  IMAD R28, R27, 0x100, R26 ;  /* 0x000001001b1c7824 */ /* 0x008fe200078e021a */
[----:B------:R-:W-:Y:S04]  /*44e30*/  STL.64 [R1+0x2b18], R18 ;  /* 0x002b181201007387 */ /* 0x000fe80000100a00 */
        /* <DEDUP_REMOVED lines=15> */
[----:B------:R-:W4:Y:S04]  /*44f30*/  LDL.LU R6, [R1+0x58] ;  /* 0x0000580001067983 */ /* 0x000f280000300800 */
[----:B------:R-:W4:Y:S04]  /*44f40*/  LDL.LU R7, [R1+0x5c] ;  /* 0x00005c0001077983 */ /* 0x000f280000300800 */
[----:B------:R-:W5:Y:S04]  /*44f50*/  LDL.LU R24, [R1] ;  /* 0x0000000001187983 */ /* 0x000f680000300800 */
[----:B------:R-:W5:Y:S04]  /*44f60*/  LDL.LU R25, [R1+0x4] ;  /* 0x0000040001197983 */ /* 0x000f680000300800 */
[----:B------:R-:W3:Y:S04]  /*44f70*/  LDL.LU R26, [R1+0x8] ;  /* 0x00000800011a7983 */ /* 0x000ee80000300800 */
[----:B------:R-:W3:Y:S01]  /*44f80*/  LDL.LU R27, [R1+0xc] ;  /* 0x00000c00011b7983 */ /* 0x000ee20000300800 */
[----:B--2---:R-:W-:Y:S03]  /*44f90*/  HMMA.16816.F32 R12, R12, R2, R16 ;  /* 0x000000020c0c723c */ /* 0x004fe60000001810 */
[----:B---3--:R-:W-:Y:S04]  /*44fa0*/  STL.64 [R1+0x2ac8], R26 ;  /* 0x002ac81a01007387 */ /* 0x008fe80000100a00 */
[----:B-----5:R0:W-:Y:S04]  /*44fb0*/  STL.64 [R1+0x2ac0], R24 ;  /* 0x002ac01801007387 */ /* 0x0201e80000100a00 */
[----:B0-----:R-:W2:Y:S04]  /*44fc0*/  LDL.LU R24, [R1+0x10] ;  /* 0x0000100001187983 */ /* 0x001ea80000300800 */
[----:B------:R-:W2:Y:S04]  /*44fd0*/  LDL.LU R25, [R1+0x14] ;  /* 0x0000140001197983 */ /* 0x000ea80000300800 */
[----:B------:R-:W2:Y:S04]  /*44fe0*/  LDL.LU R26, [R1+0x18] ;  /* 0x00001800011a7983 */ /* 0x000ea80000300800 */
[----:B------:R-:W2:Y:S04]  /*44ff0*/  LDL.LU R27, [R1+0x1c] ;  /* 0x00001c00011b7983 */ /* 0x000ea80000300800 */
[----:B------:R-:W3:Y:S04]  /*45000*/  LDL.LU.64 R18, [R1+0x2b18] ;  /* 0x002b180001127983 */ /* 0x000ee80000300a00 */
[----:B------:R-:W3:Y:S04]  /*45010*/  LDL.LU.64 R16, [R1+0x2b10] ;  /* 0x002b100001107983 */ /* 0x000ee80000300a00 */
[----:B------:R0:W-:Y:S04]  /*45020*/  STL.64 [R1+0x140], R12 ;  /* 0x0001400c01007387 */ /* 0x0001e80000100a00 */
[----:B------:R1:W-:Y:S01]  /*45030*/  STL.64 [R1+0x148], R14 ;  /* 0x0001480e01007387 */ /* 0x0003e20000100a00 */
[----:B0-----:R-:W-:-:S02]  /*45040*/  F2FP.F16.E4M3.UNPACK_B R12, R0 ;  /* 0x00000000ff0c723e */ /* 0x001fc400020006ff */
[----:B------:R-:W-:Y:S02]  /*45050*/  F2FP.F16.E4M3.UNPACK_B R13, R22 ;  /* 0x00000016ff0d723e */ /* 0x000fe400020006ff */
[----:B-1----:R-:W-:Y:S02]  /*45060*/  F2FP.F16.E4M3.UNPACK_B R14, R23 ;  /* 0x00000017ff0e723e */ /* 0x002fe400020006ff */
[----:B------:R-:W-:Y:S01]  /*45070*/  F2FP.F16.E4M3.UNPACK_B R15, R28 ;  /* 0x0000001cff0f723e */ /* 0x000fe200020006ff */
[----:B------:R-:W5:Y:S06]  /*45080*/  LDL.LU R0, [R1+0xccc] ;  /* 0x000ccc0001007983 */ /* 0x000f6c0000300800 */
[----:B---3--:R-:W-:Y:S01]  /*45090*/  HMMA.16816.F32 R20, R12, R20, R16 ;  /* 0x000000140c14723c */ /* 0x008fe20000001810 */
[----:B------:R-:W3:Y:S04]  /*450a0*/  LDL.LU.64 R18, [R1+0x2b08] ;  /* 0x002b080001127983 */ /* 0x000ee80000300a00 */
[----:B------:R-:W2:-:S14]  /*450b0*/  LDL.LU.64 R16, [R1+0x2b00] ;  /* 0x002b000001107983 */ /* 0x000e9c0000300a00 */
[----:B------:R0:W-:Y:S04]  /*450c0*/  STL.64 [R1+0x130], R20 ;  /* 0x0001301401007387 */ /* 0x0001e80000100a00 */
[----:B------:R1:W-:Y:S04]  /*450d0*/  STL.64 [R1+0x138], R22 ;  /* 0x0001381601007387 */ /* 0x0003e80000100a00 */
[----:B0-----:R-:W2:Y:S04]  /*450e0*/  LDL.LU R20, [R1+0x30] ;  /* 0x0000300001147983 */ /* 0x001ea80000300800 */
[----:B------:R-:W2:Y:S04]  /*450f0*/  LDL.LU R21, [R1+0x34] ;  /* 0x0000340001157983 */ /* 0x000ea80000300800 */
[----:B-1----:R-:W2:Y:S04]  /*45100*/  LDL.LU R22, [R1+0x38] ;  /* 0x0000380001167983 */ /* 0x002ea80000300800 */
[----:B------:R-:W2:Y:S01]  /*45110*/  LDL.LU R23, [R1+0x3c] ;  /* 0x00003c0001177983 */ /* 0x000ea20000300800 */
[----:B---3--:R-:W-:-:S15]  /*45120*/  HMMA.16816.F32 R8, R12, R18, R8 ;  /* 0x000000120c08723c */ /* 0x008fde0000001808 */
[----:B------:R-:W-:-:S04]  /*45130*/  NOP ;  /* 0x0000000000007918 */ /* 0x000fc80000000000 */
[----:B------:R-:W-:Y:S04]  /*45140*/  STL.64 [R1+0x120], R8 ;  /* 0x0001200801007387 */ /* 0x000fe80000100a00 */
[----:B------:R0:W-:Y:S04]  /*45150*/  STL.64 [R1+0x128], R10 ;  /* 0x0001280a01007387 */ /* 0x0001e80000100a00 */
[----:B0-----:R-:W2:Y:S04]  /*45160*/  LDL.LU.64 R10, [R1+0x2af8] ;  /* 0x002af800010a7983 */ /* 0x001ea80000300a00 */
[----:B------:R-:W2:Y:S02]  /*45170*/  LDL.LU.64 R8, [R1+0x2af0] ;  /* 0x002af00001087983 */ /* 0x000ea40000300a00 */
[----:B--2---:R-:W-:Y:S02]  /*45180*/  HMMA.16816.F32 R16, R12, R16, R8 ;  /* 0x000000100c10723c */ /* 0x004fe40000001808 */
[----:B------:R-:W4:Y:S04]  /*45190*/  LDL.LU.64 R10, [R1+0x2ae8] ;  /* 0x002ae800010a7983 */ /* 0x000f280000300a00 */
[----:B------:R-:W2:-:S13]  /*451a0*/  LDL.LU.64 R8, [R1+0x2ae0] ;  /* 0x002ae00001087983 */ /* 0x000e9a0000300a00 */
[----:B------:R0:W-:Y:S04]  /*451b0*/  STL.64 [R1+0x100], R16 ;  /* 0x0001001001007387 */ /* 0x0001e80000100a00 */
[----:B------:R-:W-:Y:S04]  /*451c0*/  STL.64 [R1+0x108], R18 ;  /* 0x0001081201007387 */ /* 0x000fe80000100a00 */
[----:B0-----:R-:W3:Y:S04]  /*451d0*/  LDL.LU R16, [R1+0xce8] ;  /* 0x000ce80001107983 */ /* 0x001ee80000300800 */
[----:B------:R-:W3:Y:S01]  /*451e0*/  LDL.LU R17, [R1+0xce4] ;  /* 0x000ce40001117983 */ /* 0x000ee20000300800 */
[----:B----4-:R-:W-:-:S15]  /*451f0*/  HMMA.16816.F32 R4, R12, R10, R4 ;  /* 0x0000000a0c04723c */ /* 0x010fde0000001804 */
[----:B------:R-:W-:-:S04]  /*45200*/  NOP ;  /* 0x0000000000007918 */ /* 0x000fc80000000000 */
[----:B------:R-:W-:Y:S04]  /*45210*/  STL.64 [R1+0xe0], R4 ;  /* 0x0000e00401007387 */ /* 0x000fe80000100a00 */
[----:B------:R0:W-:Y:S04]  /*45220*/  STL.64 [R1+0xe8], R6 ;  /* 0x0000e80601007387 */ /* 0x0001e80000100a00 */
[----:B0-----:R-:W4:Y:S01]  /*45230*/  LDL.LU.64 R6, [R1+0x2ad8] ;  /* 0x002ad80001067983 */ /* 0x001f220000300a00 */
[C---:B--2---:R-:W-:Y:S03]  /*45240*/  HMMA.16816.F32 R8, R12.reuse, R8, R20 ;  /* 0x000000080c08723c */ /* 0x044fe60000001814 */
[----:B------:R-:W2:Y:S04]  /*45250*/  LDL.LU.64 R4, [R1+0x2ad0] ;  /* 0x002ad00001047983 */ /* 0x000ea80000300a00 */
[----:B------:R-:W2:Y:S04]  /*45260*/  LDL.LU R20, [R1+0x740] ;  /* 0x0007400001147983 */ /* 0x000ea80000300800 */
[----:B------:R-:W2:Y:S08]  /*45270*/  LDL.LU R21, [R1+0x744] ;  /* 0x0007440001157983 */ /* 0x000eb00000300800 */
[----:B------:R0:W-:Y:S04]  /*45280*/  STL.64 [R1+0xd0], R8 ;  /* 0x0000d00801007387 */ /* 0x0001e80000100a00 */
[----:B------:R1:W-:Y:S04]  /*45290*/  STL.64 [R1+0xd8], R10 ;  /* 0x0000d80a01007387 */ /* 0x0003e80000100a00 */
[----:B------:R-:W2:Y:S04]  /*452a0*/  LDL.LU R18, [R1+0x730] ;  /* 0x0007300001127983 */ /* 0x000ea80000300800 */
[----:B------:R-:W2:Y:S04]  /*452b0*/  LDL.LU R19, [R1+0x734] ;  /* 0x0007340001137983 */ /* 0x000ea80000300800 */
[----:B------:R-:W2:Y:S04]  /*452c0*/  LDL.LU R28, [R1+0x720] ;  /* 0x00072000011c7983 */ /* 0x000ea80000300800 */
[----:B0-----:R-:W2:Y:S04]  /*452d0*/  LDL.LU R8, [R1+0x40] ;  /* 0x0000400001087983 */ /* 0x001ea80000300800 */
[----:B------:R-:W2:Y:S04]  /*452e0*/  LDL.LU R9, [R1+0x44] ;  /* 0x0000440001097983 */ /* 0x000ea80000300800 */
[----:B-1----:R-:W2:Y:S04]  /*452f0*/  LDL.LU R10, [R1+0x48] ;  /* 0x00004800010a7983 */ /* 0x002ea80000300800 */
[----:B------:R-:W2:Y:S04]  /*45300*/  LDL.LU R23, [R1+0x724] ;  /* 0x0007240001177983 */ /* 0x000ea80000300800 */
[----:B------:R-:W2:Y:S01]  /*45310*/  LDL.LU R22, [R1+0x710] ;  /* 0x0007100001167983 */ /* 0x000ea20000300800 */
[----:B------:R-:W-:Y:S01]  /*45320*/  IMAD.MOV.U32 R11, RZ, RZ, R29 ;  /* 0x000000ffff0b7224 */ /* 0x000fe200078e001d */
[----:B----4-:R-:W-:-:S15]  /*45330*/  HMMA.16816.F32 R24, R12, R6, R24 ;  /* 0x000000060c18723c */ /* 0x010fde0000001818 */
[----:B------:R-:W-:-:S04]  /*45340*/  NOP ;  /* 0x0000000000007918 */ /* 0x000fc80000000000 */
[----:B------:R-:W-:Y:S04]  /*45350*/  STL.64 [R1+0xb0], R24 ;  /* 0x0000b01801007387 */ /* 0x000fe80000100a00 */
[----:B------:R0:W-:Y:S01]  /*45360*/  STL [R1+0xb8], R26 ;  /* 0x0000b81a01007387 */ /* 0x0001e20000100800 */
[----:B------:R-:W-:-:S03]  /*45370*/  IMAD.MOV.U32 R29, RZ, RZ, R27 ;  /* 0x000000ffff1d7224 */ /* 0x000fc600078e001b */
[----:B0-----:R-:W2:Y:S04]  /*45380*/  LDL.LU.64 R26, [R1+0x2ac8] ;  /* 0x002ac800011a7983 */ /* 0x001ea80000300a00 */
[----:B------:R-:W2:Y:S04]  /*45390*/  LDL.LU.64 R24, [R1+0x2ac0] ;  /* 0x002ac00001187983 */ /* 0x000ea80000300a00 */
[----:B------:R-:W4:Y:S04]  /*453a0*/  LDL.LU R6, [R1+0xce0] ;  /* 0x000ce00001067983 */ /* 0x000f280000300800 */
[----:B------:R-:W4:Y:S04]  /*453b0*/  LDL.LU R7, [R1+0xcdc] ;  /* 0x000cdc0001077983 */ /* 0x000f280000300800 */
[----:B------:R0:W-:Y:S04]  /*453c0*/  STL [R1+0x2840], R29 ;  /* 0x0028401d01007387 */ /* 0x0001e80000100800 */
[----:B0-----:R-:W3:Y:S01]  /*453d0*/  LDL.LU R29, [R1+0xcd4] ;  /* 0x000cd400011d7983 */ /* 0x001ee20000300800 */
[----:B--2---:R-:W-:-:S15]  /*453e0*/  HMMA.16816.F32 R24, R12, R4, R24 ;  /* 0x000000040c18723c */ /* 0x004fde0000001818 */
[----:B------:R-:W-:-:S04]  /*453f0*/  NOP ;  /* 0x0000000000007918 */ /* 0x000fc80000000000 */
[----:B------:R-:W-:Y:S04]  /*45400*/  STL.64 [R1+0x10], R24 ;  /* 0x0000101801007387 */ /* 0x000fe80000100a00 */
[----:B------:R0:W-:Y:S04]  /*45410*/  STL.64 [R1+0x18], R26 ;  /* 0x0000181a01007387 */ /* 0x0001e80000100a00 */
[----:B0-----:R-:W2:Y:S04]  /*45420*/  LDL.LU.64 R26, [R1+0x2ab8] ;  /* 0x002ab800011a7983 */ /* 0x001ea80000300a00 */
[----:B------:R-:W2:Y:S04]  /*45430*/  LDL.LU.64 R24, [R1+0x2ab0] ;  /* 0x002ab00001187983 */ /* 0x000ea80000300a00 */
[----:B------:R-:W5:Y:S04]  /*45440*/  LDL.LU R4, [R1+0xcd0] ;  /* 0x000cd00001047983 */ /* 0x000f680000300800 */
[----:B------:R-:W3:Y:S01]  /*45450*/  LDL.LU R5, [R1+0xcd8] ;  /* 0x000cd80001057983 */ /* 0x000ee20000300800 */
[----:B--2---:R-:W-:Y:S01]  /*45460*/  HMMA.16816.F32 R24, R12, R2, R24 ;  /* 0x000000020c18723c */ /* 0x004fe20000001818 */
[----:B-----5:R-:W-:-:S02]  /*45470*/  IMAD R0, R0, 0x100, R4 ;  /* 0x0000010000007824 */ /* 0x020fc400078e0204 */
[----:B---3--:R-:W-:Y:S02]  /*45480*/  IMAD R4, R29, 0x100, R5 ;  /* 0x000001001d047824 */ /* 0x008fe400078e0205 */
[----:B----4-:R-:W-:Y:S02]  /*45490*/  IMAD R5, R7, 0x100, R6 ;  /* 0x0000010007057824 */ /* 0x010fe400078e0206 */
[----:B------:R-:W-:Y:S01]  /*454a0*/  IMAD R6, R17, 0x100, R16 ;  /* 0x0000010011067824 */ /* 0x000fe200078e0210 */
[----:B------:R-:W-:Y:S02]  /*454b0*/  F2FP.F16.E4M3.UNPACK_B R13, R4 ;  /* 0x00000004ff0d723e */ /* 0x000fe400020006ff */
[----:B------:R-:W-:Y:S02]  /*454c0*/  F2FP.F16.E4M3.UNPACK_B R14, R5 ;  /* 0x00000005ff0e723e */ /* 0x000fe400020006ff */
[----:B------:R-:W-:-:S07]  /*454d0*/  F2FP.F16.E4M3.UNPACK_B R15, R6 ;  /* 0x00000006ff0f723e */ /* 0x000fce00020006ff */
[----:B------:R-:W-:Y:S04]  /*454e0*/  STL.64 [R1+0x2768], R26 ;  /* 0x0027681a01007387 */ /* 0x000fe80000100a00 */
        /* <DEDUP_REMOVED lines=8> */
[----:B------:R-:W3:Y:S01]  /*45570*/  LDL.LU R7, [R1+0x2c] ;  /* 0x00002c0001077983 */ /* 0x000ee20000300800 */
[----:B------:R-:W-:-:S02]  /*45580*/  F2FP.F16.E4M3.UNPACK_B R12, R0 ;  /* 0x00000000ff0c723e */ /* 0x000fc400020006ff */
[----:B------:R-:W-:Y:S02]  /*45590*/  F2FP.F16.E4M3.UNPACK_B R20, R20.H1 ;  /* 0x00000014ff14723e */ /* 0x000fe400030006ff */
[----:B------:R-:W-:Y:S02]  /*455a0*/  F2FP.F16.E4M3.UNPACK_B R21, R21.H1 ;  /* 0x00000015ff15723e */ /* 0x000fe400030006ff */
[----:B------:R-:W-:Y:S02]  /*455b0*/  F2FP.F16.E4M3.UNPACK_B R18, R18.H1 ;  /* 0x00000012ff12723e */ /* 0x000fe400030006ff */
[----:B------:R-:W-:Y:S02]  /*455c0*/  F2FP.F16.E4M3.UNPACK_B R19, R19.H1 ;  /* 0x00000013ff13723e */ /* 0x000fe400030006ff */
[----:B------:R-:W-:Y:S01]  /*455d0*/  F2FP.F16.E4M3.UNPACK_B R16, R28.H1 ;  /* 0x0000001cff10723e */ /* 0x000fe200030006ff */
[----:B------:R-:W-:Y:S04]  /*455e0*/  STL [R1+0x2a64], R20 ;  /* 0x002a641401007387 */ /* 0x000fe80000100800 */
[----:B------:R-:W-:Y:S01]  /*455f0*/  STL [R1+0x2a60], R21 ;  /* 0x002a601501007387 */ /* 0x000fe20000100800 */
[----:B------:R-:W-:Y:S01]  /*45600*/  F2FP.F16.E4M3.UNPACK_B R17, R23.H1 ;  /* 0x00000017ff11723e */ /* 0x000fe200030006ff */
[----:B---3--:R-:W-:-:S15]  /*45610*/  HMMA.16816.F32 R4, R12, R20, R4 ;  /* 0x000000140c04723c */ /* 0x008fde0000001804 */
[----:B------:R-:W-:-:S04]  /*45620*/  NOP ;  /* 0x0000000000007918 */ /* 0x000fc80000000000 */
[----:B------:R-:W-:Y:S04]  /*45630*/  STL.64 [R1], R4 ;  /* 0x0000000401007387 */ /* 0x000fe80000100a00 */
[----:B------:R0:W-:Y:S02]  /*45640*/  STL.64 [R1+0x8], R6 ;  /* 0x0000080601007387 */ /* 0x0001e40000100a00 */
[----:B0-----:R-:W-:Y:S01]  /*45650*/  HMMA.16816.F32 R4, R12, R18, R8 ;  /* 0x000000120c04723c */ /* 0x001fe20000001808 */
[----:B------:R-:W-:-:S07]  /*45660*/  F2FP.F16.E4M3.UNPACK_B R10, R22.H1 ;  /* 0x00000016ff0a723e */ /* 0x000fce00030006ff */
[----:B--2---:R-:W-:Y:S01]  /*45670*/  HMMA.16816.F32 R20, R12, R16, R24 ;  /* 0x000000100c14723c */ /* 0x004fe20000001818 */
[----:B------:R-:W-:Y:S10]  /*45680*/  STL [R1+0x2a68], R19 ;  /* 0x002a681301007387 */ /* 0x000ff40000100800 */
[----:B------:R-:W-:Y:S04]  /*45690*/  STL.64 [R1+0x20], R4 ;  /* 0x0000200401007387 */ /* 0x000fe80000100a00 */
[----:B------:R0:W-:Y:S04]  /*456a0*/  STL.64 [R1+0x28], R6 ;  /* 0x0000280601007387 */ /* 0x0001e80000100a00 */
[----:B------:R-:W2:Y:S04]  /*456b0*/  LDL.LU R9, [R1+0x704] ;  /* 0x0007040001097983 */ /* 0x000ea80000300800 */
[----:B0-----:R-:W3:Y:S04]  /*456c0*/  LDL.LU R6, [R1+0x6e0] ;  /* 0x0006e00001067983 */ /* 0x001ee80000300800 */
[----:B------:R-:W-:Y:S04]  /*456d0*/  STL.64 [R1+0x30], R20 ;  /* 0x0000301401007387 */ /* 0x000fe80000100a00 */
[----:B------:R-:W-:Y:S04]  /*456e0*/  STL.64 [R1+0x38], R22 ;  /* 0x0000381601007387 */ /* 0x000fe80000100a00 */
[----:B------:R-:W4:Y:S04]  /*456f0*/  LDL.LU R5, [R1+0x6f4] ;  /* 0x0006f40001057983 */ /* 0x000f280000300800 */
[----:B------:R-:W5:Y:S04]  /*45700*/  LDL.LU R2, [R1+0x6d0] ;  /* 0x0006d00001027983 */ /* 0x000f680000300800 */
        /* <DEDUP_REMOVED lines=10> */
[----:B------:R-:W3:Y:S04]  /*457b0*/  LDL.LU R7, [R1+0x6e4] ;  /* 0x0006e40001077983 */ /* 0x000ee80000300800 */
[----:B------:R-:W4:Y:S04]  /*457c0*/  LDL.LU R4, [R1+0x6f0] ;  /* 0x0006f00001047983 */ /* 0x000f280000300800 */
[----:B---3--:R-:W-:Y:S04]  /*457d0*/  STL.64 [R1+0x2aa8], R6 ;  /* 0x002aa80601007387 */ /* 0x008fe80000100a00 */
[----:B----4-:R0:W-:Y:S04]  /*457e0*/  STL.64 [R1+0x2aa0], R4 ;  /* 0x002aa00401007387 */ /* 0x0101e80000100a00 */
[----:B0-----:R-:W3:Y:S04]  /*457f0*/  LDL.LU R4, [R1+0xc0] ;  /* 0x0000c00001047983 */ /* 0x001ee80000300800 */
[----:B------:R-:W3:Y:S04]  /*45800*/  LDL.LU R5, [R1+0xc4] ;  /* 0x0000c40001057983 */ /* 0x000ee80000300800 */
        /* <DEDUP_REMOVED lines=8> */
[----:B------:R-:W-:-:S02]  /*45890*/  F2FP.F16.E4M3.UNPACK_B R11, R11.H1 ;  /* 0x0000000bff0b723e */ /* 0x000fc400030006ff */
[----:B------:R-:W-:Y:S01]  /*458a0*/  F2FP.F16.E4M3.UNPACK_B R8, R8.H1 ;  /* 0x00000008ff08723e */ /* 0x000fe200030006ff */
[----:B----4-:R-:W-:Y:S04]  /*458b0*/  STL.64 [R1+0x2a98], R18 ;  /* 0x002a981201007387 */ /* 0x010fe80000100a00 */
[----:B--2---:R0:W-:Y:S04]  /*458c0*/  STL.64 [R1+0x2a90], R16 ;  /* 0x002a901001007387 */ /* 0x0041e80000100a00 */
[----:B0-----:R-:W2:Y:S04]  /*458d0*/  LDL.LU R16, [R1+0xf0] ;  /* 0x0000f00001107983 */ /* 0x001ea80000300800 */
[----:B------:R-:W2:Y:S04]  /*458e0*/  LDL.LU R17, [R1+0xf4] ;  /* 0x0000f40001117983 */ /* 0x000ea80000300800 */
[----:B------:R-:W2:Y:S04]  /*458f0*/  LDL.LU R18, [R1+0xf8] ;  /* 0x0000f80001127983 */ /* 0x000ea80000300800 */
[----:B------:R-:W2:Y:S01]  /*45900*/  LDL.LU R19, [R1+0xfc] ;  /* 0x0000fc0001137983 */ /* 0x000ea20000300800 */
[----:B------:R-:W-:Y:S01]  /*45910*/  F2FP.F16.E4M3.UNPACK_B R9, R9.H1 ;  /* 0x00000009ff09723e */ /* 0x000fe200030006ff */
[C---:B---3--:R-:W-:Y:S02]  /*45920*/  HMMA.16816.F32 R4, R12.reuse, R10, R4 ;  /* 0x0000000a0c04723c */ /* 0x048fe40000001804 */
[----:B------:R-:W3:Y:S04]  /*45930*/  LDL.LU R0, [R1+0xcec] ;  /* 0x000cec0001007983 */ /* 0x000ee80000300800 */
[----:B------:R-:W4:Y:S04]  /*45940*/  LDL.LU R20, [R1+0xcf8] ;  /* 0x000cf80001147983 */ /* 0x000f280000300800 */
        /* <DEDUP_REMOVED lines=9> */
[----:B------:R-:W-:Y:S04]  /*459e0*/  STL.64 [R1+0x40], R4 ;  /* 0x0000400401007387 */ /* 0x000fe80000100a00 */
[----:B------:R0:W-:Y:S04]  /*459f0*/  STL.64 [R1+0x48], R6 ;  /* 0x0000480601007387 */ /* 0x0001e80000100a00 */
[----:B0-----:R-:W3:Y:S04]  /*45a00*/  LDL.LU.64 R6, [R1+0x2aa8] ;  /* 0x002aa80001067983 */ /* 0x001ee80000300a00 */
[----:B------:R-:W4:Y:S01]  /*45a10*/  LDL.LU.64 R4, [R1+0x2aa0] ;  /* 0x002aa00001047983 */ /* 0x000f220000300a00 */
[----:B--2---:R-:W-:-:S15]  /*45a20*/  HMMA.16816.F32 R16, R12, R8, R16 ;  /* 0x000000080c10723c */ /* 0x004fde0000001810 */
[----:B------:R-:W-:-:S04]  /*45a30*/  NOP ;  /* 0x0000000000007918 */ /* 0x000fc80000000000 */
[----:B------:R-:W-:Y:S04]  /*45a40*/  STL.64 [R1+0x50], R16 ;  /* 0x0000501001007387 */ /* 0x000fe80000100a00 */
[----:B------:R0:W-:Y:S04]  /*45a50*/  STL.64 [R1+0x58], R18 ;  /* 0x0000581201007387 */ /* 0x0001e80000100a00 */
[----:B0-----:R-:W2:Y:S04]  /*45a60*/  LDL.LU.64 R18, [R1+0x2a98] ;  /* 0x002a980001127983 */ /* 0x001ea80000300a00 */
[----:B------:R-:W2:Y:S01]  /*45a70*/  LDL.LU.64 R16, [R1+0x2a90] ;  /* 0x002a900001107983 */ /* 0x000ea20000300a00 */
[----:B---3--:R-:W-:-:S02]  /*45a80*/  F2FP.F16.E4M3.UNPACK_B R6, R6.H1 ;  /* 0x00000006ff06723e */ /* 0x008fc400030006ff */
[----:B------:R-:W-:Y:S01]  /*45a90*/  F2FP.F16.E4M3.UNPACK_B R7, R7.H1 ;  /* 0x00000007ff07723e */ /* 0x000fe200030006ff */
        /* <DEDUP_REMOVED lines=12> */
[----:B----4-:R-:W-:-:S02]  /*45b60*/  F2FP.F16.E4M3.UNPACK_B R4, R4.H1 ;  /* 0x00000004ff04723e */ /* 0x010fc400030006ff */
[----:B------:R-:W-:-:S07]  /*45b70*/  F2FP.F16.E4M3.UNPACK_B R5, R5.H1 ;  /* 0x00000005ff05723e */ /* 0x000fce00030006ff */
[----:B--2---:R-:W-:-:S15]  /*45b80*/  HMMA.16816.F32 R16, R12, R4, R16 ;  /* 0x000000040c10723c */ /* 0x004fde0000001810 */
[----:B------:R-:W-:-:S04]  /*45b90*/  NOP ;  /* 0x0000000000007918 */ /* 0x000fc80000000000 */
[----:B------:R-:W-:Y:S04]  /*45ba0*/  STL.64 [R1+0xc0], R16 ;  /* 0x0000c01001007387 */ /* 0x000fe80000100a00 */
[----:B------:R0:W-:Y:S04]  /*45bb0*/  STL.64 [R1+0xc8], R18 ;  /* 0x0000c81201007387 */ /* 0x0001e80000100a00 */
[----:B0-----:R-:W2:Y:S04]  /*45bc0*/  LDL.LU.64 R18, [R1+0x2a78] ;  /* 0x002a780001127983 */ /* 0x001ea80000300a00 */
[----:B------:R-:W4:Y:S04]  /*45bd0*/  LDL.LU.64 R16, [R1+0x2a70] ;  /* 0x002a700001107983 */ /* 0x000f280000300a00 */
[----:B------:R-:W-:Y:S04]  /*45be0*/  STL.64 [R1+0x2a38], R6 ;  /* 0x002a380601007387 */ /* 0x000fe80000100a00 */
[----:B------:R0:W-:Y:S04]  /*45bf0*/  STL.64 [R1+0x2a30], R4 ;  /* 0x002a300401007387 */ /* 0x0001e80000100a00 */
[----:B0-----:R-:W3:Y:S04]  /*45c00*/  LDL.LU R4, [R1+0x1e0] ;  /* 0x0001e00001047983 */ /* 0x001ee80000300800 */
[----:B------:R-:W3:Y:S04]  /*45c10*/  LDL.LU R5, [R1+0x1e4] ;  /* 0x0001e40001057983 */ /* 0x000ee80000300800 */
[----:B------:R-:W3:Y:S04]  /*45c20*/  LDL.LU R6, [R1+0x1e8] ;  /* 0x0001e80001067983 */ /* 0x000ee80000300800 */
[----:B------:R-:W3:Y:S01]  /*45c30*/  LDL.LU R7, [R1+0x1ec] ;  /* 0x0001ec0001077983 */ /* 0x000ee20000300800 */
[----:B------:R-:W-:-:S02]  /*45c40*/  IMAD R22, R22, 0x100, R20 ;  /* 0x0000010016167824 */ /* 0x000fc400078e0214 */
[----:B------:R-:W-:Y:S01]  /*45c50*/  IMAD R23, R23, 0x100, R21 ;  /* 0x0000010017177824 */ /* 0x000fe200078e0215 */
[----:B-----5:R-:W-:Y:S02]  /*45c60*/  F2FP.F16.E4M3.UNPACK_B R2, R2.H1 ;  /* 0x00000002ff02723e */ /* 0x020fe400030006ff */
[----:B------:R-:W-:Y:S01]  /*45c70*/  F2FP.F16.E4M3.UNPACK_B R3, R3.H1 ;  /* 0x00000003ff03723e */ /* 0x000fe200030006ff */
[----:B--2---:R-:W-:Y:S02]  /*45c80*/  IMAD R0, R0, 0x100, R19 ;  /* 0x0000010000007824 */ /* 0x004fe400078e0213 */
[----:B------:R-:W2:Y:S04]  /*45c90*/  LDL.LU R19, [R1+0x2a68] ;  /* 0x002a680001137983 */ /* 0x000ea80000300800 */
[----:B------:R-:W5:Y:S04]  /*45ca0*/  LDL.LU R20, [R1+0x2a64] ;  /* 0x002a640001147983 */ /* 0x000f680000300800 */
[----:B------:R-:W5:Y:S01]  /*45cb0*/  LDL.LU R21, [R1+0x2a60] ;  /* 0x002a600001157983 */ /* 0x000f620000300800 */
[----:B------:R-:W-:Y:S01]  /*45cc0*/  IMAD R28, R28, 0x100, R29 ;  /* 0x000001001c1c7824 */ /* 0x000fe200078e021d */
[----:B---3--:R-:W-:Y:S01]  /*45cd0*/  HMMA.16816.F32 R4, R12, R2, R4 ;  /* 0x000000020c04723c */ /* 0x008fe20000001804 */
[----:B------:R-:W-:-:S02]  /*45ce0*/  F2FP.F16.E4M3.UNPACK_B R12, R0 ;  /* 0x00000000ff0c723e */ /* 0x000fc400020006ff */
[----:B------:R-:W-:Y:S02]  /*45cf0*/  F2FP.F16.E4M3.UNPACK_B R13, R22 ;  /* 0x00000016ff0d723e */ /* 0x000fe400020006ff */
[----:B------:R-:W-:Y:S02]  /*45d00*/  F2FP.F16.E4M3.UNPACK_B R14, R23 ;  /* 0x00000017ff0e723e */ /* 0x000fe400020006ff */
[----:B------:R-:W-:Y:S01]  /*45d10*/  F2FP.F16.E4M3.UNPACK_B R15, R28 ;  /* 0x0000001cff0f723e */ /* 0x000fe200020006ff */
[----:B------:R-:W-:Y:S04]  /*45d20*/  STL [R1+0x2a04], R2 ;  /* 0x002a040201007387 */ /* 0x000fe80000100800 */
[----:B------:R-:W-:Y:S07]  /*45d30*/  STL [R1+0x2a00], R3 ;  /* 0x002a000301007387 */ /* 0x000fee0000100800 */
[----:B------:R-:W-:Y:S04]  /*45d40*/  STL.64 [R1+0x90], R4 ;  /* 0x0000900401007387 */ /* 0x000fe80000100a00 */
[----:B------:R2:W-:Y:S01]  /*45d50*/  STL.64 [R1+0x98], R6 ;  /* 0x0000980601007387 */ /* 0x0005e20000100a00 */
[C---:B-----5:R-:W-:Y:S08]  /*45d60*/  HMMA.16816.F32 R8, R12.reuse, R20, R8 ;  /* 0x000000140c08723c */ /* 0x060ff00000001808 */
[C---:B--2---:R-:W-:Y:S01]  /*45d70*/  HMMA.16816.F32 R4, R12.reuse, R18, R24 ;  /* 0x000000120c04723c */ /* 0x044fe20000001818 */
[----:B------:R-:W-:Y:S10]  /*45d80*/  STL [R1+0x2a08], R21 ;  /* 0x002a081501007387 */ /* 0x000ff40000100800 */
[----:B------:R-:W-:Y:S04]  /*45d90*/  STL.64 [R1+0x370], R8 ;  /* 0x0003700801007387 */ /* 0x000fe80000100a00 */
[----:B------:R-:W-:Y:S04]  /*45da0*/  STL.64 [R1+0x378], R10 ;  /* 0x0003780a01007387 */ /* 0x000fe80000100a00 */
[----:B------:R-:W2:Y:S04]  /*45db0*/  LDL.LU R24, [R1+0x3e0] ;  /* 0x0003e00001187983 */ /* 0x000ea80000300800 */
        /* <DEDUP_REMOVED lines=79> */
[----:B------:R-:W4:Y:S01]  /*462b0*/  LDL.LU.64 R8, [R1+0x2a50] ;  /* 0x002a500001087983 */ /* 0x000f220000300a00 */
[----:B---3--:R-:W-:-:S15]  /*462c0*/  HMMA.16816.F32 R4, R12, R10, R4 ;  /* 0x0000000a0c04723c */ /* 0x008fde0000001804 */
        /* <DEDUP_REMOVED lines=23> */
[----:B-----5:R-:W-:-:S03]  /*46440*/  IMAD R0, R29, 0x100, R0 ;  /* 0x000001001d007824 */ /* 0x020fc600078e0200 */
[----:B------:R-:W5:Y:S01]  /*46450*/  LDL.LU R29, [R1+0x1d24] ;  /* 0x001d2400011d7983 */ /* 0x000f620000300800 */
[----:B------:R-:W-:Y:S02]  /*46460*/  IMAD R28, R28, 0x100, R3 ;  /* 0x000001001c1c7824 */ /* 0x000fe400078e0203 */
[----:B---3--:R-:W-:Y:S02]  /*46470*/  IMAD R23, R23, 0x100, R2 ;  /* 0x0000010017177824 */ /* 0x008fe400078e0202 */
[----:B----4-:R-:W-:Y:S02]  /*46480*/  IMAD R22, R22, 0x100, R21 ;  /* 0x0000010016167824 */ /* 0x010fe400078e0215 */
[----:B------:R-:W3:Y:S04]  /*46490*/  LDL.LU R21, [R1+0x2a08] ;  /* 0x002a080001157983 */ /* 0x000ee80000300800 */
[----:B------:R-:W2:Y:S04]  /*464a0*/  LDL.LU R2, [R1+0x2a04] ;  /* 0x002a040001027983 */ /* 0x000ea80000300800 */
[----:B------:R-:W2:Y:S02]  /*464b0*/  LDL.LU R3, [R1+0x2a00] ;  /* 0x002a000001037983 */ /* 0x000ea40000300800 */
[----:B--2---:R-:W-:Y:S02]  /*464c0*/  HMMA.16816.F32 R12, R12, R2, R24 ;  /* 0x000000020c0c723c */ /* 0x004fe40000001818 */
[----:B------:R-:W3:Y:S04]  /*464d0*/  LDL.LU.64 R26, [R1+0x29f8] ;  /* 0x0029f800011a7983 */ /* 0x000ee80000300a00 */
[----:B------:R-:W3:Y:S04]  /*464e0*/  LDL.LU.64 R24, [R1+0x29f0] ;  /* 0x0029f00001187983 */ /* 0x000ee80000300a00 */
[----:B------:R0:W-:Y:S04]  /*464f0*/  STL [R1+0x299c], R2 ;  /* 0x00299c0201007387 */ /* 0x0001e80000100800 */
[----:B0-----:R-:W5:Y:S05]  /*46500*/  LDL.LU R2, [R1+0x1d28] ;  /* 0x001d280001027983 */ /* 0x001f6a0000300800 */
[----:B------:R0:W-:Y:S04]  /*46510*/  STL.64 [R1+0x80], R12 ;  /* 0x0000800c01007387 */ /* 0x0001e80000100a00 */
[----:B------:R1:W-:Y:S01]  /*46520*/  STL.64 [R1+0x88], R14 ;  /* 0x0000880e01007387 */ /* 0x0003e20000100a00 */
[----:B0-----:R-:W-:-:S02]  /*46530*/  F2FP.F16.E4M3.UNPACK_B R12, R0 ;  /* 0x00000000ff0c723e */ /* 0x001fc400020006ff */
[----:B------:R-:W-:Y:S02]  /*46540*/  F2FP.F16.E4M3.UNPACK_B R13, R22 ;  /* 0x00000016ff0d723e */ /* 0x000fe400020006ff */
[----:B-1----:R-:W-:Y:S02]  /*46550*/  F2FP.F16.E4M3.UNPACK_B R14, R23 ;  /* 0x00000017ff0e723e */ /* 0x002fe400020006ff */
[----:B------:R-:W-:Y:S01]  /*46560*/  F2FP.F16.E4M3.UNPACK_B R15, R28 ;  /* 0x0000001cff0f723e */ /* 0x000fe200020006ff */
[----:B------:R0:W-:Y:S04]  /*46570*/  STL [R1+0x2998], R3 ;  /* 0x0029980301007387 */ /* 0x0001e80000100800 */
[----:B0-----:R-:W2:Y:S04]  /*46580*/  LDL.LU R3, [R1+0x1d1c] ;  /* 0x001d1c0001037983 */ /* 0x001ea80000300800 */
        /* <DEDUP_REMOVED lines=36> */
[----:B------:R-:W3:Y:S01]  /*467d0*/  LDL.LU.64 R24, [R1+0x29a0] ;  /* 0x0029a00001187983 */ /* 0x000ee20000300a00 */
[C---:B----4-:R-:W-:Y:S03]  /*467e0*/  HMMA.16816.F32 R16, R12.reuse, R6, R16 ;  /* 0x000000060c10723c */ /* 0x050fe60000001810 */
[----:B------:R-:W-:Y:S04]  /*467f0*/  STL.64 [R1+0x2960], R10 ;  /* 0x0029600a01007387 */ /* 0x000fe80000100a00 */
[----:B------:R3:W-:Y:S04]  /*46800*/  STL.64 [R1+0x2958], R8 ;  /* 0x0029580801007387 */ /* 0x0007e80000100a00 */
[----:B------:R-:W-:Y:S08]  /*46810*/  STL.64 [R1+0x2940], R6 ;  /* 0x0029400601007387 */ /* 0x000ff00000100a00 */
[----:B------:R-:W-:Y:S04]  /*46820*/  STL.64 [R1+0x610], R16 ;  /* 0x0006101001007387 */ /* 0x000fe80000100a00 */
[----:B------:R-:W-:Y:S04]  /*46830*/  STL.64 [R1+0x618], R18 ;  /* 0x0006181201007387 */ /* 0x000fe80000100a00 */
[----:B------:R-:W-:Y:S01]  /*46840*/  STL.64 [R1+0x2938], R4 ;  /* 0x0029380401007387 */ /* 0x000fe20000100a00 */
[----:B---3--:R-:W-:-:S15]  /*46850*/  HMMA.16816.F32 R8, R12, R4, R24 ;  /* 0x000000040c08723c */ /* 0x008fde0000001818 */
[----:B------:R-:W-:-:S04]  /*46860*/  NOP ;  /* 0x0000000000007918 */ /* 0x000fc80000000000 */
[----:B------:R-:W-:Y:S04]  /*46870*/  STL.64 [R1+0x600], R8 ;  /* 0x0006000801007387 */ /* 0x000fe80000100a00 */
[----:B------:R-:W-:Y:S04]  /*46880*/  STL.64 [R1+0x608], R10 ;  /* 0x0006080a01007387 */ /* 0x000fe80000100a00 */
[----:B------:R-:W3:Y:S04]  /*46890*/  LDL.LU R24, [R1+0x2c0] ;  /* 0x0002c00001187983 */ /* 0x000ee80000300800 */
[----:B------:R-:W3:Y:S04]  /*468a0*/  LDL.LU R25, [R1+0x2c4] ;  /* 0x0002c40001197983 */ /* 0x000ee80000300800 */
[----:B------:R-:W4:Y:S04]  /*468b0*/  LDL.LU R26, [R1+0x2c8] ;  /* 0x0002c800011a7983 */ /* 0x000f280000300800 */
[----:B------:R-:W4:Y:S01]  /*468c0*/  LDL.LU R27, [R1+0x2cc] ;  /* 0x0002cc00011b7983 */ /* 0x000f220000300800 */
[----:B-----5:R-:W-:-:S03]  /*468d0*/  IMAD R22, R29, 0x100, R2 ;  /* 0x000001001d167824 */ /* 0x020fc600078e0202 */
[----:B----4-:R-:W-:Y:S04]  /*468e0*/  STL.64 [R1+0x28f0], R26 ;  /* 0x0028f01a01007387 */ /* 0x010fe80000100a00 */
[----:B---3--:R0:W-:Y:S04]  /*468f0*/  STL.64 [R1+0x28e8], R24 ;  /* 0x0028e81801007387 */ /* 0x0081e80000100a00 */
[----:B------:R-:W3:Y:S04]  /*46900*/  LDL.LU R29, [R1+0x1d54] ;  /* 0x001d5400011d7983 */ /* 0x000ee80000300800 */
[----:B---3--:R-:W-:Y:S04]  /*46910*/  STL [R1+0x2908], R29 ;  /* 0x0029081d01007387 */ /* 0x008fe80000100800 */
[----:B0-----:R-:W3:Y:S04]  /*46920*/  LDL.LU R24, [R1+0x2e0] ;  /* 0x0002e00001187983 */ /* 0x001ee80000300800 */
[----:B------:R-:W3:Y:S04]  /*46930*/  LDL.LU R25, [R1+0x2e4] ;  /* 0x0002e40001197983 */ /* 0x000ee80000300800 */
[----:B------:R-:W4:Y:S04]  /*46940*/  LDL.LU R26, [R1+0x2e8] ;  /* 0x0002e800011a7983 */ /* 0x000f280000300800 */
[----:B------:R-:W4:Y:S04]  /*46950*/  LDL.LU R27, [R1+0x2ec] ;  /* 0x0002ec00011b7983 */ /* 0x000f280000300800 */
        /* <DEDUP_REMOVED lines=15> */
[----:B------:R-:W5:Y:S01]  /*46a50*/  LDL.LU R11, [R1+0x34c] ;  /* 0x00034c00010b7983 */ /* 0x000f620000300800 */
[----:B------:R-:W-:-:S03]  /*46a60*/  IMAD R0, R3, 0x100, R0 ;  /* 0x0000010003007824 */ /* 0x000fc600078e0200 */
        /* <DEDUP_REMOVED lines=19> */
[----:B--2---:R0:W-:Y:S04]  /*46ba0*/  STL [R1+0x290c], R29 ;  /* 0x00290c1d01007387 */ /* 0x0041e80000100800 */
[----:B0-----:R-:W2:Y:S04]  /*46bb0*/  LDL.LU R29, [R1+0x1d48] ;  /* 0x001d4800011d7983 */ /* 0x001ea80000300800 */
[----:B--2---:R0:W-:Y:S04]  /*46bc0*/  STL [R1+0x2910], R29 ;  /* 0x0029101d01007387 */ /* 0x0041e80000100800 */
[----:B0-----:R-:W2:Y:S04]  /*46bd0*/  LDL.LU R29, [R1+0x1d40] ;  /* 0x001d4000011d7983 */ /* 0x001ea80000300800 */
        /* <DEDUP_REMOVED lines=12> */
[----:B-----5:R-:W-:-:S02]  /*46ca0*/  IMAD R23, R23, 0x100, R2 ;  /* 0x0000010017177824 */ /* 0x020fc400078e0202 */
[----:B------:R-:W-:Y:S01]  /*46cb0*/  IMAD R28, R28, 0x100, R3 ;  /* 0x000001001c1c7824 */ /* 0x000fe200078e0203 */
[----:B----4-:R-:W-:Y:S04]  /*46cc0*/  STL.64 [R1+0x2930], R26 ;  /* 0x0029301a01007387 */ /* 0x010fe80000100a00 */
[----:B---3--:R0:W-:Y:S04]  /*46cd0*/  STL.64 [R1+0x2928], R24 ;  /* 0x0029281801007387 */ /* 0x0081e80000100a00 */
[----:B0-----:R-:W3:Y:S04]  /*46ce0*/  LDL.LU R24, [R1+0x310] ;  /* 0x0003100001187983 */ /* 0x001ee80000300800 */
[----:B------:R-:W3:Y:S04]  /*46cf0*/  LDL.LU R25, [R1+0x314] ;  /* 0x0003140001197983 */ /* 0x000ee80000300800 */
[----:B------:R-:W3:Y:S04]  /*46d00*/  LDL.LU R26, [R1+0x318] ;  /* 0x00031800011a7983 */ /* 0x000ee80000300800 */
[----:B------:R-:W3:Y:S04]  /*46d10*/  LDL.LU R27, [R1+0x31c] ;  /* 0x00031c00011b7983 */ /* 0x000ee80000300800 */
[----:B------:R-:W4:Y:S04]  /*46d20*/  LDL.LU R2, [R1+0x299c] ;  /* 0x00299c0001027983 */ /* 0x000f280000300800 */
[----:B------:R-:W4:Y:S02]  /*46d30*/  LDL.LU R3, [R1+0x2998] ;  /* 0x0029980001037983 */ /* 0x000f240000300800 */
[----:B----4-:R-:W-:Y:S02]  /*46d40*/  HMMA.16816.F32 R12, R12, R2, R8 ;  /* 0x000000020c0c723c */ /* 0x010fe40000001808 */
[----:B------:R-:W4:Y:S04]  /*46d50*/  LDL.LU.64 R10, [R1+0x2990] ;  /* 0x00299000010a7983 */ /* 0x000f280000300a00 */
[----:B------:R-:W4:-:S13]  /*46d60*/  LDL.LU.64 R8, [R1+0x2988] ;  /* 0x0029880001087983 */ /* 0x000f1a0000300a00 */
[----:B------:R0:W-:Y:S04]  /*46d70*/  STL.64 [R1+0x70], R12 ;  /* 0x0000700c01007387 */ /* 0x0001e80000100a00 */
[----:B------:R1:W-:Y:S01]  /*46d80*/  STL.64 [R1+0x78], R14 ;  /* 0x0000780e01007387 */ /* 0x0003e20000100a00 */
[----:B0-----:R-:W-:Y:S02]  /*46d90*/  F2FP.F16.E4M3.UNPACK_B R12, R0 ;  /* 0x00000000ff0c723e */ /* 0x001fe400020006ff */
[----:B------:R-:W-:Y:S02]  /*46da0*/  F2FP.F16.E4M3.UNPACK_B R13, R22 ;  /* 0x00000016ff0d723e */ /* 0x000fe400020006ff */
[----:B-1----:R-:W-:Y:S02]  /*46db0*/  F2FP.F16.E4M3.UNPACK_B R14, R23 ;  /* 0x00000017ff0e723e */ /* 0x002fe400020006ff */
[----:B------:R-:W-:Y:S01]  /*46dc0*/  F2FP.F16.E4M3.UNPACK_B R15, R28 ;  /* 0x0000001cff0f723e */ /* 0x000fe200020006ff */
[----:B------:R-:W2:Y:S04]  /*46dd0*/  LDL.LU R0, [R1+0x1d3c] ;  /* 0x001d3c0001007983 */ /* 0x000ea80000300800 */
[----:B------:R-:W5:Y:S04]  /*46de0*/  LDL.LU R22, [R1+0x1d44] ;  /* 0x001d440001167983 */ /* 0x000f680000300800 */
[----:B------:R-:W2:Y:S04]  /*46df0*/  LDL.LU R23, [R1+0x1d4c] ;  /* 0x001d4c0001177983 */ /* 0x000ea80000300800 */
[----:B------:R-:W2:Y:S01]  /*46e00*/  LDL.LU R28, [R1+0x1d58] ;  /* 0x001d5800011c7983 */ /* 0x000ea20000300800 */
[----:B------:R-:W-:-:S15]  /*46e10*/  HMMA.16816.F32 R16, R12, R20, R16 ;  /* 0x000000140c10723c */ /* 0x000fde0000001810 */
[----:B------:R-:W-:-:S04]  /*46e20*/  NOP ;  /* 0x0000000000007918 */ /* 0x000fc80000000000 */
[----:B------:R-:W-:Y:S04]  /*46e30*/  STL.64 [R1+0x5f0], R16 ;  /* 0x0005f01001007387 */ /* 0x000fe80000100a00 */
[----:B------:R0:W-:Y:S04]  /*46e40*/  STL.64 [R1+0x5f8], R18 ;  /* 0x0005f81201007387 */ /* 0x0001e80000100a00 */
[----:B0-----:R-:W2:Y:S04]  /*46e50*/  LDL.LU.64 R18, [R1+0x2980] ;  /* 0x0029800001127983 */ /* 0x001ea80000300a00 */
[----:B------:R-:W4:Y:S01]  /*46e60*/  LDL.LU.64 R16, [R1+0x2978] ;  /* 0x0029780001107983 */ /* 0x000f220000300a00 */
[C---:B--2---:R-:W-:Y:S08]  /*46e70*/  HMMA.16816.F32 R4, R12.reuse, R18, R4 ;  /* 0x000000120c04723c */ /* 0x044ff00000001804 */
[C---:B----4-:R-:W-:Y:S11]  /*46e80*/  HMMA.16816.F32 R8, R12.reuse, R16, R8 ;  /* 0x000000100c08723c */ /* 0x050ff60000001808 */
[----:B------:R-:W-:Y:S04]  /*46e90*/  STL.64 [R1+0x5e0], R4 ;  /* 0x0005e00401007387 */ /* 0x000fe80000100a00 */
[----:B------:R0:W-:Y:S04]  /*46ea0*/  STL.64 [R1+0x5e8], R6 ;  /* 0x0005e80601007387 */ /* 0x0001e80000100a00 */
[----:B0-----:R-:W2:Y:S04]  /*46eb0*/  LDL.LU.64 R6, [R1+0x2970] ;  /* 0x0029700001067983 */ /* 0x001ea80000300a00 */
[----:B------:R-:W2:Y:S04]  /*46ec0*/  LDL.LU.64 R4, [R1+0x2968] ;  /* 0x0029680001047983 */ /* 0x000ea80000300a00 */
        /* <DEDUP_REMOVED lines=21> */
[----:B------:R-:W2:Y:S01]  /*47020*/  LDL.LU.64 R24, [R1+0x2928] ;  /* 0x0029280001187983 */ /* 0x000ea20000300a00 */
[----:B------:R-:W-:Y:S01]  /*47030*/  IMAD R0, R0, 0x100, R29 ;  /* 0x0000010000007824 */ /* 0x000fe200078e021d */
        /* <DEDUP_REMOVED lines=15> */
[----:B--2---:R-:W-:Y:S01]  /*47130*/  HMMA.16816.F32 R12, R12, R2, R24 ;  /* 0x000000020c0c723c */ /* 0x004fe20000001818 */
[----:B----4-:R-:W-:Y:S02]  /*47140*/  IMAD R23, R23, 0x100, R29 ;  /* 0x0000010017177824 */ /* 0x010fe400078e021d */
[----:B------:R-:W2:Y:S04]  /*47150*/  LDL.LU R29, [R1+0x2908] ;  /* 0x00290800011d7983 */ /* 0x000ea80000300800 */
[----:B------:R-:W4:Y:S04]  /*47160*/  LDL.LU.64 R26, [R1+0x2900] ;  /* 0x00290000011a7983 */ /* 0x000f280000300a00 */
[----:B------:R-:W4:Y:S04]  /*47170*/  LDL.LU.64 R24, [R1+0x28f8] ;  /* 0x0028f80001187983 */ /* 0x000f280000300a00 */
[----:B------:R-:W-:Y:S04]  /*47180*/  STL [R1+0x28a0], R3 ;  /* 0x0028a00301007387 */ /* 0x000fe80000100800 */
[----:B------:R0:W-:Y:S04]  /*47190*/  STL.64 [R1+0x60], R12 ;  /* 0x0000600c01007387 */ /* 0x0001e80000100a00 */
[----:B------:R1:W-:Y:S01]  /*471a0*/  STL.64 [R1+0x68], R14 ;  /* 0x0000680e01007387 */ /* 0x0003e20000100a00 */
[----:B0-----:R-:W-:-:S02]  /*471b0*/  F2FP.F16.E4M3.UNPACK_B R12, R0 ;  /* 0x00000000ff0c723e */ /* 0x001fc400020006ff */
[----:B------:R-:W-:Y:S02]  /*471c0*/  F2FP.F16.E4M3.UNPACK_B R13, R22 ;  /* 0x00000016ff0d723e */ /* 0x000fe400020006ff */
[----:B-1----:R-:W-:Y:S01]  /*471d0*/  F2FP.F16.E4M3.UNPACK_B R14, R23 ;  /* 0x00000017ff0e723e */ /* 0x002fe200020006ff */
[----:B--2---:R-:W-:-:S05]  /*471e0*/  IMAD R28, R29, 0x100, R28 ;  /* 0x000001001d1c7824 */ /* 0x004fca00078e021c */
[----:B------:R-:W-:-:S07]  /*471f0*/  F2FP.F16.E4M3.UNPACK_B R15, R28 ;  /* 0x0000001cff0f723e */ /* 0x000fce00020006ff */
[----:B----4-:R-:W-:-:S15]  /*47200*/  HMMA.16816.F32 R24, R12, R20, R24 ;  /* 0x000000140c18723c */ /* 0x010fde0000001818 */
[----:B------:R-:W-:-:S04]  /*47210*/  NOP ;  /* 0x0000000000007918 */ /* 0x000fc80000000000 */
[----:B------:R-:W-:Y:S04]  /*47220*/  STL.64 [R1+0x1f0], R24 ;  /* 0x0001f01801007387 */ /* 0x000fe80000100a00 */
[----:B------:R0:W-:Y:S04]  /*47230*/  STL.64 [R1+0x1f8], R26 ;  /* 0x0001f81a01007387 */ /* 0x0001e80000100a00 */
[----:B0-----:R-:W2:Y:S04]  /*47240*/  LDL.LU.64 R26, [R1+0x28f0] ;  /* 0x0028f000011a7983 */ /* 0x001ea80000300a00 */
[----:B------:R-:W2:Y:S01]  /*47250*/  LDL.LU.64 R24, [R1+0x28e8] ;  /* 0x0028e80001187983 */ /* 0x000ea20000300a00 */
[----:B---3--:R-:W-:-:S15]  /*47260*/  HMMA.16816.F32 R4, R12, R18, R4 ;  /* 0x000000120c04723c */ /* 0x008fde0000001804 */
[----:B------:R-:W-:-:S04]  /*47270*/  NOP ;  /* 0x0000000000007918 */ /* 0x000fc80000000000 */
[----:B------:R-:W-:Y:S04]  /*47280*/  STL.64 [R1+0x1e0], R4 ;  /* 0x0001e00401007387 */ /* 0x000fe80000100a00 */
[----:B------:R2:W-:Y:S04]  /*47290*/  STL.64 [R1+0x1e8], R6 ;  /* 0x0001e80601007387 */ /* 0x0005e80000100a00 */
[----:B------:R-:W3:Y:S04]  /*472a0*/  LDL.LU R0, [R1+0x1d5c] ;  /* 0x001d5c0001007983 */ /* 0x000ee80000300800 */
[----:B------:R-:W4:Y:S01]  /*472b0*/  LDL.LU R22, [R1+0x1d64] ;  /* 0x001d640001167983 */ /* 0x000f220000300800 */
[----:B--2---:R-:W-:-:S15]  /*472c0*/  HMMA.16816.F32 R4, R12, R16, R24 ;  /* 0x000000100c04723c */ /* 0x004fde0000001818 */
[----:B------:R-:W-:-:S04]  /*472d0*/  NOP ;  /* 0x0000000000007918 */ /* 0x000fc80000000000 */
[----:B------:R0:W-:Y:S04]  /*472e0*/  STL.64 [R1+0x590], R4 ;  /* 0x0005900401007387 */ /* 0x0001e80000100a00 */
[----:B------:R1:W-:Y:S04]  /*472f0*/  STL.64 [R1+0x598], R6 ;  /* 0x0005980601007387 */ /* 0x0003e80000100a00 */
[----:B------:R-:W-:Y:S04]  /*47300*/  STL.64 [R1+0x2888], R18 ;  /* 0x0028881201007387 */ /* 0x000fe80000100a00 */
[----:B------:R-:W-:Y:S04]  /*47310*/  STL.64 [R1+0x2880], R16 ;  /* 0x0028801001007387 */ /* 0x000fe80000100a00 */
[----:B------:R-:W2:Y:S04]  /*47320*/  LDL.LU R24, [R1+0x230] ;  /* 0x0002300001187983 */ /* 0x000ea80000300800 */
[----:B------:R-:W2:Y:S04]  /*47330*/  LDL.LU R25, [R1+0x234] ;  /* 0x0002340001197983 */ /* 0x000ea80000300800 */
[----:B------:R-:W5:Y:S04]  /*47340*/  LDL.LU R26, [R1+0x238] ;  /* 0x00023800011a7983 */ /* 0x000f680000300800 */
[----:B------:R-:W5:Y:S04]  /*47350*/  LDL.LU R27, [R1+0x23c] ;  /* 0x00023c00011b7983 */ /* 0x000f680000300800 */
[----:B0-----:R-:W2:Y:S04]  /*47360*/  LDL.LU R4, [R1+0x2a0] ;  /* 0x0002a00001047983 */ /* 0x001ea80000300800 */
[----:B------:R-:W2:Y:S04]  /*47370*/  LDL.LU R5, [R1+0x2a4] ;  /* 0x0002a40001057983 */ /* 0x000ea80000300800 */
[----:B-1----:R-:W2:Y:S04]  /*47380*/  LDL.LU R6, [R1+0x2a8] ;  /* 0x0002a80001067983 */ /* 0x002ea80000300800 */
        /* <DEDUP_REMOVED lines=12> */
[----:B------:R-:W4:Y:S04]  /*47450*/  LDL.LU R23, [R1+0x1d6c] ;  /* 0x001d6c0001177983 */ /* 0x000f280000300800 */
[----:B----4-:R-:W-:Y:S04]  /*47460*/  STL.64 [R1+0x28b0], R22 ;  /* 0x0028b01601007387 */ /* 0x010fe80000100a00 */
[----:B------:R0:W-:Y:S04]  /*47470*/  STL.64 [R1+0x28a8], R20 ;  /* 0x0028a81401007387 */ /* 0x0001e80000100a00 */
[----:B0-----:R-:W4:Y:S04]  /*47480*/  LDL.LU R20, [R1+0x280] ;  /* 0x0002800001147983 */ /* 0x001f280000300800 */
[----:B------:R-:W4:Y:S04]  /*47490*/  LDL.LU R21, [R1+0x284] ;  /* 0x0002840001157983 */ /* 0x000f280000300800 */
[----:B------:R-:W3:Y:S04]  /*474a0*/  LDL.LU R22, [R1+0x288] ;  /* 0x0002880001167983 */ /* 0x000ee80000300800 */
[----:B------:R-:W3:Y:S01]  /*474b0*/  LDL.LU R23, [R1+0x28c] ;  /* 0x00028c0001177983 */ /* 0x000ee20000300800 */
[C---:B--2---:R-:W-:Y:S03]  /*474c0*/  HMMA.16816.F32 R4, R12.reuse, R10, R4 ;  /* 0x0000000a0c04723c */ /* 0x044fe60000001804 */
[----:B---3--:R-:W-:Y:S04]  /*474d0*/  STL.64 [R1+0x28c0], R22 ;  /* 0x0028c01601007387 */ /* 0x008fe80000100a00 */
[----:B----4-:R0:W-:Y:S04]  /*474e0*/  STL.64 [R1+0x28b8], R20 ;  /* 0x0028b81401007387 */ /* 0x0101e80000100a00 */
[----:B0-----:R-:W2:Y:S04]  /*474f0*/  LDL.LU R20, [R1+0x290] ;  /* 0x0002900001147983 */ /* 0x001ea80000300800 */
[----:B------:R-:W2:Y:S04]  /*47500*/  LDL.LU R21, [R1+0x294] ;  /* 0x0002940001157983 */ /* 0x000ea80000300800 */
[----:B------:R-:W2:Y:S04]  /*47510*/  LDL.LU R22, [R1+0x298] ;  /* 0x0002980001167983 */ /* 0x000ea80000300800 */
[----:B------:R-:W2:Y:S04]  /*47520*/  LDL.LU R23, [R1+0x29c] ;  /* 0x00029c0001177983 */ /* 0x000ea80000300800 */
        /* <DEDUP_REMOVED lines=8> */
[----:B-----5:R-:W-:Y:S04]  /*475b0*/  STL.64 [R1+0x2878], R26 ;  /* 0x0028781a01007387 */ /* 0x020fe80000100a00 */
[----:B------:R0:W-:Y:S04]  /*475c0*/  STL.64 [R1+0x2870], R24 ;  /* 0x0028701801007387 */ /* 0x0001e80000100a00 */
[----:B0-----:R-:W5:Y:S04]  /*475d0*/  LDL.LU R24, [R1+0x250] ;  /* 0x0002500001187983 */ /* 0x001f680000300800 */
[----:B------:R-:W5:Y:S04]  /*475e0*/  LDL.LU R25, [R1+0x254] ;  /* 0x0002540001197983 */ /* 0x000f680000300800 */
[----:B------:R-:W5:Y:S04]  /*475f0*/  LDL.LU R26, [R1+0x258] ;  /* 0x00025800011a7983 */ /* 0x000f680000300800 */
[----:B------:R-:W5:Y:S04]  /*47600*/  LDL.LU R27, [R1+0x25c] ;  /* 0x00025c00011b7983 */ /* 0x000f680000300800 */
        /* <DEDUP_REMOVED lines=23> */
[----:B0-----:R-:W2:Y:S04]  /*47780*/  LDL.LU R6, [R1+0x1d60] ;  /* 0x001d600001067983 */ /* 0x001ea80000300800 */
[----:B------:R-:W3:Y:S04]  /*47790*/  LDL.LU R7, [R1+0x1d68] ;  /* 0x001d680001077983 */ /* 0x000ee80000300800 */
[----:B------:R0:W-:Y:S04]  /*477a0*/  STL.64 [R1+0x2850], R4 ;  /* 0x0028500401007387 */ /* 0x0001e80000100a00 */
[----:B0-----:R-:W4:Y:S04]  /*477b0*/  LDL.LU R4, [R1+0x210] ;  /* 0x0002100001047983 */ /* 0x001f280000300800 */
[----:B------:R-:W4:Y:S01]  /*477c0*/  LDL.LU R5, [R1+0x214] ;  /* 0x0002140001057983 */ /* 0x000f220000300800 */
[----:B--2---:R-:W-:-:S02]  /*477d0*/  IMAD R0, R0, 0x100, R6 ;  /* 0x0000010000007824 */ /* 0x004fc400078e0206 */
[----:B---3--:R-:W-:Y:S01]  /*477e0*/  IMAD R22, R22, 0x100, R7 ;  /* 0x0000010016167824 */ /* 0x008fe200078e0207 */
[----:B------:R-:W2:Y:S04]  /*477f0*/  LDL.LU R6, [R1+0x218] ;  /* 0x0002180001067983 */ /* 0x000ea80000300800 */
[----:B------:R-:W2:Y:S01]  /*47800*/  LDL.LU R7, [R1+0x21c] ;  /* 0x00021c0001077983 */ /* 0x000ea20000300800 */
[----:B------:R-:W-:-:S03]  /*47810*/  IMAD R23, R23, 0x100, R3 ;  /* 0x0000010017177824 */ /* 0x000fc600078e0203 */
[----:B--2---:R-:W-:Y:S04]  /*47820*/  STL.64 [R1+0x2868], R6 ;  /* 0x0028680601007387 */ /* 0x004fe80000100a00 */
[----:B----4-:R0:W-:Y:S04]  /*47830*/  STL.64 [R1+0x2860], R4 ;  /* 0x0028600401007387 */ /* 0x0101e80000100a00 */
[----:B0-----:R-:W2:Y:S04]  /*47840*/  LDL.LU R4, [R1+0x220] ;  /* 0x0002200001047983 */ /* 0x001ea80000300800 */
[----:B------:R-:W2:Y:S04]  /*47850*/  LDL.LU R5, [R1+0x224] ;  /* 0x0002240001057983 */ /* 0x000ea80000300800 */
[----:B------:R-:W2:Y:S04]  /*47860*/  LDL.LU R6, [R1+0x228] ;  /* 0x0002280001067983 */ /* 0x000ea80000300800 */
[----:B------:R-:W2:Y:S04]  /*47870*/  LDL.LU R7, [R1+0x22c] ;  /* 0x00022c0001077983 */ /* 0x000ea80000300800 */
[----:B------:R-:W3:Y:S01]  /*47880*/  LDL.LU R3, [R1+0x28a0] ;  /* 0x0028a00001037983 */ /* 0x000ee20000300800 */
[----:B------:R-:W-:Y:S01]  /*47890*/  IMAD R28, R29, 0x100, R28 ;  /* 0x000001001d1c7824 */ /* 0x000fe200078e021c */
[----:B---3--:R-:W-:Y:S02]  /*478a0*/  HMMA.16816.F32 R12, R12, R2, R16 ;  /* 0x000000020c0c723c */ /* 0x008fe40000001810 */
[----:B------:R-:W3:Y:S04]  /*478b0*/  LDL.LU.64 R18, [R1+0x2898] ;  /* 0x0028980001127983 */ /* 0x000ee80000300a00 */
[----:B------:R-:W3:Y:S04]  /*478c0*/  LDL.LU.64 R16, [R1+0x2890] ;  /* 0x0028900001107983 */ /* 0x000ee80000300a00 */
        /* <DEDUP_REMOVED lines=8> */
[----:B---3--:R-:W-:-:S15]  /*47950*/  HMMA.16816.F32 R16, R12, R20, R16 ;  /* 0x000000140c10723c */ /* 0x008fde0000001810 */
[----:B------:R-:W-:-:S04]  /*47960*/  NOP ;  /* 0x0000000000007918 */ /* 0x000fc80000000000 */
[----:B------:R-:W-:Y:S04]  /*47970*/  STL.64 [R1+0x540], R16 ;  /* 0x0005401001007387 */ /* 0x000fe80000100a00 */
[----:B------:R0:W-:Y:S04]  /*47980*/  STL.64 [R1+0x548], R18 ;  /* 0x0005481201007387 */ /* 0x0001e80000100a00 */
[----:B0-----:R-:W5:Y:S04]  /*47990*/  LDL.LU.64 R18, [R1+0x2888] ;  /* 0x0028880001127983 */ /* 0x001f680000300a00 */
[----:B------:R-:W3:Y:S04]  /*479a0*/  LDL.LU.64 R16, [R1+0x2880] ;  /* 0x0028800001107983 */ /* 0x000ee80000300a00 */
[----:B------:R-:W-:Y:S01]  /*479b0*/  STL [R1+0x284c], R21 ;  /* 0x00284c1501007387 */ /* 0x000fe20000100800 */
[----:B-----5:R-:W-:-:S15]  /*479c0*/  HMMA.16816.F32 R24, R12, R18, R24 ;  /* 0x000000120c18723c */ /* 0x020fde0000001818 */
[----:B------:R-:W-:-:S04]  /*479d0*/  NOP ;  /* 0x0000000000007918 */ /* 0x000fc80000000000 */
[----:B------:R-:W-:Y:S04]  /*479e0*/  STL.64 [R1+0x530], R24 ;  /* 0x0005301801007387 */ /* 0x000fe80000100a00 */
[----:B------:R0:W-:Y:S04]  /*479f0*/  STL.64 [R1+0x538], R26 ;  /* 0x0005381a01007387 */ /* 0x0001e80000100a00 */
[----:B0-----:R-:W4:Y:S04]  /*47a00*/  LDL.LU.64 R26, [R1+0x2878] ;  /* 0x00287800011a7983 */ /* 0x001f280000300a00 */
[----:B------:R-:W4:Y:S04]  /*47a10*/  LDL.LU.64 R24, [R1+0x2870] ;  /* 0x0028700001187983 */ /* 0x000f280000300a00 */
[----:B------:R-:W-:Y:S04]  /*47a20*/  STL.64 [R1+0x2828], R18 ;  /* 0x0028281201007387 */ /* 0x000fe80000100a00 */
[----:B---3--:R0:W-:Y:S01]  /*47a30*/  STL.64 [R1+0x2820], R16 ;  /* 0x0028201001007387 */ /* 0x0081e20000100a00 */
[----:B----4-:R-:W-:-:S15]  /*47a40*/  HMMA.16816.F32 R24, R12, R16, R24 ;  /* 0x000000100c18723c */ /* 0x010fde0000001818 */
[----:B------:R-:W-:-:S04]  /*47a50*/  NOP ;  /* 0x0000000000007918 */ /* 0x000fc80000000000 */
[----:B------:R1:W-:Y:S04]  /*47a60*/  STL.64 [R1+0x520], R24 ;  /* 0x0005201801007387 */ /* 0x0003e80000100a00 */
[----:B------:R3:W-:Y:S04]  /*47a70*/  STL.64 [R1+0x528], R26 ;  /* 0x0005281a01007387 */ /* 0x0007e80000100a00 */
[----:B0-----:R-:W4:Y:S04]  /*47a80*/  LDL.LU R16, [R1+0x1d0] ;  /* 0x0001d00001107983 */ /* 0x001f280000300800 */
[----:B------:R-:W4:Y:S04]  /*47a90*/  LDL.LU R17, [R1+0x1d4] ;  /* 0x0001d40001117983 */ /* 0x000f280000300800 */
[----:B------:R-:W4:Y:S04]  /*47aa0*/  LDL.LU R18, [R1+0x1d8] ;  /* 0x0001d80001127983 */ /* 0x000f280000300800 */
[----:B------:R-:W4:Y:S04]  /*47ab0*/  LDL.LU R19, [R1+0x1dc] ;  /* 0x0001dc0001137983 */ /* 0x000f280000300800 */
[----:B-1----:R-:W5:Y:S04]  /*47ac0*/  LDL.LU R24, [R1+0x140] ;  /* 0x0001400001187983 */ /* 0x002f680000300800 */
[----:B------:R-:W5:Y:S04]  /*47ad0*/  LDL.LU R25, [R1+0x144] ;  /* 0x0001440001197983 */ /* 0x000f680000300800 */
[----:B---3--:R-:W3:Y:S04]  /*47ae0*/  LDL.LU R26, [R1+0x148] ;  /* 0x00014800011a7983 */ /* 0x008ee80000300800 */
        /* <DEDUP_REMOVED lines=17> */
[----:B------:R-:W4:Y:S04]  /*47c00*/  LDL.LU.64 R4, [R1+0x2850] ;  /* 0x0028500001047983 */ /* 0x000f280000300a00 */
[----:B------:R-:W-:Y:S04]  /*47c10*/  STL.64 [R1+0x2808], R10 ;  /* 0x0028080a01007387 */ /* 0x000fe80000100a00 */
[----:B------:R0:W-:Y:S04]  /*47c20*/  STL.64 [R1+0x2800], R8 ;  /* 0x0028000801007387 */ /* 0x0001e80000100a00 */
[----:B0-----:R-:W3:Y:S01]  /*47c30*/  LDL.LU R8, [R1+0x190] ;  /* 0x0001900001087983 */ /* 0x001ee20000300800 */
[C---:B--2---:R-:W-:Y:S08]  /*47c40*/  HMMA.16816.F32 R24, R12.reuse, R6, R24 ;  /* 0x000000060c18723c */ /* 0x044ff00000001818 */
[----:B----4-:R-:W-:Y:S11]  /*47c50*/  HMMA.16816.F32 R16, R12, R4, R16 ;  /* 0x000000040c10723c */ /* 0x010ff60000001810 */
[----:B------:R-:W-:Y:S04]  /*47c60*/  STL.64 [R1+0x4f0], R24 ;  /* 0x0004f01801007387 */ /* 0x000fe80000100a00 */
[----:B------:R-:W-:Y:S04]  /*47c70*/  STL.64 [R1+0x4f8], R26 ;  /* 0x0004f81a01007387 */ /* 0x000fe80000100a00 */
[----:B------:R0:W-:Y:S04]  /*47c80*/  STL.64 [R1+0x4e0], R16 ;  /* 0x0004e01001007387 */ /* 0x0001e80000100a00 */
[----:B------:R1:W-:Y:S04]  /*47c90*/  STL.64 [R1+0x4e8], R18 ;  /* 0x0004e81201007387 */ /* 0x0003e80000100a00 */
[----:B------:R-:W3:Y:S04]  /*47ca0*/  LDL.LU R9, [R1+0x194] ;  /* 0x0001940001097983 */ /* 0x000ee80000300800 */
[----:B------:R-:W2:Y:S04]  /*47cb0*/  LDL.LU R10, [R1+0x198] ;  /* 0x00019800010a7983 */ /* 0x000ea80000300800 */
[----:B------:R-:W2:Y:S04]  /*47cc0*/  LDL.LU R11, [R1+0x19c] ;  /* 0x00019c00010b7983 */ /* 0x000ea80000300800 */
[----:B0-----:R-:W4:Y:S04]  /*47cd0*/  LDL.LU R16, [R1+0x1b0] ;  /* 0x0001b00001107983 */ /* 0x001f280000300800 */
[----:B------:R-:W4:Y:S04]  /*47ce0*/  LDL.LU R17, [R1+0x1b4] ;  /* 0x0001b40001117983 */ /* 0x000f280000300800 */
[----:B-1----:R-:W5:Y:S04]  /*47cf0*/  LDL.LU R18, [R1+0x1b8] ;  /* 0x0001b80001127983 */ /* 0x002f680000300800 */
        /* <DEDUP_REMOVED lines=15> */
[----:B--2---:R-:W-:Y:S04]  /*47df0*/  STL.64 [R1+0x2818], R10 ;  /* 0x0028180a01007387 */ /* 0x004fe80000100a00 */
[----:B---3--:R0:W-:Y:S04]  /*47e00*/  STL.64 [R1+0x2810], R8 ;  /* 0x0028100801007387 */ /* 0x0081e80000100a00 */
        /* <DEDUP_REMOVED lines=8> */
[----:B------:R-:W5:Y:S04]  /*47e90*/  LDL.LU R6, [R1+0x178] ;  /* 0x0001780001067983 */ /* 0x000f680000300800 */
[----:B------:R-:W5:Y:S01]  /*47ea0*/  LDL.LU R7, [R1+0x17c] ;  /* 0x00017c0001077983 */ /* 0x000f620000300800 */
[----:B------:R-:W-:-:S02]  /*47eb0*/  IMAD R0, R0, 0x100, R21 ;  /* 0x0000010000007824 */ /* 0x000fc400078e0215 */
[----:B------:R-:W-:Y:S02]  /*47ec0*/  IMAD R22, R22, 0x100, R2 ;  /* 0x0000010016167824 */ /* 0x000fe400078e0202 */
[----:B------:R-:W-:Y:S01]  /*47ed0*/  IMAD R23, R23, 0x100, R3 ;  /* 0x0000010017177824 */ /* 0x000fe200078e0203 */
[----:B-----5:R-:W-:Y:S04]  /*47ee0*/  STL.64 [R1+0x27f8], R6 ;  /* 0x0027f80601007387 */ /* 0x020fe80000100a00 */
[----:B---3--:R0:W-:Y:S04]  /*47ef0*/  STL.64 [R1+0x27f0], R4 ;  /* 0x0027f00401007387 */ /* 0x0081e80000100a00 */
[----:B0-----:R-:W3:Y:S04]  /*47f00*/  LDL.LU R4, [R1+0x180] ;  /* 0x0001800001047983 */ /* 0x001ee80000300800 */
[----:B------:R-:W3:Y:S04]  /*47f10*/  LDL.LU R5, [R1+0x184] ;  /* 0x0001840001057983 */ /* 0x000ee80000300800 */
[----:B------:R-:W3:Y:S04]  /*47f20*/  LDL.LU R6, [R1+0x188] ;  /* 0x0001880001067983 */ /* 0x000ee80000300800 */
[----:B------:R-:W3:Y:S04]  /*47f30*/  LDL.LU R7, [R1+0x18c] ;  /* 0x00018c0001077983 */ /* 0x000ee80000300800 */
[----:B------:R-:W5:Y:S04]  /*47f40*/  LDL.LU R24, [R1+0x160] ;  /* 0x0001600001187983 */ /* 0x000f680000300800 */
[----:B------:R-:W5:Y:S04]  /*47f50*/  LDL.LU R25, [R1+0x164] ;  /* 0x0001640001197983 */ /* 0x000f680000300800 */
[----:B------:R-:W5:Y:S04]  /*47f60*/  LDL.LU R26, [R1+0x168] ;  /* 0x00016800011a7983 */ /* 0x000f680000300800 */
[----:B------:R-:W5:Y:S04]  /*47f70*/  LDL.LU R27, [R1+0x16c] ;  /* 0x00016c00011b7983 */ /* 0x000f680000300800 */
[----:B------:R-:W2:Y:S04]  /*47f80*/  LDL.LU R21, [R1+0x284c] ;  /* 0x00284c0001157983 */ /* 0x000ea80000300800 */
[----:B------:R-:W4:Y:S04]  /*47f90*/  LDL.LU R2, [R1+0x2848] ;  /* 0x0028480001027983 */ /* 0x000f280000300800 */
[----:B------:R-:W4:Y:S01]  /*47fa0*/  LDL.LU R3, [R1+0x2844] ;  /* 0x0028440001037983 */ /* 0x000f220000300800 */
[----:B------:R-:W-:-:S03]  /*47fb0*/  IMAD R28, R28, 0x100, R29 ;  /* 0x000001001c1c7824 */ /* 0x000fc600078e021d */
[----:B------:R-:W2:Y:S01]  /*47fc0*/  LDL.LU R29, [R1+0x2840] ;  /* 0x00284000011d7983 */ /* 0x000ea20000300800 */
[----:B----4-:R-:W-:Y:S03]  /*47fd0*/  HMMA.16816.F32 R12, R12, R2, R16 ;  /* 0x000000020c0c723c */ /* 0x010fe60000001810 */
[----:B------:R-:W2:Y:S04]  /*47fe0*/  LDL.LU.64 R18, [R1+0x2838] ;  /* 0x0028380001127983 */ /* 0x000ea80000300a00 */
[----:B------:R-:W2:-:S12]  /*47ff0*/  LDL.LU.64 R16, [R1+0x2830] ;  /* 0x0028300001107983 */ /* 0x000e980000300a00 */
        /* <DEDUP_REMOVED lines=32> */
[----:B0-----:R-:W4:Y:S04]  /*48200*/  LDL.LU R16, [R1+0x1da0] ;  /* 0x001da00001107983 */ /* 0x001f280000300800 */
        /* <DEDUP_REMOVED lines=19> */
[----:B-----5:R-:W-:-:S15]  /*48340*/  HMMA.16816.F32 R24, R12, R6, R24 ;  /* 0x000000060c18723c */ /* 0x020fde0000001818 */
        /* <DEDUP_REMOVED lines=9> */
[----:B------:R3:W-:Y:S04]  /*483e0*/  STL.64 [R1+0x478], R10 ;  /* 0x0004780a01007387 */ /* 0x0007e80000100a00 */
[----:B0-----:R-:W2:Y:S01]  /*483f0*/  LDL.LU R4, [R1+0xd0] ;  /* 0x0000d00001047983 */ /* 0x001ea20000300800 */
[----:B----4-:R-:W-:Y:S02]  /*48400*/  IMAD R0, R0, 0x100, R16 ;  /* 0x0000010000007824 */ /* 0x010fe400078e0210 */
[----:B------:R-:W-:-:S02]  /*48410*/  IMAD R22, R22, 0x100, R17 ;  /* 0x0000010016167824 */ /* 0x000fc400078e0211 */
[----:B------:R-:W-:Y:S02]  /*48420*/  IMAD R23, R23, 0x100, R18 ;  /* 0x0000010017177824 */ /* 0x000fe400078e0212 */
[----:B------:R-:W-:Y:S01]  /*48430*/  IMAD R28, R28, 0x100, R19 ;  /* 0x000001001c1c7824 */ /* 0x000fe200078e0213 */
[----:B---3--:R-:W-:-:S15]  /*48440*/  HMMA.16816.F32 R8, R12, R2, R24 ;  /* 0x000000020c08723c */ /* 0x008fde0000001818 */
[----:B------:R-:W-:-:S04]  /*48450*/  NOP ;  /* 0x0000000000007918 */ /* 0x000fc80000000000 */
[----:B------:R0:W-:Y:S04]  /*48460*/  STL.64 [R1+0x460], R8 ;  /* 0x0004600801007387 */ /* 0x0001e80000100a00 */
[----:B------:R1:W-:Y:S04]  /*48470*/  STL.64 [R1+0x468], R10 ;  /* 0x0004680a01007387 */ /* 0x0003e80000100a00 */
[----:B------:R-:W2:Y:S04]  /*48480*/  LDL.LU R5, [R1+0xd4] ;  /* 0x0000d40001057983 */ /* 0x000ea80000300800 */
[----:B------:R-:W3:Y:S04]  /*48490*/  LDL.LU R6, [R1+0xd8] ;  /* 0x0000d80001067983 */ /* 0x000ee80000300800 */
[----:B------:R-:W3:Y:S04]  /*484a0*/  LDL.LU R7, [R1+0xdc] ;  /* 0x0000dc0001077983 */ /* 0x000ee80000300800 */
[----:B------:R-:W4:Y:S04]  /*484b0*/  LDL.LU R16, [R1+0x130] ;  /* 0x0001300001107983 */ /* 0x000f280000300800 */
[----:B------:R-:W4:Y:S04]  /*484c0*/  LDL.LU R17, [R1+0x134] ;  /* 0x0001340001117983 */ /* 0x000f280000300800 */
[----:B------:R-:W4:Y:S04]  /*484d0*/  LDL.LU R18, [R1+0x138] ;  /* 0x0001380001127983 */ /* 0x000f280000300800 */
[----:B------:R-:W4:Y:S04]  /*484e0*/  LDL.LU R19, [R1+0x13c] ;  /* 0x00013c0001137983 */ /* 0x000f280000300800 */
[----:B0-----:R-:W5:Y:S04]  /*484f0*/  LDL.LU R8, [R1+0x100] ;  /* 0x0001000001087983 */ /* 0x001f680000300800 */
[----:B------:R-:W5:Y:S04]  /*48500*/  LDL.LU R9, [R1+0x104] ;  /* 0x0001040001097983 */ /* 0x000f680000300800 */
[----:B-1----:R-:W2:Y:S04]  /*48510*/  LDL.LU R10, [R1+0x108] ;  /* 0x00010800010a7983 */ /* 0x002ea80000300800 */
[----:B------:R-:W2:Y:S01]  /*48520*/  LDL.LU R11, [R1+0x10c] ;  /* 0x00010c00010b7983 */ /* 0x000ea20000300800 */
[----:B------:R-:W-:-:S02]  /*48530*/  F2FP.F16.E4M3.UNPACK_B R12, R0 ;  /* 0x00000000ff0c723e */ /* 0x000fc400020006ff */
[----:B------:R-:W-:Y:S02]  /*48540*/  F2FP.F16.E4M3.UNPACK_B R13, R22 ;  /* 0x00000016ff0d723e */ /* 0x000fe400020006ff */
[----:B------:R-:W-:Y:S02]  /*48550*/  F2FP.F16.E4M3.UNPACK_B R14, R23 ;  /* 0x00000017ff0e723e */ /* 0x000fe400020006ff */
[----:B------:R-:W-:Y:S01]  /*48560*/  F2FP.F16.E4M3.UNPACK_B R15, R28 ;  /* 0x0000001cff0f723e */ /* 0x000fe200020006ff */
[----:B--2---:R-:W-:Y:S04]  /*48570*/  STL.64 [R1+0x27b8], R10 ;  /* 0x0027b80a01007387 */ /* 0x004fe80000100a00 */
[----:B-----5:R0:W-:Y:S04]  /*48580*/  STL.64 [R1+0x27b0], R8 ;  /* 0x0027b00801007387 */ /* 0x0201e80000100a00 */
        /* <DEDUP_REMOVED lines=8> */
[----:B------:R-:W3:Y:S04]  /*48610*/  LDL.LU R6, [R1+0xe8] ;  /* 0x0000e80001067983 */ /* 0x000ee80000300800 */
[----:B------:R-:W3:Y:S04]  /*48620*/  LDL.LU R7, [R1+0xec] ;  /* 0x0000ec0001077983 */ /* 0x000ee80000300800 */
[----:B------:R-:W5:Y:S04]  /*48630*/  LDL.LU R24, [R1+0x10] ;  /* 0x0000100001187983 */ /* 0x000f680000300800 */
[----:B------:R-:W5:Y:S04]  /*48640*/  LDL.LU R25, [R1+0x14] ;  /* 0x0000140001197983 */ /* 0x000f680000300800 */
[----:B------:R-:W2:Y:S04]  /*48650*/  LDL.LU R26, [R1+0x18] ;  /* 0x00001800011a7983 */ /* 0x000ea80000300800 */
[----:B------:R-:W2:Y:S01]  /*48660*/  LDL.LU R27, [R1+0x1c] ;  /* 0x00001c00011b7983 */ /* 0x000ea20000300800 */
[----:B----4-:R-:W-:Y:S03]  /*48670*/  HMMA.16816.F32 R16, R12, R20, R16 ;  /* 0x000000140c10723c */ /* 0x010fe60000001810 */
[----:B--2---:R-:W-:Y:S04]  /*48680*/  STL.64 [R1+0x2778], R26 ;  /* 0x0027781a01007387 */ /* 0x004fe80000100a00 */
[----:B-----5:R0:W-:Y:S04]  /*48690*/  STL.64 [R1+0x2770], R24 ;  /* 0x0027701801007387 */ /* 0x0201e80000100a00 */
[----:B0-----:R-:W2:Y:S04]  /*486a0*/  LDL.LU R24, [R1+0xb0] ;  /* 0x0000b00001187983 */ /* 0x001ea80000300800 */
[----:B------:R-:W2:Y:S04]  /*486b0*/  LDL.LU R25, [R1+0xb4] ;  /* 0x0000b40001197983 */ /* 0x000ea80000300800 */
[----:B------:R-:W2:Y:S04]  /*486c0*/  LDL.LU R26, [R1+0xb8] ;  /* 0x0000b800011a7983 */ /* 0x000ea80000300800 */
[----:B------:R-:W4:Y:S04]  /*486d0*/  LDL.LU R0, [R1+0x1dbc] ;  /* 0x001dbc0001007983 */ /* 0x000f280000300800 */
[----:B------:R-:W5:Y:S04]  /*486e0*/  LDL R23, [R1+0x738] ;  /* 0x0007380001177983 */ /* 0x000f680000100800 */
[----:B------:R-:W2:Y:S01]  /*486f0*/  LDL R28, [R1+0x74c] ;  /* 0x00074c00011c7983 */ /* 0x000ea20000100800 */
[----:B------:R-:W-:-:S03]  /*48700*/  IMAD.MOV.U32 R27, RZ, RZ, R29 ;  /* 0x000000ffff1b7224 */ /* 0x000fc600078e001d */
[----:B------:R-:W-:Y:S04]  /*48710*/  STL.64 [R1+0x450], R16 ;  /* 0x0004501001007387 */ /* 0x000fe80000100a00 */
[----:B------:R0:W-:Y:S01]  /*48720*/  STL [R1+0x458], R18 ;  /* 0x0004581201007387 */ /* 0x0001e20000100800 */
[----:B------:R-:W-:-:S03]  /*48730*/  IMAD.MOV.U32 R29, RZ, RZ, R19 ;  /* 0x000000ffff1d7224 */ /* 0x000fc600078e0013 */
[----:B0-----:R-:W2:Y:S04]  /*48740*/  LDL.LU.64 R18, [R1+0x27c8] ;  /* 0x0027c80001127983 */ /* 0x001ea80000300a00 */
[----:B------:R-:W3:Y:S04]  /*48750*/  LDL.LU.64 R16, [R1+0x27c0] ;  /* 0x0027c00001107983 */ /* 0x000ee80000300a00 */
[----:B------:R-:W3:Y:S04]  /*48760*/  LDL.LU R20, [R1+0x1dd4] ;  /* 0x001dd40001147983 */ /* 0x000ee80000300800 */
[----:B------:R-:W3:Y:S04]  /*48770*/  LDL R21, [R1+0x748] ;  /* 0x0007480001157983 */ /* 0x000ee80000100800 */
[----:B------:R-:W-:Y:S01]  /*48780*/  STL [R1+0x2494], R29 ;  /* 0x0024941d01007387 */ /* 0x000fe20000100800 */
[----:B--2---:R-:W-:-:S15]  /*48790*/  HMMA.16816.F32 R8, R12, R18, R8 ;  /* 0x000000120c08723c */ /* 0x004fde0000001808 */
[----:B------:R-:W-:-:S04]  /*487a0*/  NOP ;  /* 0x0000000000007918 */ /* 0x000fc80000000000 */
[----:B------:R-:W-:Y:S04]  /*487b0*/  STL.64 [R1+0x440], R8 ;  /* 0x0004400801007387 */ /* 0x000fe80000100a00 */
[----:B------:R0:W-:Y:S04]  /*487c0*/  STL.64 [R1+0x448], R10 ;  /* 0x0004480a01007387 */ /* 0x0001e80000100a00 */
[----:B0-----:R-:W3:Y:S04]  /*487d0*/  LDL.LU.64 R10, [R1+0x27b8] ;  /* 0x0027b800010a7983 */ /* 0x001ee80000300a00 */
[----:B------:R-:W3:Y:S04]  /*487e0*/  LDL.LU.64 R8, [R1+0x27b0] ;  /* 0x0027b00001087983 */ /* 0x000ee80000300a00 */
[----:B------:R-:W2:Y:S04]  /*487f0*/  LDL.LU R18, [R1+0x1dcc] ;  /* 0x001dcc0001127983 */ /* 0x000ea80000300800 */
[----:B------:R-:W2:Y:S04]  /*48800*/  LDL.LU R19, [R1+0x1dd8] ;  /* 0x001dd80001137983 */ /* 0x000ea80000300800 */
[----:B------:R-:W2:Y:S01]  /*48810*/  LDL R22, [R1+0x73c] ;  /* 0x00073c0001167983 */ /* 0x000ea20000100800 */
[----:B---3--:R-:W-:-:S15]  /*48820*/  HMMA.16816.F32 R8, R12, R16, R8 ;  /* 0x000000100c08723c */ /* 0x008fde0000001808 */
[----:B------:R-:W-:-:S04]  /*48830*/  NOP ;  /* 0x0000000000007918 */ /* 0x000fc80000000000 */
[----:B------:R-:W-:Y:S04]  /*48840*/  STL [R1+0x430], R8 ;  /* 0x0004300801007387 */ /* 0x000fe80000100800 */
[----:B------:R0:W-:Y:S04]  /*48850*/  STL.64 [R1+0x438], R10 ;  /* 0x0004380a01007387 */ /* 0x0001e80000100a00 */
[----:B0-----:R-:W3:Y:S01]  /*48860*/  LDL.LU.64 R10, [R1+0x27a8] ;  /* 0x0027a800010a7983 */ /* 0x001ee20000300a00 */
[----:B------:R-:W-:-:S03]  /*48870*/  IMAD.MOV.U32 R29, RZ, RZ, R9 ;  /* 0x000000ffff1d7224 */ /* 0x000fc600078e0009 */
[----:B------:R-:W2:Y:S04]  /*48880*/  LDL.LU.64 R8, [R1+0x27a0] ;  /* 0x0027a00001087983 */ /* 0x000ea80000300a00 */
[----:B------:R-:W2:Y:S04]  /*48890*/  LDL.LU R16, [R1+0x1dc4] ;  /* 0x001dc40001107983 */ /* 0x000ea80000300800 */
[----:B------:R-:W2:Y:S04]  /*488a0*/  LDL.LU R17, [R1+0x1dd0] ;  /* 0x001dd00001117983 */ /* 0x000ea80000300800 */
[----:B------:R0:W-:Y:S04]  /*488b0*/  STL [R1+0x24f8], R29 ;  /* 0x0024f81d01007387 */ /* 0x0001e80000100800 */
[----:B0-----:R-:W2:Y:S01]  /*488c0*/  LDL.LU R29, [R1+0x1dc8] ;  /* 0x001dc800011d7983 */ /* 0x001ea20000300800 */
[----:B---3--:R-:W-:-:S15]  /*488d0*/  HMMA.16816.F32 R4, R12, R10, R4 ;  /* 0x0000000a0c04723c */ /* 0x008fde0000001804 */
[----:B------:R-:W-:-:S04]  /*488e0*/  NOP ;  /* 0x0000000000007918 */ /* 0x000fc80000000000 */
[----:B------:R-:W-:Y:S04]  /*488f0*/  STL.64 [R1+0x420], R4 ;  /* 0x0004200401007387 */ /* 0x000fe80000100a00 */
[----:B------:R0:W-:Y:S04]  /*48900*/  STL.64 [R1+0x428], R6 ;  /* 0x0004280601007387 */ /* 0x0001e80000100a00 */
[----:B0-----:R-:W2:Y:S04]  /*48910*/  LDL.LU.64 R6, [R1+0x2798] ;  /* 0x0027980001067983 */ /* 0x001ea80000300a00 */
[----:B------:R-:W2:Y:S02]  /*48920*/  LDL.LU.64 R4, [R1+0x2790] ;  /* 0x0027900001047983 */ /* 0x000ea40000300a00 */
[----:B--2---:R-:W-:Y:S02]  /*48930*/  HMMA.16816.F32 R8, R12, R8, R4 ;  /* 0x000000080c08723c */ /* 0x004fe40000001804 */
        /* <DEDUP_REMOVED lines=14> */
[----:B------:R-:W4:Y:S01]  /*48a20*/  LDL.LU R7, [R1+0x1dc0] ;  /* 0x001dc00001077983 */ /* 0x000f220000300800 */
[----:B---3--:R-:W-:-:S15]  /*48a30*/  HMMA.16816.F32 R24, R12, R4, R24 ;  /* 0x000000040c18723c */ /* 0x008fde0000001818 */
[----:B------:R-:W-:-:S04]  /*48a40*/  NOP ;  /* 0x0000000000007918 */ /* 0x000fc80000000000 */
[----:B------:R-:W-:Y:S04]  /*48a50*/  STL.64 [R1+0x380], R24 ;  /* 0x0003801801007387 */ /* 0x000fe80000100a00 */
[----:B------:R0:W-:Y:S04]  /*48a60*/  STL.64 [R1+0x388], R26 ;  /* 0x0003881a01007387 */ /* 0x0001e80000100a00 */
[----:B0-----:R-:W2:Y:S04]  /*48a70*/  LDL.LU.64 R26, [R1+0x2768] ;  /* 0x00276800011a7983 */ /* 0x001ea80000300a00 */
[----:B------:R-:W2:Y:S01]  /*48a80*/  LDL.LU.64 R24, [R1+0x2760] ;  /* 0x0027600001187983 */ /* 0x000ea20000300a00 */
[----:B----4-:R-:W-:-:S02]  /*48a90*/  IMAD R0, R0, 0x100, R7 ;  /* 0x0000010000007824 */ /* 0x010fc400078e0207 */
[----:B------:R-:W-:Y:S02]  /*48aa0*/  IMAD R4, R16, 0x100, R29 ;  /* 0x0000010010047824 */ /* 0x000fe400078e021d */
[----:B------:R-:W-:Y:S02]  /*48ab0*/  IMAD R5, R18, 0x100, R17 ;  /* 0x0000010012057824 */ /* 0x000fe400078e0211 */
[----:B------:R-:W-:Y:S01]  /*48ac0*/  IMAD R6, R20, 0x100, R19 ;  /* 0x0000010014067824 */ /* 0x000fe200078e0213 */
[----:B------:R-:W-:Y:S02]  /*48ad0*/  F2FP.F16.E4M3.UNPACK_B R20, R21 ;  /* 0x00000015ff14723e */ /* 0x000fe400020006ff */
[----:B------:R-:W-:Y:S01]  /*48ae0*/  F2FP.F16.E4M3.UNPACK_B R21, R28 ;  /* 0x0000001cff15723e */ /* 0x000fe200020006ff */
[----:B--2---:R-:W-:Y:S01]  /*48af0*/  HMMA.16816.F32 R24, R12, R2, R24 ;  /* 0x000000020c18723c */ /* 0x004fe20000001818 */
[----:B------:R-:W-:Y:S02]  /*48b00*/  F2FP.F16.E4M3.UNPACK_B R12, R0 ;  /* 0x00000000ff0c723e */ /* 0x000fe400020006ff */
[----:B------:R-:W-:-:S02]  /*48b10*/  F2FP.F16.E4M3.UNPACK_B R13, R4 ;  /* 0x00000004ff0d723e */ /* 0x000fc400020006ff */
[----:B------:R-:W-:Y:S02]  /*48b20*/  F2FP.F16.E4M3.UNPACK_B R14, R5 ;  /* 0x00000005ff0e723e */ /* 0x000fe400020006ff */
[----:B------:R-:W-:-:S07]  /*48b30*/  F2FP.F16.E4M3.UNPACK_B R15, R6 ;  /* 0x00000006ff0f723e */ /* 0x000fce00020006ff */
[----:B------:R-:W-:Y:S05]  /*48b40*/  HMMA.16816.F32 R4, R12, R20, R8 ;  /* 0x000000140c04723c */ /* 0x000fea0000001808 */
[----:B------:R0:W-:Y:S04]  /*48b50*/  STL [R1+0x2414], R24 ;  /* 0x0024141801007387 */ /* 0x0001e80000100800 */
[----:B------:R1:W-:Y:S04]  /*48b60*/  STL [R1+0x2410], R25 ;  /* 0x0024101901007387 */ /* 0x0003e80000100800 */
[----:B------:R2:W-:Y:S04]  /*48b70*/  STL [R1+0x240c], R26 ;  /* 0x00240c1a01007387 */ /* 0x0005e80000100800 */
[----:B------:R3:W-:Y:S04]  /*48b80*/  STL [R1+0x2408], R27 ;  /* 0x0024081b01007387 */ /* 0x0007e80000100800 */
[----:B0-----:R-:W4:Y:S04]  /*48b90*/  LDL.LU R24, [R1+0x20] ;  /* 0x0000200001187983 */ /* 0x001f280000300800 */
[----:B------:R-:W-:Y:S04]  /*48ba0*/  STL.64 [R1+0x3f0], R4 ;  /* 0x0003f00401007387 */ /* 0x000fe80000100a00 */
[----:B------:R0:W-:Y:S04]  /*48bb0*/  STL.64 [R1+0x3f8], R6 ;  /* 0x0003f80601007387 */ /* 0x0001e80000100a00 */
[----:B-1----:R-:W4:Y:S04]  /*48bc0*/  LDL.LU R25, [R1+0x24] ;  /* 0x0000240001197983 */ /* 0x002f280000300800 */
[----:B--2---:R-:W4:Y:S04]  /*48bd0*/  LDL.LU R26, [R1+0x28] ;  /* 0x00002800011a7983 */ /* 0x004f280000300800 */
[----:B---3--:R-:W4:Y:S04]  /*48be0*/  LDL.LU R27, [R1+0x2c] ;  /* 0x00002c00011b7983 */ /* 0x008f280000300800 */
[----:B------:R-:W2:Y:S04]  /*48bf0*/  LDL R16, [R1+0x728] ;  /* 0x0007280001107983 */ /* 0x000ea80000100800 */
[----:B------:R-:W-:Y:S04]  /*48c00*/  STL [R1+0x272c], R20 ;  /* 0x00272c1401007387 */ /* 0x000fe80000100800 */
[----:B------:R-:W-:Y:S04]  /*48c10*/  STL [R1+0x2728], R21 ;  /* 0x0027281501007387 */ /* 0x000fe80000100800 */
[----:B------:R-:W3:Y:S04]  /*48c20*/  LDL R10, [R1+0x718] ;  /* 0x00071800010a7983 */ /* 0x000ee80000100800 */
[----:B------:R-:W3:Y:S04]  /*48c30*/  LDL R11, [R1+0x71c] ;  /* 0x00071c00010b7983 */ /* 0x000ee80000100800 */
[----:B------:R-:W2:Y:S04]  /*48c40*/  LDL R8, [R1+0x708] ;  /* 0x0007080001087983 */ /* 0x000ea80000100800 */
[----:B------:R-:W2:Y:S04]  /*48c50*/  LDL R9, [R1+0x70c] ;  /* 0x00070c0001097983 */ /* 0x000ea80000100800 */
[----:B------:R-:W4:Y:S04]  /*48c60*/  LDL R17, [R1+0x72c] ;  /* 0x00072c0001117983 */ /* 0x000f280000100800 */
[----:B---3--:R-:W-:Y:S04]  /*48c70*/  STL.64 [R1+0x2758], R10 ;  /* 0x0027580a01007387 */ /* 0x008fe80000100a00 */
[----:B--2---:R-:W-:Y:S04]  /*48c80*/  STL.64 [R1+0x2750], R8 ;  /* 0x0027500801007387 */ /* 0x004fe80000100a00 */
[----:B0-----:R-:W2:Y:S04]  /*48c90*/  LDL R7, [R1+0x6ec] ;  /* 0x0006ec0001077983 */ /* 0x001ea80000100800 */
[----:B------:R-:W3:Y:S04]  /*48ca0*/  LDL R2, [R1+0x6e8] ;  /* 0x0006e80001027983 */ /* 0x000ee80000100800 */
[----:B--2---:R0:W-:Y:S04]  /*48cb0*/  STL [R1+0x2738], R7 ;  /* 0x0027380701007387 */ /* 0x0041e80000100800 */
[----:B------:R-:W2:Y:S04]  /*48cc0*/  LDL.LU R4, [R1+0x40] ;  /* 0x0000400001047983 */ /* 0x000ea80000300800 */
[----:B------:R-:W2:Y:S04]  /*48cd0*/  LDL.LU R5, [R1+0x44] ;  /* 0x0000440001057983 */ /* 0x000ea80000300800 */
[----:B------:R-:W2:Y:S04]  /*48ce0*/  LDL.LU R6, [R1+0x48] ;  /* 0x0000480001067983 */ /* 0x000ea80000300800 */
[----:B0-----:R-:W2:Y:S01]  /*48cf0*/  LDL.LU R7, [R1+0x4c] ;  /* 0x00004c0001077983 */ /* 0x001ea20000300800 */
[----:B-----5:R-:W-:-:S02]  /*48d00*/  F2FP.F16.E4M3.UNPACK_B R18, R23 ;  /* 0x00000017ff12723e */ /* 0x020fc400020006ff */
[----:B------:R-:W-:Y:S01]  /*48d10*/  F2FP.F16.E4M3.UNPACK_B R19, R22 ;  /* 0x00000016ff13723e */ /* 0x000fe200020006ff */
[----:B--2---:R-:W-:Y:S04]  /*48d20*/  STL.64 [R1+0x2748], R6 ;  /* 0x0027480601007387 */ /* 0x004fe80000100a00 */
[----:B------:R0:W-:Y:S04]  /*48d30*/  STL.64 [R1+0x2740], R4 ;  /* 0x0027400401007387 */ /* 0x0001e80000100a00 */
[----:B0-----:R-:W2:Y:S04]  /*48d40*/  LDL.LU R4, [R1+0x30] ;  /* 0x0000300001047983 */ /* 0x001ea80000300800 */
[----:B------:R-:W2:Y:S04]  /*48d50*/  LDL.LU R5, [R1+0x34] ;  /* 0x0000340001057983 */ /* 0x000ea80000300800 */
[----:B------:R-:W2:Y:S04]  /*48d60*/  LDL.LU R6, [R1+0x38] ;  /* 0x0000380001067983 */ /* 0x000ea80000300800 */
[----:B------:R-:W2:Y:S01]  /*48d70*/  LDL.LU R7, [R1+0x3c] ;  /* 0x00003c0001077983 */ /* 0x000ea20000300800 */
[----:B----4-:R-:W-:Y:S01]  /*48d80*/  HMMA.16816.F32 R8, R12, R18, R24 ;  /* 0x000000120c08723c */ /* 0x010fe20000001818 */
[----:B------:R-:W-:-:S02]  /*48d90*/  F2FP.F16.E4M3.UNPACK_B R16, R16 ;  /* 0x00000010ff10723e */ /* 0x000fc400020006ff */
[----:B------:R-:W-:Y:S01]  /*48da0*/  F2FP.F16.E4M3.UNPACK_B R17, R17 ;  /* 0x00000011ff11723e */ /* 0x000fe200020006ff */
[----:B------:R-:W4:Y:S04]  /*48db0*/  LDL R29, [R1+0x6f8] ;  /* 0x0006f800011d7983 */ /* 0x000f280000100800 */
[----:B------:R-:W5:Y:S04]  /*48dc0*/  LDL.LU R20, [R1+0xc0] ;  /* 0x0000c00001147983 */ /* 0x000f680000300800 */
[----:B------:R-:W5:Y:S04]  /*48dd0*/  LDL.LU R21, [R1+0xc4] ;  /* 0x0000c40001157983 */ /* 0x000f680000300800 */
[----:B------:R-:W5:Y:S04]  /*48de0*/  LDL.LU R22, [R1+0xc8] ;  /* 0x0000c80001167983 */ /* 0x000f680000300800 */
[----:B------:R-:W5:Y:S04]  /*48df0*/  LDL.LU R23, [R1+0xcc] ;  /* 0x0000cc0001177983 */ /* 0x000f680000300800 */
[----:B------:R-:W3:Y:S04]  /*48e00*/  LDL R3, [R1+0x6fc] ;  /* 0x0006fc0001037983 */ /* 0x000ee80000100800 */
[----:B------:R-:W3:Y:S01]  /*48e10*/  LDL R28, [R1+0x6d8] ;  /* 0x0006d800011c7983 */ /* 0x000ee20000100800 */
[----:B------:R-:W-:-:S02]  /*48e20*/  IMAD.MOV.U32 R26, RZ, RZ, R10 ;  /* 0x000000ffff1a7224 */ /* 0x000fc400078e000a */
[----:B------:R-:W-:Y:S02]  /*48e30*/  IMAD.MOV.U32 R27, RZ, RZ, R11 ;  /* 0x000000ffff1b7224 */ /* 0x000fe400078e000b */
[----:B------:R-:W-:Y:S02]  /*48e40*/  IMAD.MOV.U32 R24, RZ, RZ, R8 ;  /* 0x000000ffff187224 */ /* 0x000fe400078e0008 */
[----:B------:R-:W-:Y:S01]  /*48e50*/  IMAD.MOV.U32 R25, RZ, RZ, R9 ;  /* 0x000000ffff197224 */ /* 0x000fe200078e0009 */
[----:B------:R-:W3:Y:S04]  /*48e60*/  LDL.LU.64 R10, [R1+0x2758] ;  /* 0x00275800010a7983 */ /* 0x000ee80000300a00 */
[----:B------:R-:W3:Y:S04]  /*48e70*/  LDL.LU.64 R8, [R1+0x2750] ;  /* 0x0027500001087983 */ /* 0x000ee80000300a00 */
[----:B------:R-:W-:Y:S04]  /*48e80*/  STL.64 [R1+0x2420], R26 ;  /* 0x0024201a01007387 */ /* 0x000fe80000100a00 */
[----:B------:R0:W-:Y:S04]  /*48e90*/  STL.64 [R1+0x2418], R24 ;  /* 0x0024181801007387 */ /* 0x0001e80000100a00 */
[----:B0-----:R-:W3:Y:S04]  /*48ea0*/  LDL.LU R24, [R1+0xa0] ;  /* 0x0000a00001187983 */ /* 0x001ee80000300800 */
[----:B------:R-:W3:Y:S04]  /*48eb0*/  LDL.LU R25, [R1+0xa4] ;  /* 0x0000a40001197983 */ /* 0x000ee80000300800 */
[----:B------:R-:W3:Y:S04]  /*48ec0*/  LDL.LU R26, [R1+0xa8] ;  /* 0x0000a800011a7983 */ /* 0x000ee80000300800 */
[----:B------:R-:W4:Y:S01]  /*48ed0*/  LDL.LU R27, [R1+0xac] ;  /* 0x0000ac00011b7983 */ /* 0x000f220000300800 */
        /* <DEDUP_REMOVED lines=12> */
[----:B---3--:R-:W-:-:S02]  /*48fa0*/  F2FP.F16.E4M3.UNPACK_B R10, R10 ;  /* 0x0000000aff0a723e */ /* 0x008fc400020006ff */
[----:B------:R-:W-:Y:S02]  /*48fb0*/  F2FP.F16.E4M3.UNPACK_B R11, R11 ;  /* 0x0000000bff0b723e */ /* 0x000fe400020006ff */
[----:B------:R-:W-:Y:S02]  /*48fc0*/  F2FP.F16.E4M3.UNPACK_B R8, R8 ;  /* 0x00000008ff08723e */ /* 0x000fe400020006ff */
[----:B------:R-:W-:-:S03]  /*48fd0*/  F2FP.F16.E4M3.UNPACK_B R9, R9 ;  /* 0x00000009ff09723e */ /* 0x000fc600020006ff */
[----:B--2---:R-:W-:-:S15]  /*48fe0*/  HMMA.16816.F32 R4, R12, R10, R4 ;  /* 0x0000000a0c04723c */ /* 0x004fde0000001804 */
[----:B------:R-:W-:-:S04]  /*48ff0*/  NOP ;  /* 0x0000000000007918 */ /* 0x000fc80000000000 */
[----:B------:R-:W-:Y:S04]  /*49000*/  STL.64 [R1+0x3c0], R4 ;  /* 0x0003c00401007387 */ /* 0x000fe80000100a00 */
[----:B------:R0:W-:Y:S01]  /*49010*/  STL.64 [R1+0x3c8], R6 ;  /* 0x0003c80601007387 */ /* 0x0001e20000100a00 */
[----:B----4-:R-:W-:Y:S03]  /*49020*/  HMMA.16816.F32 R16, R12, R8, R16 ;  /* 0x000000080c10723c */ /* 0x010fe60000001810 */
[----:B0-----:R-:W2:Y:S04]  /*49030*/  LDL.LU R7, [R1+0x2738] ;  /* 0x0027380001077983 */ /* 0x001ea80000300800 */
[----:B------:R-:W-:Y:S04]  /*49040*/  STL.64 [R1+0x26f0], R10 ;  /* 0x0026f00a01007387 */ /* 0x000fe80000100a00 */
[----:B------:R0:W-:Y:S01]  /*49050*/  STL.64 [R1+0x26e8], R8 ;  /* 0x0026e80801007387 */ /* 0x0001e20000100a00 */
[----:B------:R-:W-:-:S07]  /*49060*/  F2FP.F16.E4M3.UNPACK_B R4, R29 ;  /* 0x0000001dff04723e */ /* 0x000fce00020006ff */
[----:B------:R-:W-:Y:S04]  /*49070*/  STL.64 [R1+0x3b0], R16 ;  /* 0x0003b01001007387 */ /* 0x000fe80000100a00 */
[----:B------:R5:W-:Y:S04]  /*49080*/  STL.64 [R1+0x3b8], R18 ;  /* 0x0003b81201007387 */ /* 0x000be80000100a00 */
[----:B------:R-:W3:Y:S01]  /*49090*/  LDL.LU R29, [R1+0x1e14] ;  /* 0x001e1400011d7983 */ /* 0x000ee20000300800 */
[----:B------:R-:W-:Y:S02]  /*490a0*/  F2FP.F16.E4M3.UNPACK_B R6, R2 ;  /* 0x00000002ff06723e */ /* 0x000fe400020006ff */
[----:B--2---:R-:W-:-:S07]  /*490b0*/  F2FP.F16.E4M3.UNPACK_B R7, R7 ;  /* 0x00000007ff07723e */ /* 0x004fce00020006ff */
[----:B0-----:R-:W-:Y:S01]  /*490c0*/  HMMA.16816.F32 R8, R12, R6, R24 ;  /* 0x000000060c08723c */ /* 0x001fe20000001818 */
[----:B---3--:R-:W-:-:S15]  /*490d0*/  STL [R1+0x2730], R29 ;  /* 0x0027301d01007387 */ /* 0x008fde0000100800 */
[----:B------:R-:W-:-:S03]  /*490e0*/  NOP ;  /* 0x0000000000007918 */ /* 0x000fc60000000000 */
[----:B------:R0:W-:Y:S04]  /*490f0*/  STL.64 [R1+0x3a0], R8 ;  /* 0x0003a00801007387 */ /* 0x0001e80000100a00 */
[----:B------:R1:W-:Y:S04]  /*49100*/  STL.64 [R1+0x3a8], R10 ;  /* 0x0003a80a01007387 */ /* 0x0003e80000100a00 */
[----:B------:R-:W2:Y:S04]  /*49110*/  LDL.LU R24, [R1+0x80] ;  /* 0x0000800001187983 */ /* 0x000ea80000300800 */
[----:B------:R-:W2:Y:S04]  /*49120*/  LDL.LU R25, [R1+0x84] ;  /* 0x0000840001197983 */ /* 0x000ea80000300800 */
[----:B------:R-:W3:Y:S04]  /*49130*/  LDL.LU R26, [R1+0x88] ;  /* 0x00008800011a7983 */ /* 0x000ee80000300800 */
[----:B------:R-:W3:Y:S01]  /*49140*/  LDL.LU R27, [R1+0x8c] ;  /* 0x00008c00011b7983 */ /* 0x000ee20000300800 */
[----:B------:R-:W-:-:S07]  /*49150*/  F2FP.F16.E4M3.UNPACK_B R5, R3 ;  /* 0x00000003ff05723e */ /* 0x000fce00020006ff */
[----:B-----5:R-:W-:Y:S01]  /*49160*/  HMMA.16816.F32 R16, R12, R4, R20 ;  /* 0x000000040c10723c */ /* 0x020fe20000001814 */
[----:B------:R-:W-:Y:S01]  /*49170*/  F2FP.F16.E4M3.UNPACK_B R2, R28 ;  /* 0x0000001cff02723e */ /* 0x000fe200020006ff */
[----:B---3--:R-:W-:Y:S04]  /*49180*/  STL.64 [R1+0x26c0], R26 ;  /* 0x0026c01a01007387 */ /* 0x008fe80000100a00 */
[----:B--2---:R-:W-:Y:S04]  /*49190*/  STL.64 [R1+0x26b8], R24 ;  /* 0x0026b81801007387 */ /* 0x004fe80000100a00 */
[----:B------:R-:W-:Y:S04]  /*491a0*/  STL [R1+0x2734], R2 ;  /* 0x0027340201007387 */ /* 0x000fe80000100800 */
[----:B0-----:R-:W2:Y:S05]  /*491b0*/  LDL.LU R8, [R1+0x6b0] ;  /* 0x0006b00001087983 */ /* 0x001eaa0000300800 */
[----:B------:R-:W-:Y:S04]  /*491c0*/  STL.64 [R1+0x390], R16 ;  /* 0x0003901001007387 */ /* 0x000fe80000100a00 */
[----:B------:R-:W-:Y:S04]  /*491d0*/  STL.64 [R1+0x398], R18 ;  /* 0x0003981201007387 */ /* 0x000fe80000100a00 */
[----:B------:R-:W2:Y:S04]  /*491e0*/  LDL.LU R9, [R1+0x6b4] ;  /* 0x0006b40001097983 */ /* 0x000ea80000300800 */
[----:B-1----:R-:W3:Y:S04]  /*491f0*/  LDL.LU R10, [R1+0x6b8] ;  /* 0x0006b800010a7983 */ /* 0x002ee80000300800 */
[----:B------:R-:W3:Y:S04]  /*49200*/  LDL.LU R11, [R1+0x6bc] ;  /* 0x0006bc00010b7983 */ /* 0x000ee80000300800 */
[----:B---3--:R-:W-:Y:S04]  /*49210*/  STL.64 [R1+0x2700], R10 ;  /* 0x0027000a01007387 */ /* 0x008fe80000100a00 */
[----:B--2---:R0:W-:Y:S04]  /*49220*/  STL.64 [R1+0x26f8], R8 ;  /* 0x0026f80801007387 */ /* 0x0041e80000100a00 */
[----:B0-----:R-:W2:Y:S04]  /*49230*/  LDL.LU R8, [R1+0x6c0] ;  /* 0x0006c00001087983 */ /* 0x001ea80000300800 */
[----:B------:R-:W2:Y:S04]  /*49240*/  LDL.LU R9, [R1+0x6c4] ;  /* 0x0006c40001097983 */ /* 0x000ea80000300800 */
[----:B------:R-:W3:Y:S04]  /*49250*/  LDL.LU R10, [R1+0x6c8] ;  /* 0x0006c800010a7983 */ /* 0x000ee80000300800 */
[----:B------:R-:W3:Y:S04]  /*49260*/  LDL.LU R11, [R1+0x6cc] ;  /* 0x0006cc00010b7983 */ /* 0x000ee80000300800 */
[----:B------:R-:W4:Y:S04]  /*49270*/  LDL R3, [R1+0x6dc] ;  /* 0x0006dc0001037983 */ /* 0x000f280000100800 */
[----:B------:R-:W5:Y:S04]  /*49280*/  LDL.LU R2, [R1+0x1de0] ;  /* 0x001de00001027983 */ /* 0x000f680000300800 */
[----:B------:R-:W5:Y:S04]  /*49290*/  LDL.LU R0, [R1+0x1ddc] ;  /* 0x001ddc0001007983 */ /* 0x000f680000300800 */
[----:B------:R-:W4:Y:S04]  /*492a0*/  LDL.LU R29, [R1+0x1de8] ;  /* 0x001de800011d7983 */ /* 0x000f280000300800 */
[----:B------:R-:W4:Y:S04]  /*492b0*/  LDL.LU R22, [R1+0x1de4] ;  /* 0x001de40001167983 */ /* 0x000f280000300800 */
        /* <DEDUP_REMOVED lines=20> */
[----:B-----5:R-:W-:-:S02]  /*49400*/  IMAD R0, R0, 0x100, R2 ;  /* 0x0000010000007824 */ /* 0x020fc400078e0202 */
[----:B----4-:R-:W-:Y:S02]  /*49410*/  IMAD R22, R22, 0x100, R29 ;  /* 0x0000010016167824 */ /* 0x010fe400078e021d */
        /* <DEDUP_REMOVED lines=552> */
[----:B------:R-:W2:Y:S04]  /*4b6a0*/  LDL.LU.64 R24, [R1+0x24e8] ;  /* 0x0024e80001187983 */ /* 0x000ea80000300a00 */
        /* <DEDUP_REMOVED lines=14> */
[----:B------:R-:W-:Y:S01]  /*4b790*/  STL [R1+0x2490], R21 ;  /* 0x0024901501007387 */ /* 0x000fe20000100800 */
        /* <DEDUP_REMOVED lines=31> */
[----:B------:R4:W-:Y:S02]  /*4b990*/  STL.64 [R1+0x2448], R8 ;  /* 0x0024480801007387 */ /* 0x0009e40000100a00 */
[----:B----4-:R-:W-:-:S15]  /*4b9a0*/  HMMA.16816.F32 R8, R12, R6, R16 ;  /* 0x000000060c08723c */ /* 0x010fde0000001810 */
[----:B------:R-:W-:-:S04]  /*4b9b0*/  NOP ;  /* 0x0000000000007918 */ /* 0x000fc80000000000 */
[----:B------:R0:W-:Y:S04]  /*4b9c0*/  STL.64 [R1+0xc0], R8 ;  /* 0x0000c00801007387 */ /* 0x0001e80000100a00 */
[----:B------:R1:W-:Y:S04]  /*4b9d0*/  STL.64 [R1+0xc8], R10 ;  /* 0x0000c80a01007387 */ /* 0x0003e80000100a00 */
[----:B0-----:R-:W4:Y:S01]  /*4b9e0*/  LDL.LU R8, [R1+0x430] ;  /* 0x0004300001087983 */ /* 0x001f220000300800 */
[----:B---3--:R-:W-:Y:S01]  /*4b9f0*/  IMAD.MOV.U32 R9, RZ, RZ, R29 ;  /* 0x000000ffff097224 */ /* 0x008fe200078e001d */
[----:B--2---:R-:W-:-:S15]  /*4ba00*/  HMMA.16816.F32 R16, R12, R4, R24 ;  /* 0x000000040c10723c */ /* 0x004fde0000001818 */
[----:B------:R-:W-:-:S04]  /*4ba10*/  NOP ;  /* 0x0000000000007918 */ /* 0x000fc80000000000 */
[----:B------:R0:W-:Y:S04]  /*4ba20*/  STL.64 [R1+0xb0], R16 ;  /* 0x0000b01001007387 */ /* 0x0001e80000100a00 */
[----:B------:R2:W-:Y:S04]  /*4ba30*/  STL.64 [R1+0xb8], R18 ;  /* 0x0000b81201007387 */ /* 0x0005e80000100a00 */
[----:B------:R-:W3:Y:S04]  /*4ba40*/  LDL.LU R29, [R1+0x2494] ;  /* 0x00249400011d7983 */ /* 0x000ee80000300800 */
[----:B-1----:R-:W5:Y:S04]  /*4ba50*/  LDL.LU R10, [R1+0x438] ;  /* 0x00043800010a7983 */ /* 0x002f680000300800 */
[----:B------:R-:W5:Y:S04]  /*4ba60*/  LDL.LU R11, [R1+0x43c] ;  /* 0x00043c00010b7983 */ /* 0x000f680000300800 */
[----:B0-----:R-:W4:Y:S04]  /*4ba70*/  LDL.LU R16, [R1+0x450] ;  /* 0x0004500001107983 */ /* 0x001f280000300800 */
[----:B------:R-:W4:Y:S04]  /*4ba80*/  LDL.LU R17, [R1+0x454] ;  /* 0x0004540001117983 */ /* 0x000f280000300800 */
[----:B--2---:R-:W2:Y:S04]  /*4ba90*/  LDL.LU R18, [R1+0x458] ;  /* 0x0004580001127983 */ /* 0x004ea80000300800 */
[----:B------:R-:W4:Y:S04]  /*4baa0*/  LDL.LU R21, [R1+0x1ea0] ;  /* 0x001ea00001157983 */ /* 0x000f280000300800 */
[----:B------:R-:W5:Y:S04]  /*4bab0*/  LDL.LU R0, [R1+0x1e9c] ;  /* 0x001e9c0001007983 */ /* 0x000f680000300800 */
[----:B------:R-:W5:Y:S04]  /*4bac0*/  LDL.LU R2, [R1+0x1ea8] ;  /* 0x001ea80001027983 */ /* 0x000f680000300800 */
[----:B------:R-:W5:Y:S04]  /*4bad0*/  LDL.LU R22, [R1+0x1ea4] ;  /* 0x001ea40001167983 */ /* 0x000f680000300800 */
[----:B------:R-:W5:Y:S04]  /*4bae0*/  LDL.LU R3, [R1+0x1eb0] ;  /* 0x001eb00001037983 */ /* 0x000f680000300800 */
[----:B------:R-:W5:Y:S04]  /*4baf0*/  LDL.LU R23, [R1+0x1eac] ;  /* 0x001eac0001177983 */ /* 0x000f680000300800 */
[----:B------:R-:W5:Y:S01]  /*4bb00*/  LDL.LU R28, [R1+0x1eb8] ;  /* 0x001eb800011c7983 */ /* 0x000f620000300800 */
[----:B---3--:R-:W-:-:S03]  /*4bb10*/  IMAD.MOV.U32 R19, RZ, RZ, R29 ;  /* 0x000000ffff137224 */ /* 0x008fc600078e001d */
[----:B------:R-:W3:Y:S04]  /*4bb20*/  LDL.LU R29, [R1+0x1eb4] ;  /* 0x001eb400011d7983 */ /* 0x000ee80000300800 */
[----:B--2---:R-:W-:Y:S04]  /*4bb30*/  STL.64 [R1+0x2480], R18 ;  /* 0x0024801201007387 */ /* 0x004fe80000100a00 */
[----:B----4-:R0:W-:Y:S04]  /*4bb40*/  STL.64 [R1+0x2478], R16 ;  /* 0x0024781001007387 */ /* 0x0101e80000100a00 */
[----:B0-----:R-:W2:Y:S04]  /*4bb50*/  LDL.LU R16, [R1+0x460] ;  /* 0x0004600001107983 */ /* 0x001ea80000300800 */
[----:B------:R-:W2:Y:S04]  /*4bb60*/  LDL.LU R17, [R1+0x464] ;  /* 0x0004640001117983 */ /* 0x000ea80000300800 */
[----:B------:R-:W2:Y:S04]  /*4bb70*/  LDL.LU R18, [R1+0x468] ;  /* 0x0004680001127983 */ /* 0x000ea80000300800 */
[----:B------:R-:W2:Y:S04]  /*4bb80*/  LDL.LU R19, [R1+0x46c] ;  /* 0x00046c0001137983 */ /* 0x000ea80000300800 */
[----:B-----5:R-:W-:Y:S04]  /*4bb90*/  STL.64 [R1+0x2460], R10 ;  /* 0x0024600a01007387 */ /* 0x020fe80000100a00 */
[----:B------:R0:W-:Y:S04]  /*4bba0*/  STL.64 [R1+0x2458], R8 ;  /* 0x0024580801007387 */ /* 0x0001e80000100a00 */
[----:B0-----:R-:W4:Y:S04]  /*4bbb0*/  LDL.LU R8, [R1+0x440] ;  /* 0x0004400001087983 */ /* 0x001f280000300800 */
[----:B------:R-:W4:Y:S04]  /*4bbc0*/  LDL.LU R9, [R1+0x444] ;  /* 0x0004440001097983 */ /* 0x000f280000300800 */
[----:B------:R-:W4:Y:S04]  /*4bbd0*/  LDL.LU R10, [R1+0x448] ;  /* 0x00044800010a7983 */ /* 0x000f280000300800 */
[----:B------:R-:W4:Y:S04]  /*4bbe0*/  LDL.LU R11, [R1+0x44c] ;  /* 0x00044c00010b7983 */ /* 0x000f280000300800 */
[----:B------:R-:W-:Y:S04]  /*4bbf0*/  STL.64 [R1+0x2430], R6 ;  /* 0x0024300601007387 */ /* 0x000fe80000100a00 */
[----:B------:R0:W-:Y:S04]  /*4bc00*/  STL.64 [R1+0x2428], R4 ;  /* 0x0024280401007387 */ /* 0x0001e80000100a00 */
[----:B0-----:R-:W5:Y:S04]  /*4bc10*/  LDL.LU R4, [R1+0x410] ;  /* 0x0004100001047983 */ /* 0x001f680000300800 */
[----:B------:R-:W5:Y:S04]  /*4bc20*/  LDL.LU R5, [R1+0x414] ;  /* 0x0004140001057983 */ /* 0x000f680000300800 */
[----:B------:R-:W2:Y:S04]  /*4bc30*/  LDL.LU R6, [R1+0x418] ;  /* 0x0004180001067983 */ /* 0x000ea80000300800 */
[----:B------:R-:W2:Y:S01]  /*4bc40*/  LDL.LU R7, [R1+0x41c] ;  /* 0x00041c0001077983 */ /* 0x000ea20000300800 */
[----:B------:R-:W-:-:S02]  /*4bc50*/  IMAD R0, R0, 0x100, R21 ;  /* 0x0000010000007824 */ /* 0x000fc400078e0215 */
[----:B------:R-:W-:Y:S02]  /*4bc60*/  IMAD R22, R22, 0x100, R2 ;  /* 0x0000010016167824 */ /* 0x000fe400078e0202 */
[----:B------:R-:W-:Y:S01]  /*4bc70*/  IMAD R23, R23, 0x100, R3 ;  /* 0x0000010017177824 */ /* 0x000fe200078e0203 */
        /* <DEDUP_REMOVED lines=12> */
[----:B------:R-:W2:Y:S01]  /*4bd40*/  LDL.LU R3, [R1+0x2488] ;  /* 0x0024880001037983 */ /* 0x000ea20000300800 */
[----:B---3--:R-:W-:Y:S01]  /*4bd50*/  IMAD R28, R29, 0x100, R28 ;  /* 0x000001001d1c7824 */ /* 0x008fe200078e021c */
        /* <DEDUP_REMOVED lines=18> */
[----:B------:R-:W2:Y:S04]  /*4be80*/  LDL.LU.64 R16, [R1+0x2468] ;  /* 0x0024680001107983 */ /* 0x000ea80000300a00 */
[----:B------:R-:W2:Y:S04]  /*4be90*/  LDL.LU R20, [R1+0x1ed8] ;  /* 0x001ed80001147983 */ /* 0x000ea80000300800 */
[----:B------:R-:W2:Y:S01]  /*4bea0*/  LDL.LU R21, [R1+0x1ed4] ;  /* 0x001ed40001157983 */ /* 0x000ea20000300800 */
[----:B----4-:R-:W-:-:S15]  /*4beb0*/  HMMA.16816.F32 R8, R12, R18, R8 ;  /* 0x000000120c08723c */ /* 0x010fde0000001808 */
[----:B------:R-:W-:-:S04]  /*4bec0*/  NOP ;  /* 0x0000000000007918 */ /* 0x000fc80000000000 */
[----:B------:R-:W-:Y:S04]  /*4bed0*/  STL.64 [R1+0x50], R8 ;  /* 0x0000500801007387 */ /* 0x000fe80000100a00 */
[----:B------:R0:W-:Y:S04]  /*4bee0*/  STL.64 [R1+0x58], R10 ;  /* 0x0000580a01007387 */ /* 0x0001e80000100a00 */
[----:B0-----:R-:W2:Y:S04]  /*4bef0*/  LDL.LU.64 R10, [R1+0x2460] ;  /* 0x00246000010a7983 */ /* 0x001ea80000300a00 */
[----:B------:R-:W2:Y:S04]  /*4bf00*/  LDL.LU.64 R8, [R1+0x2458] ;  /* 0x0024580001087983 */ /* 0x000ea80000300a00 */
[----:B------:R-:W3:Y:S04]  /*4bf10*/  LDL.LU R18, [R1+0x1ec0] ;  /* 0x001ec00001127983 */ /* 0x000ee80000300800 */
[----:B------:R-:W4:Y:S01]  /*4bf20*/  LDL.LU R19, [R1+0x1ec8] ;  /* 0x001ec80001137983 */ /* 0x000f220000300800 */
[----:B--2---:R-:W-:-:S15]  /*4bf30*/  HMMA.16816.F32 R8, R12, R16, R8 ;  /* 0x000000100c08723c */ /* 0x004fde0000001808 */
[----:B------:R-:W-:-:S04]  /*4bf40*/  NOP ;  /* 0x0000000000007918 */ /* 0x000fc80000000000 */
[----:B------:R-:W-:Y:S04]  /*4bf50*/  STL.64 [R1+0x40], R8 ;  /* 0x0000400801007387 */ /* 0x000fe80000100a00 */
[----:B------:R0:W-:Y:S01]  /*4bf60*/  STL [R1+0x48], R10 ;  /* 0x0000480a01007387 */ /* 0x0001e20000100800 */
[----:B------:R-:W-:-:S03]  /*4bf70*/  IMAD.MOV.U32 R29, RZ, RZ, R11 ;  /* 0x000000ffff1d7224 */ /* 0x000fc600078e000b */
[----:B0-----:R-:W2:Y:S04]  /*4bf80*/  LDL.LU.64 R10, [R1+0x2450] ;  /* 0x00245000010a7983 */ /* 0x001ea80000300a00 */
[----:B------:R-:W3:Y:S04]  /*4bf90*/  LDL.LU.64 R8, [R1+0x2448] ;  /* 0x0024480001087983 */ /* 0x000ee80000300a00 */
[----:B------:R-:W-:Y:S01]  /*4bfa0*/  STL [R1+0x2170], R29 ;  /* 0x0021701d01007387 */ /* 0x000fe20000100800 */
[----:B--2---:R-:W-:-:S15]  /*4bfb0*/  HMMA.16816.F32 R4, R12, R10, R4 ;  /* 0x0000000a0c04723c */ /* 0x004fde0000001804 */
[----:B------:R-:W-:-:S04]  /*4bfc0*/  NOP ;  /* 0x0000000000007918 */ /* 0x000fc80000000000 */
[----:B------:R-:W-:Y:S04]  /*4bfd0*/  STL.64 [R1+0x30], R4 ;  /* 0x0000300401007387 */ /* 0x000fe80000100a00 */
[----:B------:R0:W-:Y:S04]  /*4bfe0*/  STL.64 [R1+0x38], R6 ;  /* 0x0000380601007387 */ /* 0x0001e80000100a00 */
[----:B0-----:R-:W3:Y:S04]  /*4bff0*/  LDL.LU.64 R6, [R1+0x2440] ;  /* 0x0024400001067983 */ /* 0x001ee80000300a00 */
[----:B------:R-:W3:Y:S02]  /*4c000*/  LDL.LU.64 R4, [R1+0x2438] ;  /* 0x0024380001047983 */ /* 0x000ee40000300a00 */
[----:B---3--:R-:W-:Y:S02]  /*4c010*/  HMMA.16816.F32 R8, R12, R8, R4 ;  /* 0x000000080c08723c */ /* 0x008fe40000001804 */
[----:B------:R-:W5:Y:S04]  /*4c020*/  LDL.LU.64 R6, [R1+0x2430] ;  /* 0x0024300001067983 */ /* 0x000f680000300a00 */
[----:B------:R-:W2:-:S13]  /*4c030*/  LDL.LU.64 R4, [R1+0x2428] ;  /* 0x0024280001047983 */ /* 0x000e9a0000300a00 */
[----:B------:R0:W-:Y:S04]  /*4c040*/  STL.64 [R1+0x20], R8 ;  /* 0x0000200801007387 */ /* 0x0001e80000100a00 */
[----:B------:R1:W-:Y:S01]  /*4c050*/  STL [R1+0x28], R10 ;  /* 0x0000280a01007387 */ /* 0x0003e20000100800 */
[----:B------:R-:W-:-:S03]  /*4c060*/  IMAD.MOV.U32 R29, RZ, RZ, R11 ;  /* 0x000000ffff1d7224 */ /* 0x000fc600078e000b */
[----:B0-----:R-:W2:Y:S04]  /*4c070*/  LDL.LU R8, [R1+0x380] ;  /* 0x0003800001087983 */ /* 0x001ea80000300800 */
[----:B------:R-:W2:Y:S04]  /*4c080*/  LDL.LU R9, [R1+0x384] ;  /* 0x0003840001097983 */ /* 0x000ea80000300800 */
[----:B-1----:R-:W2:Y:S04]  /*4c090*/  LDL.LU R10, [R1+0x388] ;  /* 0x00038800010a7983 */ /* 0x002ea80000300800 */
[----:B------:R-:W2:Y:S04]  /*4c0a0*/  LDL.LU R11, [R1+0x38c] ;  /* 0x00038c00010b7983 */ /* 0x000ea80000300800 */
[----:B------:R-:W-:Y:S01]  /*4c0b0*/  STL [R1+0x21e8], R29 ;  /* 0x0021e81d01007387 */ /* 0x000fe20000100800 */
[----:B------:R-:W-:Y:S01]  /*4c0c0*/  IMAD R0, R0, 0x100, R18 ;  /* 0x0000010000007824 */ /* 0x000fe200078e0212 */
[----:B-----5:R-:W-:Y:S01]  /*4c0d0*/  HMMA.16816.F32 R24, R12, R6, R24 ;  /* 0x000000060c18723c */ /* 0x020fe20000001818 */
[----:B------:R-:W-:-:S07]  /*4c0e0*/  IMAD R6, R21, 0x100, R20 ;  /* 0x0000010015067824 */ /* 0x000fce00078e0214 */
[----:B--2---:R-:W-:Y:S11]  /*4c0f0*/  HMMA.16816.F32 R8, R12, R4, R8 ;  /* 0x000000040c08723c */ /* 0x004ff60000001808 */
[----:B------:R-:W-:Y:S04]  /*4c100*/  STL.64 [R1+0x10], R24 ;  /* 0x0000101801007387 */ /* 0x000fe80000100a00 */
[----:B------:R0:W-:Y:S01]  /*4c110*/  STL.64 [R1+0x18], R26 ;  /* 0x0000181a01007387 */ /* 0x0001e20000100a00 */
[----:B----4-:R-:W-:-:S02]  /*4c120*/  IMAD R4, R28, 0x100, R19 ;  /* 0x000001001c047824 */ /* 0x010fc400078e0213 */
[----:B------:R-:W-:Y:S01]  /*4c130*/  IMAD R5, R22, 0x100, R23 ;  /* 0x0000010016057824 */ /* 0x000fe200078e0217 */
[----:B0-----:R-:W2:Y:S04]  /*4c140*/  LDL.LU.64 R26, [R1+0x2420] ;  /* 0x00242000011a7983 */ /* 0x001ea80000300a00 */
[----:B------:R-:W3:Y:S04]  /*4c150*/  LDL.LU.64 R24, [R1+0x2418] ;  /* 0x0024180001187983 */ /* 0x000ee80000300a00 */
[----:B------:R-:W-:Y:S04]  /*4c160*/  STL.64 [R1], R8 ;  /* 0x0000000801007387 */ /* 0x000fe80000100a00 */
[----:B------:R0:W-:Y:S04]  /*4c170*/  STL.64 [R1+0x8], R10 ;  /* 0x0000080a01007387 */ /* 0x0001e80000100a00 */
        /* <DEDUP_REMOVED lines=11> */
[----:B------:R-:W4:Y:S01]  /*4c230*/  LDL.LU R9, [R1+0x708] ;  /* 0x0007080001097983 */ /* 0x000f220000300800 */
[----:B---3--:R-:W-:-:S03]  /*4c240*/  IMAD.MOV.U32 R8, RZ, RZ, R24 ;  /* 0x000000ffff087224 */ /* 0x008fc600078e0018 */
[----:B--2---:R-:W-:Y:S04]  /*4c250*/  STL.64 [R1+0x23f0], R10 ;  /* 0x0023f00a01007387 */ /* 0x004fe80000100a00 */
[----:B----4-:R0:W-:Y:S04]  /*4c260*/  STL [R1+0x23e8], R9 ;  /* 0x0023e80901007387 */ /* 0x0101e80000100800 */
[----:B------:R-:W2:Y:S01]  /*4c270*/  LDL.LU R24, [R1+0x2414] ;  /* 0x0024140001187983 */ /* 0x000ea20000300800 */
[----:B0-----:R-:W-:Y:S02]  /*4c280*/  IMAD.MOV.U32 R9, RZ, RZ, R25 ;  /* 0x000000ffff097224 */ /* 0x001fe400078e0019 */
[----:B------:R-:W-:Y:S01]  /*4c290*/  IMAD.MOV.U32 R10, RZ, RZ, R26 ;  /* 0x000000ffff0a7224 */ /* 0x000fe200078e001a */
[----:B------:R-:W2:Y:S04]  /*4c2a0*/  LDL.LU R25, [R1+0x2410] ;  /* 0x0024100001197983 */ /* 0x000ea80000300800 */
[----:B------:R-:W2:Y:S01]  /*4c2b0*/  LDL.LU R26, [R1+0x240c] ;  /* 0x00240c00011a7983 */ /* 0x000ea20000300800 */
[----:B------:R-:W-:-:S03]  /*4c2c0*/  IMAD.MOV.U32 R11, RZ, RZ, R27 ;  /* 0x000000ffff0b7224 */ /* 0x000fc600078e001b */
[----:B------:R-:W2:Y:S04]  /*4c2d0*/  LDL.LU R27, [R1+0x2408] ;  /* 0x00240800011b7983 */ /* 0x000ea80000300800 */
        /* <DEDUP_REMOVED lines=10> */
[----:B0-----:R-:W2:Y:S04]  /*4c380*/  LDL.LU R24, [R1+0x3b0] ;  /* 0x0003b00001187983 */ /* 0x001ea80000300800 */
[----:B------:R-:W2:Y:S04]  /*4c390*/  LDL.LU R25, [R1+0x3b4] ;  /* 0x0003b40001197983 */ /* 0x000ea80000300800 */
[----:B------:R-:W4:Y:S04]  /*4c3a0*/  LDL.LU R26, [R1+0x3b8] ;  /* 0x0003b800011a7983 */ /* 0x000f280000300800 */
[----:B------:R-:W4:Y:S01]  /*4c3b0*/  LDL.LU R27, [R1+0x3bc] ;  /* 0x0003bc00011b7983 */ /* 0x000f220000300800 */
[----:B------:R-:W-:-:S02]  /*4c3c0*/  F2FP.F16.E4M3.UNPACK_B R20, R20.H1 ;  /* 0x00000014ff14723e */ /* 0x000fc400030006ff */
[----:B------:R-:W-:Y:S02]  /*4c3d0*/  F2FP.F16.E4M3.UNPACK_B R21, R21.H1 ;  /* 0x00000015ff15723e */ /* 0x000fe400030006ff */
[----:B------:R-:W-:Y:S02]  /*4c3e0*/  F2FP.F16.E4M3.UNPACK_B R12, R0 ;  /* 0x00000000ff0c723e */ /* 0x000fe400020006ff */
[----:B------:R-:W-:Y:S02]  /*4c3f0*/  F2FP.F16.E4M3.UNPACK_B R13, R4 ;  /* 0x00000004ff0d723e */ /* 0x000fe400020006ff */
[----:B------:R-:W-:Y:S02]  /*4c400*/  F2FP.F16.E4M3.UNPACK_B R14, R5 ;  /* 0x00000005ff0e723e */ /* 0x000fe400020006ff */
[----:B------:R-:W-:-:S07]  /*4c410*/  F2FP.F16.E4M3.UNPACK_B R15, R6 ;  /* 0x00000006ff0f723e */ /* 0x000fce00020006ff */
[----:B---3--:R-:W-:Y:S01]  /*4c420*/  HMMA.16816.F32 R8, R12, R20, R8 ;  /* 0x000000140c08723c */ /* 0x008fe20000001808 */
[----:B----4-:R-:W-:Y:S04]  /*4c430*/  STL.64 [R1+0x23e0], R26 ;  /* 0x0023e01a01007387 */ /* 0x010fe80000100a00 */
        /* <DEDUP_REMOVED lines=11> */
[----:B0-----:R-:W4:Y:S04]  /*4c4f0*/  LDL.LU.64 R10, [R1+0x2400] ;  /* 0x00240000010a7983 */ /* 0x001f280000300a00 */
[----:B------:R-:W4:Y:S01]  /*4c500*/  LDL.LU.64 R8, [R1+0x23f8] ;  /* 0x0023f80001087983 */ /* 0x000f220000300a00 */
[----:B------:R-:W-:-:S02]  /*4c510*/  F2FP.F16.E4M3.UNPACK_B R18, R18.H1 ;  /* 0x00000012ff12723e */ /* 0x000fc400030006ff */
[----:B------:R-:W-:Y:S01]  /*4c520*/  F2FP.F16.E4M3.UNPACK_B R19, R19.H1 ;  /* 0x00000013ff13723e */ /* 0x000fe200030006ff */
[----:B------:R-:W-:Y:S04]  /*4c530*/  STL [R1+0x23ac], R20 ;  /* 0x0023ac1401007387 */ /* 0x000fe80000100800 */
[----:B------:R-:W-:Y:S01]  /*4c540*/  STL [R1+0x23a8], R21 ;  /* 0x0023a81501007387 */ /* 0x000fe20000100800 */
[----:B------:R-:W-:Y:S02]  /*4c550*/  F2FP.F16.E4M3.UNPACK_B R16, R16.H1 ;  /* 0x00000010ff10723e */ /* 0x000fe400030006ff */
[----:B------:R-:W-:Y:S01]  /*4c560*/  F2FP.F16.E4M3.UNPACK_B R17, R17.H1 ;  /* 0x00000011ff11723e */ /* 0x000fe200030006ff */
[C---:B----4-:R-:W-:Y:S08]  /*4c570*/  HMMA.16816.F32 R8, R12.reuse, R18, R8 ;  /* 0x000000120c08723c */ /* 0x050ff00000001808 */
[----:B--2---:R-:W-:Y:S11]  /*4c580*/  HMMA.16816.F32 R24, R12, R16, R24 ;  /* 0x000000100c18723c */ /* 0x004ff60000001818 */
[----:B------:R-:W-:Y:S04]  /*4c590*/  STL.64 [R1+0x610], R8 ;  /* 0x0006100801007387 */ /* 0x000fe80000100a00 */
[----:B------:R0:W-:Y:S04]  /*4c5a0*/  STL.64 [R1+0x618], R10 ;  /* 0x0006180a01007387 */ /* 0x0001e80000100a00 */
[----:B0-----:R-:W2:Y:S04]  /*4c5b0*/  LDL.LU.64 R10, [R1+0x23f0] ;  /* 0x0023f000010a7983 */ /* 0x001ea80000300a00 */
[----:B------:R-:W4:Y:S04]  /*4c5c0*/  LDL.LU R9, [R1+0x23e8] ;  /* 0x0023e80001097983 */ /* 0x000f280000300800 */
[----:B------:R-:W-:Y:S04]  /*4c5d0*/  STL.64 [R1+0x600], R24 ;  /* 0x0006001801007387 */ /* 0x000fe80000100a00 */
[----:B------:R0:W-:Y:S04]  /*4c5e0*/  STL.64 [R1+0x608], R26 ;  /* 0x0006081a01007387 */ /* 0x0001e80000100a00 */
[----:B0-----:R-:W5:Y:S04]  /*4c5f0*/  LDL.LU.64 R26, [R1+0x23e0] ;  /* 0x0023e000011a7983 */ /* 0x001f680000300a00 */
[----:B------:R-:W5:Y:S04]  /*4c600*/  LDL.LU.64 R24, [R1+0x23d8] ;  /* 0x0023d80001187983 */ /* 0x000f680000300a00 */
[----:B------:R-:W-:Y:S04]  /*4c610*/  STL.64 [R1+0x2390], R18 ;  /* 0x0023901201007387 */ /* 0x000fe80000100a00 */
[----:B------:R3:W-:Y:S01]  /*4c620*/  STL.64 [R1+0x2388], R16 ;  /* 0x0023881001007387 */ /* 0x0007e20000100a00 */
[----:B--2---:R-:W-:-:S02]  /*4c630*/  F2FP.F16.E4M3.UNPACK_B R10, R10.H1 ;  /* 0x0000000aff0a723e */ /* 0x004fc400030006ff */
[----:B------:R-:W-:-:S07]  /*4c640*/  F2FP.F16.E4M3.UNPACK_B R11, R11.H1 ;  /* 0x0000000bff0b723e */ /* 0x000fce00030006ff */
[----:B---3--:R-:W-:Y:S01]  /*4c650*/  HMMA.16816.F32 R16, R12, R10, R4 ;  /* 0x0000000a0c10723c */ /* 0x008fe20000001804 */
[----:B----4-:R-:W-:Y:S02]  /*4c660*/  F2FP.F16.E4M3.UNPACK_B R8, R9.H1 ;  /* 0x00000009ff08723e */ /* 0x010fe400030006ff */
[----:B------:R-:W-:-:S15]  /*4c670*/  F2FP.F16.E4M3.UNPACK_B R9, R28.H1 ;  /* 0x0000001cff09723e */ /* 0x000fde00030006ff */
[----:B------:R-:W-:Y:S01]  /*4c680*/  NOP ;  /* 0x0000000000007918 */ /* 0x000fe20000000000 */
[----:B------:R-:W-:Y:S04]  /*4c690*/  STL.64 [R1+0x5f0], R16 ;  /* 0x0005f01001007387 */ /* 0x000fe80000100a00 */
[----:B------:R5:W-:Y:S02]  /*4c6a0*/  STL.64 [R1+0x5f8], R18 ;  /* 0x0005f81201007387 */ /* 0x000be40000100a00 */
[----:B-----5:R-:W-:Y:S02]  /*4c6b0*/  HMMA.16816.F32 R16, R12, R8, R24 ;  /* 0x000000080c10723c */ /* 0x020fe40000001818 */
[----:B------:R-:W-:Y:S04]  /*4c6c0*/  STL.64 [R1+0x2370], R10 ;  /* 0x0023700a01007387 */ /* 0x000fe80000100a00 */
[----:B------:R0:W-:-:S13]  /*4c6d0*/  STL.64 [R1+0x2368], R8 ;  /* 0x0023680801007387 */ /* 0x0001da0000100a00 */
[----:B------:R-:W-:Y:S04]  /*4c6e0*/  STL.64 [R1+0x5e0], R16 ;  /* 0x0005e01001007387 */ /* 0x000fe80000100a00 */
[----:B------:R-:W-:Y:S04]  /*4c6f0*/  STL.64 [R1+0x5e8], R18 ;  /* 0x0005e81201007387 */ /* 0x000fe80000100a00 */
[----:B------:R-:W2:Y:S04]  /*4c700*/  LDL.LU R24, [R1+0x310] ;  /* 0x0003100001187983 */ /* 0x000ea80000300800 */
[----:B------:R-:W2:Y:S04]  /*4c710*/  LDL.LU R25, [R1+0x314] ;  /* 0x0003140001197983 */ /* 0x000ea80000300800 */
[----:B------:R-:W3:Y:S04]  /*4c720*/  LDL.LU R26, [R1+0x318] ;  /* 0x00031800011a7983 */ /* 0x000ee80000300800 */
[----:B------:R-:W3:Y:S04]  /*4c730*/  LDL.LU R27, [R1+0x31c] ;  /* 0x00031c00011b7983 */ /* 0x000ee80000300800 */
[----:B0-----:R-:W4:Y:S04]  /*4c740*/  LDL.LU R8, [R1+0x350] ;  /* 0x0003500001087983 */ /* 0x001f280000300800 */
[----:B------:R-:W4:Y:S04]  /*4c750*/  LDL.LU R9, [R1+0x354] ;  /* 0x0003540001097983 */ /* 0x000f280000300800 */
[----:B------:R-:W5:Y:S04]  /*4c760*/  LDL.LU R10, [R1+0x358] ;  /* 0x00035800010a7983 */ /* 0x000f680000300800 */
[----:B------:R-:W5:Y:S01]  /*4c770*/  LDL.LU R11, [R1+0x35c] ;  /* 0x00035c00010b7983 */ /* 0x000f620000300800 */
[----:B------:R-:W-:-:S03]  /*4c780*/  F2FP.F16.E4M3.UNPACK_B R7, R22.H1 ;  /* 0x00000016ff07723e */ /* 0x000fc600030006ff */
[----:B-----5:R-:W-:Y:S04]  /*4c790*/  STL.64 [R1+0x2380], R10 ;  /* 0x0023800a01007387 */ /* 0x020fe80000100a00 */
[----:B----4-:R0:W-:Y:S04]  /*4c7a0*/  STL.64 [R1+0x2378], R8 ;  /* 0x0023780801007387 */ /* 0x0101e80000100a00 */
[----:B0-----:R-:W4:Y:S04]  /*4c7b0*/  LDL.LU R8, [R1+0x360] ;  /* 0x0003600001087983 */ /* 0x001f280000300800 */
        /* <DEDUP_REMOVED lines=11> */
[----:B------:R-:W-:-:S03]  /*4c870*/  F2FP.F16.E4M3.UNPACK_B R6, R23.H1 ;  /* 0x00000017ff06723e */ /* 0x000fc600030006ff */
[----:B--2---:R0:W-:Y:S04]  /*4c880*/  STL [R1+0x23b0], R20 ;  /* 0x0023b01401007387 */ /* 0x0041e80000100800 */
[----:B0-----:R-:W2:Y:S04]  /*4c890*/  LDL.LU R20, [R1+0x1ee8] ;  /* 0x001ee80001147983 */ /* 0x001ea80000300800 */
[----:B------:R-:W2:Y:S04]  /*4c8a0*/  LDL.LU R23, [R1+0x1ef0] ;  /* 0x001ef00001177983 */ /* 0x000ea80000300800 */
[----:B------:R-:W3:Y:S04]  /*4c8b0*/  LDL.LU R21, [R1+0x1ef8] ;  /* 0x001ef80001157983 */ /* 0x000ee80000300800 */
        /* <DEDUP_REMOVED lines=21> */
[----:B------:R-:W5:Y:S04]  /*4ca10*/  LDL.LU R18, [R1+0x378] ;  /* 0x0003780001127983 */ /* 0x000f680000300800 */
[----:B------:R-:W5:Y:S04]  /*4ca20*/  LDL.LU R19, [R1+0x37c] ;  /* 0x00037c0001137983 */ /* 0x000f680000300800 */
        /* <DEDUP_REMOVED lines=16> */
[----:B------:R-:W3:Y:S01]  /*4cb30*/  LDL.LU.64 R20, [R1+0x23c8] ;  /* 0x0023c80001147983 */ /* 0x000ee20000300a00 */
[----:B------:R-:W-:-:S02]  /*4cb40*/  F2FP.F16.E4M3.UNPACK_B R4, R4.H1 ;  /* 0x00000004ff04723e */ /* 0x000fc400030006ff */
[----:B------:R-:W-:-:S07]  /*4cb50*/  F2FP.F16.E4M3.UNPACK_B R5, R5.H1 ;  /* 0x00000005ff05723e */ /* 0x000fce00030006ff */
[----:B---3--:R-:W-:-:S15]  /*4cb60*/  HMMA.16816.F32 R20, R12, R4, R20 ;  /* 0x000000040c14723c */ /* 0x008fde0000001814 */
[----:B------:R-:W-:-:S04]  /*4cb70*/  NOP ;  /* 0x0000000000007918 */ /* 0x000fc80000000000 */
[----:B------:R-:W-:Y:S04]  /*4cb80*/  STL.64 [R1+0x530], R20 ;  /* 0x0005301401007387 */ /* 0x000fe80000100a00 */
[----:B------:R0:W-:Y:S04]  /*4cb90*/  STL.64 [R1+0x538], R22 ;  /* 0x0005381601007387 */ /* 0x0001e80000100a00 */
[----:B0-----:R-:W3:Y:S04]  /*4cba0*/  LDL.LU.64 R22, [R1+0x23c0] ;  /* 0x0023c00001167983 */ /* 0x001ee80000300a00 */
[----:B------:R-:W3:Y:S01]  /*4cbb0*/  LDL.LU.64 R20, [R1+0x23b8] ;  /* 0x0023b80001147983 */ /* 0x000ee20000300a00 */
[----:B------:R-:W-:-:S03]  /*4cbc0*/  IMAD R0, R29, 0x100, R0 ;  /* 0x000001001d007824 */ /* 0x000fc600078e0200 */
[----:B------:R-:W2:Y:S01]  /*4cbd0*/  LDL.LU R29, [R1+0x1f04] ;  /* 0x001f0400011d7983 */ /* 0x000ea20000300800 */
[----:B---3--:R-:W-:-:S03]  /*4cbe0*/  IMAD R22, R22, 0x100, R20 ;  /* 0x0000010016167824 */ /* 0x008fc600078e0214 */
[----:B------:R-:W3:Y:S01]  /*4cbf0*/  LDL.LU R20, [R1+0x23b0] ;  /* 0x0023b00001147983 */ /* 0x000ee20000300800 */
[----:B------:R-:W-:Y:S01]  /*4cc00*/  IMAD R28, R28, 0x100, R21 ;  /* 0x000001001c1c7824 */ /* 0x000fe200078e0215 */
[----:B------:R-:W-:Y:S02]  /*4cc10*/  F2FP.F16.E4M3.UNPACK_B R2, R2.H1 ;  /* 0x00000002ff02723e */ /* 0x000fe400030006ff */
[----:B------:R-:W-:-:S07]  /*4cc20*/  F2FP.F16.E4M3.UNPACK_B R3, R3.H1 ;  /* 0x00000003ff03723e */ /* 0x000fce00030006ff */
[----:B----4-:R-:W-:Y:S01]  /*4cc30*/  HMMA.16816.F32 R12, R12, R2, R8 ;  /* 0x000000020c0c723c */ /* 0x010fe20000001808 */
[----:B---3--:R-:W-:Y:S02]  /*4cc40*/  IMAD R23, R23, 0x100, R20 ;  /* 0x0000010017177824 */ /* 0x008fe400078e0214 */
[----:B------:R-:W5:Y:S04]  /*4cc50*/  LDL.LU R20, [R1+0x23ac] ;  /* 0x0023ac0001147983 */ /* 0x000f680000300800 */
[----:B------:R-:W5:Y:S04]  /*4cc60*/  LDL.LU R21, [R1+0x23a8] ;  /* 0x0023a80001157983 */ /* 0x000f680000300800 */
[----:B------:R-:W3:Y:S04]  /*4cc70*/  LDL.LU.64 R10, [R1+0x23a0] ;  /* 0x0023a000010a7983 */ /* 0x000ee80000300a00 */
[----:B------:R-:W3:Y:S04]  /*4cc80*/  LDL.LU.64 R8, [R1+0x2398] ;  /* 0x0023980001087983 */ /* 0x000ee80000300a00 */
[----:B------:R0:W-:Y:S04]  /*4cc90*/  STL [R1+0x2344], R2 ;  /* 0x0023440201007387 */ /* 0x0001e80000100800 */
[----:B0-----:R-:W4:Y:S04]  /*4cca0*/  LDL.LU R2, [R1+0x1f08] ;  /* 0x001f080001027983 */ /* 0x001f280000300800 */
        /* <DEDUP_REMOVED lines=9> */
[----:B-----5:R-:W-:-:S15]  /*4cd40*/  HMMA.16816.F32 R16, R12, R20, R16 ;  /* 0x000000140c10723c */ /* 0x020fde0000001810 */
[----:B------:R-:W-:-:S04]  /*4cd50*/  NOP ;  /* 0x0000000000007918 */ /* 0x000fc80000000000 */
        /* <DEDUP_REMOVED lines=33> */
[----:B------:R-:W2:Y:S01]  /*4cf70*/  LDL.LU.64 R24, [R1+0x2348] ;  /* 0x0023480001187983 */ /* 0x000ea20000300a00 */
[C---:B-----5:R-:W-:Y:S03]  /*4cf80*/  HMMA.16816.F32 R16, R12.reuse, R6, R16 ;  /* 0x000000060c10723c */ /* 0x060fe60000001810 */
[----:B------:R-:W-:Y:S04]  /*4cf90*/  STL.64 [R1+0x2308], R10 ;  /* 0x0023080a01007387 */ /* 0x000fe80000100a00 */
[----:B------:R2:W-:Y:S04]  /*4cfa0*/  STL.64 [R1+0x2300], R8 ;  /* 0x0023000801007387 */ /* 0x0005e80000100a00 */
[----:B------:R-:W-:Y:S08]  /*4cfb0*/  STL.64 [R1+0x22e8], R6 ;  /* 0x0022e80601007387 */ /* 0x000ff00000100a00 */
[----:B------:R-:W-:Y:S04]  /*4cfc0*/  STL.64 [R1+0x4c0], R16 ;  /* 0x0004c01001007387 */ /* 0x000fe80000100a00 */
[----:B------:R-:W-:Y:S04]  /*4cfd0*/  STL.64 [R1+0x4c8], R18 ;  /* 0x0004c81201007387 */ /* 0x000fe80000100a00 */
[----:B------:R-:W-:Y:S01]  /*4cfe0*/  STL.64 [R1+0x22e0], R4 ;  /* 0x0022e00401007387 */ /* 0x000fe20000100a00 */
[----:B--2---:R-:W-:-:S15]  /*4cff0*/  HMMA.16816.F32 R8, R12, R4, R24 ;  /* 0x000000040c08723c */ /* 0x004fde0000001818 */
[----:B------:R-:W-:-:S04]  /*4d000*/  NOP ;  /* 0x0000000000007918 */ /* 0x000fc80000000000 */
[----:B------:R-:W-:Y:S04]  /*4d010*/  STL.64 [R1+0x4b0], R8 ;  /* 0x0004b00801007387 */ /* 0x000fe80000100a00 */
[----:B------:R-:W-:Y:S04]  /*4d020*/  STL.64 [R1+0x4b8], R10 ;  /* 0x0004b80a01007387 */ /* 0x000fe80000100a00 */
[----:B------:R-:W2:Y:S04]  /*4d030*/  LDL.LU R24, [R1+0x250] ;  /* 0x0002500001187983 */ /* 0x000ea80000300800 */
[----:B------:R-:W2:Y:S04]  /*4d040*/  LDL.LU R25, [R1+0x254] ;  /* 0x0002540001197983 */ /* 0x000ea80000300800 */
[----:B------:R-:W3:Y:S04]  /*4d050*/  LDL.LU R26, [R1+0x258] ;  /* 0x00025800011a7983 */ /* 0x000ee80000300800 */
[----:B------:R-:W3:Y:S01]  /*4d060*/  LDL.LU R27, [R1+0x25c] ;  /* 0x00025c00011b7983 */ /* 0x000ee20000300800 */
[----:B----4-:R-:W-:-:S03]  /*4d070*/  IMAD R22, R29, 0x100, R2 ;  /* 0x000001001d167824 */ /* 0x010fc600078e0202 */
[----:B---3--:R-:W-:Y:S04]  /*4d080*/  STL.64 [R1+0x2298], R26 ;  /* 0x0022981a01007387 */ /* 0x008fe80000100a00 */
[----:B--2---:R0:W-:Y:S04]  /*4d090*/  STL.64 [R1+0x2290], R24 ;  /* 0x0022901801007387 */ /* 0x0041e80000100a00 */
[----:B------:R-:W2:Y:S04]  /*4d0a0*/  LDL.LU R29, [R1+0x1f2c] ;  /* 0x001f2c00011d7983 */ /* 0x000ea80000300800 */
[----:B--2---:R-:W-:Y:S04]  /*4d0b0*/  STL [R1+0x22b0], R29 ;  /* 0x0022b01d01007387 */ /* 0x004fe80000100800 */
        /* <DEDUP_REMOVED lines=8> */
[----:B-----5:R-:W-:Y:S04]  /*4d140*/  STL.64 [R1+0x22f8], R6 ;  /* 0x0022f80601007387 */ /* 0x020fe80000100a00 */
[----:B----4-:R0:W-:Y:S04]  /*4d150*/  STL.64 [R1+0x22f0], R4 ;  /* 0x0022f00401007387 */ /* 0x0101e80000100a00 */
[----:B0-----:R-:W4:Y:S04]  /*4d160*/  LDL.LU R4, [R1+0x2c0] ;  /* 0x0002c00001047983 */ /* 0x001f280000300800 */
[----:B------:R-:W4:Y:S04]  /*4d170*/  LDL.LU R5, [R1+0x2c4] ;  /* 0x0002c40001057983 */ /* 0x000f280000300800 */
[----:B------:R-:W5:Y:S04]  /*4d180*/  LDL.LU R6, [R1+0x2c8] ;  /* 0x0002c80001067983 */ /* 0x000f680000300800 */
[----:B------:R-:W5:Y:S04]  /*4d190*/  LDL.LU R7, [R1+0x2cc] ;  /* 0x0002cc0001077983 */ /* 0x000f680000300800 */
[----:B-----5:R-:W-:Y:S04]  /*4d1a0*/  STL.64 [R1+0x2318], R6 ;  /* 0x0023180601007387 */ /* 0x020fe80000100a00 */
[----:B----4-:R-:W-:Y:S04]  /*4d1b0*/  STL.64 [R1+0x2310], R4 ;  /* 0x0023100401007387 */ /* 0x010fe80000100a00 */
[----:B------:R-:W4:Y:S04]  /*4d1c0*/  LDL.LU R8, [R1+0x2d0] ;  /* 0x0002d00001087983 */ /* 0x000f280000300800 */
[----:B------:R-:W4:Y:S04]  /*4d1d0*/  LDL.LU R9, [R1+0x2d4] ;  /* 0x0002d40001097983 */ /* 0x000f280000300800 */
[----:B------:R-:W5:Y:S04]  /*4d1e0*/  LDL.LU R10, [R1+0x2d8] ;  /* 0x0002d800010a7983 */ /* 0x000f680000300800 */
[----:B------:R-:W5:Y:S01]  /*4d1f0*/  LDL.LU R11, [R1+0x2dc] ;  /* 0x0002dc00010b7983 */ /* 0x000f620000300800 */
[----:B------:R-:W-:-:S03]  /*4d200*/  IMAD R0, R3, 0x100, R0 ;  /* 0x0000010003007824 */ /* 0x000fc600078e0200 */
        /* <DEDUP_REMOVED lines=35> */
[----:B-----5:R-:W-:-:S02]  /*4d440*/  IMAD R23, R23, 0x100, R2 ;  /* 0x0000010017177824 */ /* 0x020fc400078e0202 */
[----:B------:R-:W-:Y:S01]  /*4d450*/  IMAD R28, R28, 0x100, R3 ;  /* 0x000001001c1c7824 */ /* 0x000fe200078e0203 */
[----:B---3--:R-:W-:Y:S04]  /*4d460*/  STL.64 [R1+0x22d8], R26 ;  /* 0x0022d81a01007387 */ /* 0x008fe80000100a00 */
[----:B--2---:R0:W-:Y:S04]  /*4d470*/  STL.64 [R1+0x22d0], R24 ;  /* 0x0022d01801007387 */ /* 0x0041e80000100a00 */
[----:B0-----:R-:W2:Y:S04]  /*4d480*/  LDL.LU R24, [R1+0x2a0] ;  /* 0x0002a00001187983 */ /* 0x001ea80000300800 */
[----:B------:R-:W2:Y:S04]  /*4d490*/  LDL.LU R25, [R1+0x2a4] ;  /* 0x0002a40001197983 */ /* 0x000ea80000300800 */
[----:B------:R-:W2:Y:S04]  /*4d4a0*/  LDL.LU R26, [R1+0x2a8] ;  /* 0x0002a800011a7983 */ /* 0x000ea80000300800 */
[----:B------:R-:W2:Y:S04]  /*4d4b0*/  LDL.LU R27, [R1+0x2ac] ;  /* 0x0002ac00011b7983 */ /* 0x000ea80000300800 */
[----:B------:R-:W4:Y:S04]  /*4d4c0*/  LDL.LU R2, [R1+0x2344] ;  /* 0x0023440001027983 */ /* 0x000f280000300800 */
[----:B------:R-:W4:Y:S02]  /*4d4d0*/  LDL.LU R3, [R1+0x2340] ;  /* 0x0023400001037983 */ /* 0x000f240000300800 */
[----:B----4-:R-:W-:Y:S02]  /*4d4e0*/  HMMA.16816.F32 R12, R12, R2, R8 ;  /* 0x000000020c0c723c */ /* 0x010fe40000001808 */
        /* <DEDUP_REMOVED lines=17> */
[----:B------:R-:W3:Y:S01]  /*4d600*/  LDL.LU.64 R16, [R1+0x2320] ;  /* 0x0023200001107983 */ /* 0x000ee20000300a00 */
[C---:B--2---:R-:W-:Y:S08]  /*4d610*/  HMMA.16816.F32 R4, R12.reuse, R18, R4 ;  /* 0x000000120c04723c */ /* 0x044ff00000001804 */
[C---:B---3--:R-:W-:Y:S11]  /*4d620*/  HMMA.16816.F32 R8, R12.reuse, R16, R8 ;  /* 0x000000100c08723c */ /* 0x048ff60000001808 */
[----:B------:R-:W-:Y:S04]  /*4d630*/  STL.64 [R1+0x490], R4 ;  /* 0x0004900401007387 */ /* 0x000fe80000100a00 */
[----:B------:R0:W-:Y:S04]  /*4d640*/  STL.64 [R1+0x498], R6 ;  /* 0x0004980601007387 */ /* 0x0001e80000100a00 */
[----:B0-----:R-:W2:Y:S04]  /*4d650*/  LDL.LU.64 R6, [R1+0x2318] ;  /* 0x0023180001067983 */ /* 0x001ea80000300a00 */
[----:B------:R-:W2:Y:S04]  /*4d660*/  LDL.LU.64 R4, [R1+0x2310] ;  /* 0x0023100001047983 */ /* 0x000ea80000300a00 */
        /* <DEDUP_REMOVED lines=338> */
[----:B------:R-:W-:Y:S04]  /*4eb90*/  STL [R1+0x20f4], R2 ;  /* 0x0020f40201007387 */ /* 0x000fe80000100800 */
[----:B------:R-:W-:Y:S01]  /*4eba0*/  STL [R1+0x20f0], R3 ;  /* 0x0020f00301007387 */ /* 0x000fe20000100800 */
[----:B---3--:R-:W-:-:S15]  /*4ebb0*/  HMMA.16816.F32 R4, R12, R2, R24 ;  /* 0x000000020c04723c */ /* 0x008fde0000001818 */
[----:B------:R-:W-:-:S04]  /*4ebc0*/  NOP ;  /* 0x0000000000007918 */ /* 0x000fc80000000000 */
[----:B------:R-:W-:Y:S04]  /*4ebd0*/  STL.64 [R1+0x630], R4 ;  /* 0x0006300401007387 */ /* 0x000fe80000100a00 */
[----:B------:R-:W-:Y:S04]  /*4ebe0*/  STL.64 [R1+0x638], R6 ;  /* 0x0006380601007387 */ /* 0x000fe80000100a00 */
[----:B------:R-:W2:Y:S04]  /*4ebf0*/  LDL.LU R24, [R1+0x20] ;  /* 0x0000200001187983 */ /* 0x000ea80000300800 */
[----:B------:R-:W2:Y:S04]  /*4ec00*/  LDL.LU R25, [R1+0x24] ;  /* 0x0000240001197983 */ /* 0x000ea80000300800 */
[----:B------:R-:W3:Y:S01]  /*4ec10*/  LDL.LU R26, [R1+0x28] ;  /* 0x00002800011a7983 */ /* 0x000ee20000300800 */
[----:B------:R-:W-:-:S03]  /*4ec20*/  IMAD.MOV.U32 R27, RZ, RZ, R29 ;  /* 0x000000ffff1b7224 */ /* 0x000fc600078e001d */
[----:B------:R-:W5:Y:S04]  /*4ec30*/  LDL.LU R29, [R1+0x2170] ;  /* 0x00217000011d7983 */ /* 0x000f680000300800 */
        /* <DEDUP_REMOVED lines=10> */
[----:B------:R-:W3:Y:S01]  /*4ece0*/  LDL.LU R26, [R1+0x48] ;  /* 0x00004800011a7983 */ /* 0x000ee20000300800 */
[----:B-----5:R-:W-:-:S03]  /*4ecf0*/  IMAD.MOV.U32 R27, RZ, RZ, R29 ;  /* 0x000000ffff1b7224 */ /* 0x020fc600078e001d */
[----:B------:R-:W5:Y:S04]  /*4ed00*/  LDL.LU R29, [R1+0x1f9c] ;  /* 0x001f9c00011d7983 */ /* 0x000f680000300800 */
[----:B------:R-:W2:Y:S04]  /*4ed10*/  LDL.LU R2, [R1+0x1fb4] ;  /* 0x001fb40001027983 */ /* 0x000ea80000300800 */
[----:B--2---:R0:W-:Y:S04]  /*4ed20*/  STL [R1+0x20f8], R2 ;  /* 0x0020f80201007387 */ /* 0x0041e80000100800 */
[----:B0-----:R-:W2:Y:S04]  /*4ed30*/  LDL.LU R2, [R1+0x1fa8] ;  /* 0x001fa80001027983 */ /* 0x001ea80000300800 */
        /* <DEDUP_REMOVED lines=64> */
[----:B------:R-:W5:Y:S04]  /*4f140*/  LDL.LU R0, [R1+0x1fa0] ;  /* 0x001fa00001007983 */ /* 0x000f680000300800 */
[----:B------:R-:W3:Y:S04]  /*4f150*/  LDL.LU R22, [R1+0x1fa4] ;  /* 0x001fa40001167983 */ /* 0x000ee80000300800 */
[----:B------:R-:W4:Y:S04]  /*4f160*/  LDL.LU R23, [R1+0x1fb0] ;  /* 0x001fb00001177983 */ /* 0x000f280000300800 */
        /* <DEDUP_REMOVED lines=35> */
[----:B-----5:R-:W-:-:S02]  /*4f3a0*/  IMAD R0, R29, 0x100, R0 ;  /* 0x000001001d007824 */ /* 0x020fc400078e0200 */
[----:B------:R-:W-:Y:S01]  /*4f3b0*/  IMAD R22, R22, 0x100, R2 ;  /* 0x0000010016167824 */ /* 0x000fe200078e0202 */
[----:B---3--:R-:W-:-:S15]  /*4f3c0*/  HMMA.16816.F32 R24, R12, R4, R24 ;  /* 0x000000040c18723c */ /* 0x008fde0000001818 */
[----:B------:R-:W-:-:S04]  /*4f3d0*/  NOP ;  /* 0x0000000000007918 */ /* 0x000fc80000000000 */
[----:B------:R-:W-:Y:S04]  /*4f3e0*/  STL.64 [R1+0x3d0], R24 ;  /* 0x0003d01801007387 */ /* 0x000fe80000100a00 */
[----:B------:R0:W-:Y:S04]  /*4f3f0*/  STL.64 [R1+0x3d8], R26 ;  /* 0x0003d81a01007387 */ /* 0x0001e80000100a00 */
[----:B0-----:R-:W2:Y:S04]  /*4f400*/  LDL.LU.64 R26, [R1+0x2108] ;  /* 0x00210800011a7983 */ /* 0x001ea80000300a00 */
[----:B------:R-:W2:Y:S04]  /*4f410*/  LDL.LU.64 R24, [R1+0x2100] ;  /* 0x0021000001187983 */ /* 0x000ea80000300a00 */
[----:B------:R-:W3:Y:S04]  /*4f420*/  LDL.LU R29, [R1+0x854] ;  /* 0x00085400011d7983 */ /* 0x000ee80000300800 */
[----:B------:R-:W4:Y:S01]  /*4f430*/  LDL.LU R2, [R1+0x20f8] ;  /* 0x0020f80001027983 */ /* 0x000f220000300800 */
[----:B------:R-:W-:-:S02]  /*4f440*/  IMAD R28, R28, 0x100, R3 ;  /* 0x000001001c1c7824 */ /* 0x000fc400078e0203 */
[----:B----4-:R-:W-:Y:S02]  /*4f450*/  IMAD R23, R23, 0x100, R2 ;  /* 0x0000010017177824 */ /* 0x010fe400078e0202 */
[----:B------:R-:W2:Y:S04]  /*4f460*/  LDL.LU R2, [R1+0x20f4] ;  /* 0x0020f40001027983 */ /* 0x000ea80000300800 */
[----:B------:R-:W2:Y:S02]  /*4f470*/  LDL.LU R3, [R1+0x20f0] ;  /* 0x0020f00001037983 */ /* 0x000ea40000300800 */
        /* <DEDUP_REMOVED lines=8> */
[----:B------:R-:W-:-:S07]  /*4f500*/  F2FP.F16.E4M3.UNPACK_B R15, R28 ;  /* 0x0000001cff0f723e */ /* 0x000fce00020006ff */
[----:B--2---:R-:W-:Y:S01]  /*4f510*/  HMMA.16816.F32 R20, R12, R20, R24 ;  /* 0x000000140c14723c */ /* 0x004fe20000001818 */
[----:B------:R-:W2:Y:S04]  /*4f520*/  LDL.LU.64 R26, [R1+0x20d8] ;  /* 0x0020d800011a7983 */ /* 0x000ea80000300a00 */
[----:B------:R-:W2:-:S14]  /*4f530*/  LDL.LU.64 R24, [R1+0x20d0] ;  /* 0x0020d00001187983 */ /* 0x000e9c0000300a00 */
[----:B------:R0:W-:Y:S04]  /*4f540*/  STL.64 [R1+0x3a0], R20 ;  /* 0x0003a01401007387 */ /* 0x0001e80000100a00 */
[----:B------:R1:W-:Y:S04]  /*4f550*/  STL.64 [R1+0x3a8], R22 ;  /* 0x0003a81601007387 */ /* 0x0003e80000100a00 */
[----:B0-----:R-:W4:Y:S04]  /*4f560*/  LDL.LU R20, [R1] ;  /* 0x0000000001147983 */ /* 0x001f280000300800 */
[----:B------:R-:W4:Y:S04]  /*4f570*/  LDL.LU R21, [R1+0x4] ;  /* 0x0000040001157983 */ /* 0x000f280000300800 */
[----:B-1----:R-:W4:Y:S04]  /*4f580*/  LDL.LU R22, [R1+0x8] ;  /* 0x0000080001167983 */ /* 0x002f280000300800 */
[----:B------:R-:W4:Y:S01]  /*4f590*/  LDL.LU R23, [R1+0xc] ;  /* 0x00000c0001177983 */ /* 0x000f220000300800 */
        /* <DEDUP_REMOVED lines=9> */
[----:B------:R0:W-:Y:S04]  /*4f630*/  STL.64 [R1+0x370], R16 ;  /* 0x0003701001007387 */ /* 0x0001e80000100a00 */
[----:B------:R1:W-:Y:S04]  /*4f640*/  STL.64 [R1+0x378], R18 ;  /* 0x0003781201007387 */ /* 0x0003e80000100a00 */
[----:B0-----:R-:W5:Y:S04]  /*4f650*/  LDL.LU R16, [R1+0x10] ;  /* 0x0000100001107983 */ /* 0x001f680000300800 */
[----:B------:R-:W5:Y:S04]  /*4f660*/  LDL.LU R17, [R1+0x14] ;  /* 0x0000140001117983 */ /* 0x000f680000300800 */
[----:B-1----:R-:W5:Y:S04]  /*4f670*/  LDL.LU R18, [R1+0x18] ;  /* 0x0000180001127983 */ /* 0x002f680000300800 */
[----:B------:R-:W5:Y:S01]  /*4f680*/  LDL.LU R19, [R1+0x1c] ;  /* 0x00001c0001137983 */ /* 0x000f620000300800 */
        /* <DEDUP_REMOVED lines=11> */
[----:B-----5:R-:W-:Y:S02]  /*4f740*/  HMMA.16816.F32 R8, R12, R6, R16 ;  /* 0x000000060c08723c */ /* 0x020fe40000001810 */
[----:B------:R-:W5:-:S15]  /*4f750*/  LDL.LU R6, [R1+0xbe8] ;  /* 0x000be80001067983 */ /* 0x000f5e0000300800 */
[----:B------:R-:W-:Y:S02]  /*4f760*/  NOP ;  /* 0x0000000000007918 */ /* 0x000fe40000000000 */
[----:B------:R-:W-:Y:S04]  /*4f770*/  STL.64 [R1+0x330], R8 ;  /* 0x0003300801007387 */ /* 0x000fe80000100a00 */
[----:B------:R4:W-:Y:S02]  /*4f780*/  STL.64 [R1+0x338], R10 ;  /* 0x0003380a01007387 */ /* 0x0009e40000100a00 */
[----:B----4-:R-:W-:-:S15]  /*4f790*/  HMMA.16816.F32 R8, R12, R4, R20 ;  /* 0x000000040c08723c */ /* 0x010fde0000001814 */
[----:B------:R-:W-:-:S04]  /*4f7a0*/  NOP ;  /* 0x0000000000007918 */ /* 0x000fc80000000000 */
[----:B------:R-:W-:Y:S04]  /*4f7b0*/  STL.64 [R1+0x320], R8 ;  /* 0x0003200801007387 */ /* 0x000fe80000100a00 */
[----:B------:R2:W-:Y:S02]  /*4f7c0*/  STL.64 [R1+0x328], R10 ;  /* 0x0003280a01007387 */ /* 0x0005e40000100a00 */
[----:B--2---:R-:W-:-:S15]  /*4f7d0*/  HMMA.16816.F32 R8, R12, R2, R24 ;  /* 0x000000020c08723c */ /* 0x004fde0000001818 */
[----:B------:R-:W-:-:S04]  /*4f7e0*/  NOP ;  /* 0x0000000000007918 */ /* 0x000fc80000000000 */
[----:B------:R-:W-:Y:S04]  /*4f7f0*/  STL.64 [R1+0x340], R8 ;  /* 0x0003400801007387 */ /* 0x000fe80000100a00 */
[----:B------:R-:W-:Y:S01]  /*4f800*/  STL.64 [R1+0x348], R10 ;  /* 0x0003480a01007387 */ /* 0x000fe20000100a00 */
[----:B-----5:R-:W-:-:S05]  /*4f810*/  VIADD R6, R6, 0x1 ;  /* 0x0000000106067836 */ /* 0x020fca0000000000 */
[----:B------:R0:W-:Y:S04]  /*4f820*/  STL [R1+0x2088], R6 ;  /* 0x0020880601007387 */ /* 0x0001e80000100800 */
[----:B0-----:R-:W2:Y:S01]  /*4f830*/  LDL.LU R6, [R1+0x85c] ;  /* 0x00085c0001067983 */ /* 0x001ea20000300800 */
[----:B------:R-:W-:-:S03]  /*4f840*/  USHF.L.U32 UR8, UR70, 0x7, URZ ;  /* 0x0000000746087899 */ /* 0x000fc600080006ff */
[----:B------:R-:W4:Y:S04]  /*4f850*/  LDL.LU R12, [R1+0x151c] ;  /* 0x00151c00010c7983 */ /* 0x000f280000300800 */
[----:B------:R-:W5:Y:S04]  /*4f860*/  LDL.LU R13, [R1+0x1514] ;  /* 0x00151400010d7983 */ /* 0x000f680000300800 */
[----:B------:R-:W4:Y:S01]  /*4f870*/  LDL.LU R14, [R1+0x150c] ;  /* 0x00150c00010e7983 */ /* 0x000f220000300800 */
[----:B---3--:R-:W-:-:S05]  /*4f880*/  IADD3 R29, P6, PT, R29, UR8, RZ ;  /* 0x000000081d1d7c10 */ /* 0x008fca000ffde0ff */
[----:B------:R0:W-:Y:S04]  /*4f890*/  STL [R1+0x854], R29 ;  /* 0x0008541d01007387 */ /* 0x0001e80000100800 */
        /* <DEDUP_REMOVED lines=24> */
[----:B0-----:R-:W3:Y:S01]  /*4fa20*/  LDL.LU R29, [R1+0x14d0] ;  /* 0x0014d000011d7983 */ /* 0x001ee20000300800 */
[----:B--2---:R-:W-:-:S05]  /*4fa30*/  IADD3 R6, P5, PT, R6, UR8, RZ ;  /* 0x0000000806067c10 */ /* 0x004fca000ffbe0ff */
[----:B------:R0:W-:Y:S04]  /*4fa40*/  STL [R1+0x85c], R6 ;  /* 0x00085c0601007387 */ /* 0x0001e80000100800 */
[----:B0-----:R-:W2:Y:S01]  /*4fa50*/  LDL.LU R6, [R1+0x2088] ;  /* 0x0020880001067983 */ /* 0x001ea20000300800 */
[----:B------:R-:W-:Y:S01]  /*4fa60*/  USHF.L.U32 UR5, UR70, 0x7, URZ ;  /* 0x0000000746057899 */ /* 0x000fe200080006ff */
[----:B----4-:R-:W-:Y:S02]  /*4fa70*/  IADD3 R12, P1, PT, R12, UR8, RZ ;  /* 0x000000080c0c7c10 */ /* 0x010fe4000ff3e0ff */
[----:B-----5:R-:W-:Y:S01]  /*4fa80*/  IADD3 R13, P4, PT, R13, UR8, RZ ;  /* 0x000000080d0d7c10 */ /* 0x020fe2000ff9e0ff */
[----:B------:R-:W-:Y:S01]  /*4fa90*/  USHF.R.S32.HI UR5, URZ, 0x1f, UR5 ;  /* 0x0000001fff057899 */ /* 0x000fe20008011405 */
[----:B------:R-:W-:-:S02]  /*4faa0*/  IADD3 R14, P3, PT, R14, UR8, RZ ;  /* 0x000000080e0e7c10 */ /* 0x000fc4000ff7e0ff */
[----:B---3--:R-:W-:Y:S02]  /*4fab0*/  IADD3 R15, P2, PT, R15, UR8, RZ ;  /* 0x000000080f0f7c10 */ /* 0x008fe4000ff5e0ff */
[----:B------:R-:W-:Y:S02]  /*4fac0*/  IADD3 R2, P0, PT, R2, UR8, RZ ;  /* 0x0000000802027c10 */ /* 0x000fe4000ff1e0ff */
[----:B------:R-:W-:Y:S02]  /*4fad0*/  IADD3.X R3, PT, PT, R3, UR5, RZ, P6, !PT ;  /* 0x0000000503037c10 */ /* 0x000fe4000b7fe4ff */
[----:B------:R-:W-:Y:S02]  /*4fae0*/  IADD3 R24, P6, PT, R24, UR8, RZ ;  /* 0x0000000818187c10 */ /* 0x000fe4000ffde0ff */
[----:B------:R-:W-:Y:S02]  /*4faf0*/  IADD3.X R25, PT, PT, R25, UR5, RZ, P5, !PT ;  /* 0x0000000519197c10 */ /* 0x000fe4000affe4ff */
[----:B------:R-:W-:-:S02]  /*4fb00*/  IADD3 R26, P5, PT, R26, UR8, RZ ;  /* 0x000000081a1a7c10 */ /* 0x000fc4000ffbe0ff */
[----:B------:R-:W-:Y:S02]  /*4fb10*/  IADD3.X R27, PT, PT, R27, UR5, RZ, P1, !PT ;  /* 0x000000051b1b7c10 */ /* 0x000fe40008ffe4ff */
        /* <DEDUP_REMOVED lines=14> */
[----:B------:R-:W-:Y:S01]  /*4fc00*/  IADD3 R23, P1, PT, R23, UR8, RZ ;  /* 0x0000000817177c10 */ /* 0x000fe2000ff3e0ff */
[----:B--2---:R-:W-:Y:S04]  /*4fc10*/  STL [R1+0xbe8], R6 ;  /* 0x000be80601007387 */ /* 0x004fe80000100800 */
        /* <DEDUP_REMOVED lines=26> */
[----:B0-----:R-:W2:Y:S01]  /*4fdc0*/  LDL.LU R6, [R1+0x1494] ;  /* 0x0014940001067983 */ /* 0x001ea20000300800 */
[----:B------:R-:W-:-:S02]  /*4fdd0*/  IADD3.X R22, PT, PT, R22, UR5, RZ, P4, !PT ;  /* 0x0000000516167c10 */ /* 0x000fc4000a7fe4ff */
[----:B------:R-:W-:-:S03]  /*4fde0*/  IADD3 R0, P4, PT, R0, UR8, RZ ;  /* 0x0000000800007c10 */ /* 0x000fc6000ff9e0ff */
[----:B------:R-:W-:Y:S04]  /*4fdf0*/  STL [R1+0x14d8], R22 ;  /* 0x0014d81601007387 */ /* 0x000fe80000100800 */
[----:B--2---:R0:W-:Y:S04]  /*4fe00*/  STL [R1+0x2080], R6 ;  /* 0x0020800601007387 */ /* 0x0041e80000100800 */
[----:B------:R-:W-:Y:S04]  /*4fe10*/  STL [R1+0x14a4], R0 ;  /* 0x0014a40001007387 */ /* 0x000fe80000100800 */
[----:B0-----:R-:W2:Y:S01]  /*4fe20*/  LDL.LU R6, [R1+0x14c8] ;  /* 0x0014c80001067983 */ /* 0x001ea20000300800 */
[----:B------:R-:W-:-:S05]  /*4fe30*/  IADD3.X R29, PT, PT, R29, UR5, RZ, P3, !PT ;  /* 0x000000051d1d7c10 */ /* 0x000fca0009ffe4ff */
[----:B------:R-:W-:Y:S04]  /*4fe40*/  STL [R1+0x14d0], R29 ;  /* 0x0014d01d01007387 */ /* 0x000fe80000100800 */
        /* <DEDUP_REMOVED lines=30> */
[----:B--2---:R-:W-:-:S05]  /*50030*/  IADD3 R6, P3, PT, R6, UR8, RZ ;  /* 0x0000000806067c10 */ /* 0x004fca000ff7e0ff */
[----:B------:R0:W-:Y:S04]  /*50040*/  STL [R1+0x149c], R6 ;  /* 0x00149c0601007387 */ /* 0x0001e80000100800 */
[----:B0-----:R-:W2:Y:S02]  /*50050*/  LDL.LU R6, [R1+0x2084] ;  /* 0x0020840001067983 */ /* 0x001ea40000300800 */
[----:B--2---:R-:W-:-:S05]  /*50060*/  IADD3.X R6, PT, PT, R6, UR5, RZ, P2, !PT ;  /* 0x0000000506067c10 */ /* 0x004fca00097fe4ff */
[----:B------:R0:W-:Y:S04]  /*50070*/  STL [R1+0x14c8], R6 ;  /* 0x0014c80601007387 */ /* 0x0001e80000100800 */
[----:B0-----:R-:W2:Y:S01]  /*50080*/  LDL.LU R6, [R1+0x2080] ;  /* 0x0020800001067983 */ /* 0x001ea20000300800 */
[----:B---3--:R-:W-:Y:S02]  /*50090*/  IADD3.X R12, PT, PT, R12, UR5, RZ, P0, !PT ;  /* 0x000000050c0c7c10 */ /* 0x008fe400087fe4ff */
[----:B----4-:R-:W-:Y:S02]  /*500a0*/  IADD3 R13, P0, PT, R13, UR8, RZ ;  /* 0x000000080d0d7c10 */ /* 0x010fe4000ff1e0ff */
[----:B-----5:R-:W-:Y:S02]  /*500b0*/  IADD3.X R14, PT, PT, R14, UR5, RZ, P6, !PT ;  /* 0x000000050e0e7c10 */ /* 0x020fe4000b7fe4ff */
        /* <DEDUP_REMOVED lines=20> */
[----:B--2---:R-:W-:-:S05]  /*50200*/  IADD3 R6, P2, PT, R6, UR8, RZ ;  /* 0x0000000806067c10 */ /* 0x004fca000ff5e0ff */
        /* <DEDUP_REMOVED lines=9> */
[----:B------:R-:W-:-:S03]  /*502a0*/  IADD3.X R7, PT, PT, R7, UR5, RZ, P2, !PT ;  /* 0x0000000507077c10 */ /* 0x000fc600097fe4ff */
[----:B------:R-:W-:Y:S01]  /*502b0*/  STL [R1+0x14a0], R26 ;  /* 0x0014a01a01007387 */ /* 0x000fe20000100800 */
[----:B------:R-:W-:-:S03]  /*502c0*/  IADD3 R8, P2, PT, R8, UR8, RZ ;  /* 0x0000000808087c10 */ /* 0x000fc6000ff5e0ff */
        /* <DEDUP_REMOVED lines=17> */
[----:B------:R-:W-:-:S02]  /*503e0*/  IADD3 R22, P3, PT, R22, UR8, RZ ;  /* 0x0000000816167c10 */ /* 0x000fc4000ff7e0ff */
[----:B------:R-:W-:-:S03]  /*503f0*/  IADD3.X R0, PT, PT, R0, UR5, RZ, P2, !PT ;  /* 0x0000000500007c10 */ /* 0x000fc600097fe4ff */
[----:B------:R-:W-:Y:S04]  /*50400*/  STL [R1+0x142c], R22 ;  /* 0x00142c1601007387 */ /* 0x000fe80000100800 */
[----:B--2---:R0:W-:Y:S04]  /*50410*/  STL [R1+0x2078], R6 ;  /* 0x0020780601007387 */ /* 0x0041e80000100800 */
[----:B------:R-:W-:Y:S04]  /*50420*/  STL [R1+0x1458], R0 ;  /* 0x0014580001007387 */ /* 0x000fe80000100800 */
[----:B0-----:R-:W2:Y:S01]  /*50430*/  LDL.LU R6, [R1+0x141c] ;  /* 0x00141c0001067983 */ /* 0x001ea20000300800 */
[----:B------:R-:W-:-:S05]  /*50440*/  IADD3 R29, P2, PT, R29, UR8, RZ ;  /* 0x000000081d1d7c10 */ /* 0x000fca000ff5e0ff */
        /* <DEDUP_REMOVED lines=31> */
[----:B--2---:R-:W-:-:S05]  /*50640*/  IADD3.X R6, PT, PT, R6, UR5, RZ, P0, !PT ;  /* 0x0000000506067c10 */ /* 0x004fca00087fe4ff */
[----:B------:R0:W-:Y:S04]  /*50650*/  STL [R1+0x1450], R6 ;  /* 0x0014500601007387 */ /* 0x0001e80000100800 */
[----:B0-----:R-:W2:Y:S02]  /*50660*/  LDL.LU R6, [R1+0x207c] ;  /* 0x00207c0001067983 */ /* 0x001ea40000300800 */
[----:B--2---:R-:W-:-:S05]  /*50670*/  IADD3 R6, P0, PT, R6, UR8, RZ ;  /* 0x0000000806067c10 */ /* 0x004fca000ff1e0ff */
[----:B------:R0:W-:Y:S04]  /*50680*/  STL [R1+0x141c], R6 ;  /* 0x00141c0601007387 */ /* 0x0001e80000100800 */
[----:B0-----:R-:W2:Y:S01]  /*50690*/  LDL.LU R6, [R1+0x2078] ;  /* 0x0020780001067983 */ /* 0x001ea20000300800 */
[----:B----4-:R-:W-:Y:S02]  /*506a0*/  IADD3.X R13, PT, PT, R13, UR5, RZ, P5, !PT ;  /* 0x000000050d0d7c10 */ /* 0x010fe4000affe4ff */
[----:B-----5:R-:W-:Y:S02]  /*506b0*/  IADD3 R14, P5, PT, R14, UR8, RZ ;  /* 0x000000080e0e7c10 */ /* 0x020fe4000ffbe0ff */
[----:B---3--:R-:W-:Y:S02]  /*506c0*/  IADD3.X R15, PT, PT, R15, UR5, RZ, P1, !PT ;  /* 0x000000050f0f7c10 */ /* 0x008fe40008ffe4ff */
        /* <DEDUP_REMOVED lines=19> */
[----:B--2---:R-:W-:Y:S02]  /*50800*/  IADD3.X R6, PT, PT, R6, UR5, RZ, P6, !PT ;  /* 0x0000000506067c10 */ /* 0x004fe4000b7fe4ff */
[----:B------:R-:W-:-:S03]  /*50810*/  IADD3 R12, P6, PT, R12, UR8, RZ ;  /* 0x000000080c0c7c10 */ /* 0x000fc6000ffde0ff */
        /* <DEDUP_REMOVED lines=1334> */
[----:B----4-:R-:W-:Y:S01]  /*55b80*/  IADD3.X R13, PT, PT, R13, UR5, RZ, P5, !PT ;  /* 0x000000050d0d7c10 */ /* 0x010fe2000affe4ff */
[----:B------:R-:W-:Y:S01]  /*55b90*/  USHF.L.U32 UR9, UR26, 0x7, URZ ;  /* 0x000000071a097899 */ /* 0x000fe200080006ff */
        /* <DEDUP_REMOVED lines=8> */
[----:B------:R-:W-:Y:S01]  /*55c20*/  IADD3 R4, P2, PT, R4, UR9, RZ ;  /* 0x0000000904047c10 */ /* 0x000fe2000ff5e0ff */
[----:B------:R-:W-:Y:S01]  /*55c30*/  USHF.L.U32 UR4, UR26, 0x7, URZ ;  /* 0x000000071a047899 */ /* 0x000fe200080006ff */
[----:B------:R-:W-:-:S02]  /*55c40*/  IADD3.X R5, PT, PT, R5, UR5, RZ, P0, !PT ;  /* 0x0000000505057c10 */ /* 0x000fc400087fe4ff */
[----:B------:R-:W-:Y:S02]  /*55c50*/  IADD3 R7, P0, PT, R7, UR9, RZ ;  /* 0x0000000907077c10 */ /* 0x000fe4000ff1e0ff */
[----:B------:R-:W-:Y:S01]  /*55c60*/  IADD3.X R10, PT, PT, R10, UR5, RZ, P5, !PT ;  /* 0x000000050a0a7c10 */ /* 0x000fe2000affe4ff */
[----:B------:R-:W-:Y:S01]  /*55c70*/  USHF.R.S32.HI UR4, URZ, 0x1f, UR4 ;  /* 0x0000001fff047899 */ /* 0x000fe20008011404 */
[----:B------:R-:W-:Y:S02]  /*55c80*/  IADD3 R11, P5, PT, R11, UR9, RZ ;  /* 0x000000090b0b7c10 */ /* 0x000fe4000ffbe0ff */
[----:B------:R-:W-:Y:S02]  /*55c90*/  IADD3.X R16, PT, PT, R16, UR5, RZ, P1, !PT ;  /* 0x0000000510107c10 */ /* 0x000fe40008ffe4ff */
[----:B------:R-:W-:Y:S02]  /*55ca0*/  IADD3.X R17, PT, PT, R17, UR5, RZ, P4, !PT ;  /* 0x0000000511117c10 */ /* 0x000fe4000a7fe4ff */
[----:B------:R-:W-:-:S02]  /*55cb0*/  IADD3 R18, P4, PT, R18, UR9, RZ ;  /* 0x0000000912127c10 */ /* 0x000fc4000ff9e0ff */
[----:B------:R-:W-:Y:S02]  /*55cc0*/  IADD3 R19, P1, PT, R19, UR9, RZ ;  /* 0x0000000913137c10 */ /* 0x000fe4000ff3e0ff */
[----:B------:R-:W-:Y:S02]  /*55cd0*/  IADD3.X R20, PT, PT, R20, UR4, RZ, P3, !PT ;  /* 0x0000000414147c10 */ /* 0x000fe40009ffe4ff */
[----:B------:R-:W-:Y:S02]  /*55ce0*/  IADD3 R21, P3, PT, R21, UR9, RZ ;  /* 0x0000000915157c10 */ /* 0x000fe4000ff7e0ff */
[----:B------:R-:W-:Y:S02]  /*55cf0*/  IADD3.X R28, PT, PT, R28, UR4, RZ, P4, !PT ;  /* 0x000000041c1c7c10 */ /* 0x000fe4000a7fe4ff */
[----:B------:R-:W-:Y:S02]  /*55d00*/  IADD3 R23, P4, PT, R23, UR9, RZ ;  /* 0x0000000917177c10 */ /* 0x000fe4000ff9e0ff */
[----:B------:R-:W-:-:S02]  /*55d10*/  IADD3.X R22, PT, PT, R22, UR4, RZ, P2, !PT ;  /* 0x0000000416167c10 */ /* 0x000fc400097fe4ff */
[----:B------:R-:W-:Y:S02]  /*55d20*/  IADD3 R0, P2, PT, R0, UR9, RZ ;  /* 0x0000000900007c10 */ /* 0x000fe4000ff5e0ff */
[----:B--2---:R-:W-:Y:S02]  /*55d30*/  IADD3.X R6, PT, PT, R6, UR5, RZ, P6, !PT ;  /* 0x0000000506067c10 */ /* 0x004fe4000b7fe4ff */
        /* <DEDUP_REMOVED lines=31> */
[----:B0-----:R-:W2:Y:S04]  /*55f30*/  LDL.LU R0, [R1+0x1a5c] ;  /* 0x001a5c0001007983 */ /* 0x001ea80000300800 */
[----:B------:R-:W3:Y:S01]  /*55f40*/  LDL.LU R6, [R1+0x1a88] ;  /* 0x001a880001067983 */ /* 0x000ee20000300800 */
[----:B------:R-:W-:-:S03]  /*55f50*/  IADD3.X R29, PT, PT, R29, UR4, RZ, P3, !PT ;  /* 0x000000041d1d7c10 */ /* 0x000fc60009ffe4ff */
[----:B---3--:R0:W-:Y:S04]  /*55f60*/  STL [R1+0x2004], R6 ;  /* 0x0020040601007387 */ /* 0x0081e80000100800 */
[----:B------:R1:W-:Y:S04]  /*55f70*/  STL [R1+0x1520], R29 ;  /* 0x0015201d01007387 */ /* 0x0003e80000100800 */
[----:B0-----:R-:W3:Y:S04]  /*55f80*/  LDL.LU R6, [R1+0x1534] ;  /* 0x0015340001067983 */ /* 0x001ee80000300800 */
[----:B------:R-:W4:Y:S04]  /*55f90*/  LDL.LU R12, [R1+0x1530] ;  /* 0x00153000010c7983 */ /* 0x000f280000300800 */
[----:B------:R-:W5:Y:S04]  /*55fa0*/  LDL.LU R13, [R1+0x1a4c] ;  /* 0x001a4c00010d7983 */ /* 0x000f680000300800 */
[----:B------:R-:W4:Y:S04]  /*55fb0*/  LDL.LU R14, [R1+0x152c] ;  /* 0x00152c00010e7983 */ /* 0x000f280000300800 */
[----:B------:R-:W4:Y:S04]  /*55fc0*/  LDL.LU R15, [R1+0x1a80] ;  /* 0x001a8000010f7983 */ /* 0x000f280000300800 */
        /* <DEDUP_REMOVED lines=19> */
[----:B--2---:R-:W-:-:S03]  /*56100*/  IADD3 R0, P3, PT, R0, UR9, RZ ;  /* 0x0000000900007c10 */ /* 0x004fc6000ff7e0ff */
[----:B------:R-:W2:Y:S04]  /*56110*/  LDL.LU R28, [R1+0x1a34] ;  /* 0x001a3400011c7983 */ /* 0x000ea80000300800 */
[----:B------:R-:W2:Y:S04]  /*56120*/  LDL.LU R23, [R1+0x1a40] ;  /* 0x001a400001177983 */ /* 0x000ea80000300800 */
[----:B------:R-:W2:Y:S04]  /*56130*/  LDL.LU R22, [R1+0x19ec] ;  /* 0x0019ec0001167983 */ /* 0x000ea80000300800 */
[----:B-1----:R-:W2:Y:S04]  /*56140*/  LDL.LU R29, [R1+0x1a38] ;  /* 0x001a3800011d7983 */ /* 0x002ea80000300800 */
[----:B------:R0:W-:Y:S04]  /*56150*/  STL [R1+0x1a5c], R0 ;  /* 0x001a5c0001007387 */ /* 0x0001e80000100800 */
[----:B0-----:R-:W2:Y:S01]  /*56160*/  LDL.LU R0, [R1+0x1a24] ;  /* 0x001a240001007983 */ /* 0x001ea20000300800 */
[----:B---3--:R-:W-:-:S05]  /*56170*/  IADD3.X R6, PT, PT, R6, UR4, RZ, P0, !PT ;  /* 0x0000000406067c10 */ /* 0x008fca00087fe4ff */
[----:B------:R0:W-:Y:S04]  /*56180*/  STL [R1+0x1534], R6 ;  /* 0x0015340601007387 */ /* 0x0001e80000100800 */
[----:B0-----:R-:W3:Y:S01]  /*56190*/  LDL.LU R6, [R1+0x2004] ;  /* 0x0020040001067983 */ /* 0x001ee20000300800 */
[----:B----4-:R-:W-:Y:S02]  /*561a0*/  IADD3.X R12, PT, PT, R12, UR4, RZ, P2, !PT ;  /* 0x000000040c0c7c10 */ /* 0x010fe400097fe4ff */
[----:B-----5:R-:W-:Y:S02]  /*561b0*/  IADD3 R13, P2, PT, R13, UR9, RZ ;  /* 0x000000090d0d7c10 */ /* 0x020fe4000ff5e0ff */
        /* <DEDUP_REMOVED lines=19> */
[----:B--2---:R-:W-:-:S02]  /*562f0*/  IADD3 R28, P2, PT, R28, UR9, RZ ;  /* 0x000000091c1c7c10 */ /* 0x004fc4000ff5e0ff */
[----:B------:R-:W-:Y:S02]  /*56300*/  IADD3.X R23, PT, PT, R23, UR4, RZ, P3, !PT ;  /* 0x0000000417177c10 */ /* 0x000fe40009ffe4ff */
[----:B------:R-:W-:Y:S02]  /*56310*/  IADD3 R22, P3, PT, R22, UR9, RZ ;  /* 0x0000000916167c10 */ /* 0x000fe4000ff7e0ff */
[----:B---3--:R-:W-:-:S04]  /*56320*/  IADD3 R6, P0, PT, R6, UR9, RZ ;  /* 0x0000000906067c10 */ /* 0x008fc8000ff1e0ff */
[----:B------:R-:W-:Y:S01]  /*56330*/  IADD3.X R2, PT, PT, R2, UR4, RZ, P0, !PT ;  /* 0x0000000402027c10 */ /* 0x000fe200087fe4ff */
[----:B------:R-:W-:Y:S04]  /*56340*/  STL [R1+0x1a88], R6 ;  /* 0x001a880601007387 */ /* 0x000fe80000100800 */
        /* <DEDUP_REMOVED lines=22> */
[----:B------:R-:W-:Y:S04]  /*564b0*/  STL [R1+0x1a50], R19 ;  /* 0x001a501301007387 */ /* 0x000fe80000100800 */
[----:B------:R-:W-:Y:S04]  /*564c0*/  STL [R1+0x19fc], R20 ;  /* 0x0019fc1401007387 */ /* 0x000fe80000100800 */
[----:B------:R-:W-:Y:S04]  /*564d0*/  STL [R1+0x1a48], R21 ;  /* 0x001a481501007387 */ /* 0x000fe80000100800 */
[----:B------:R-:W-:Y:S04]  /*564e0*/  STL [R1+0x1a34], R28 ;  /* 0x001a341c01007387 */ /* 0x000fe80000100800 */
[----:B------:R0:W-:Y:S04]  /*564f0*/  STL [R1+0x1a38], R29 ;  /* 0x001a381d01007387 */ /* 0x0001e80000100800 */
[----:B------:R-:W-:Y:S04]  /*56500*/  STL [R1+0x1a40], R23 ;  /* 0x001a401701007387 */ /* 0x000fe80000100800 */
[----:B0-----:R-:W2:Y:S04]  /*56510*/  LDL.LU R29, [R1+0x1a30] ;  /* 0x001a3000011d7983 */ /* 0x001ea80000300800 */
[----:B------:R-:W-:Y:S04]  /*56520*/  STL [R1+0x19ec], R22 ;  /* 0x0019ec1601007387 */ /* 0x000fe80000100800 */
[----:B------:R-:W3:Y:S01]  /*56530*/  LDL.LU R6, [R1+0x1a28] ;  /* 0x001a280001067983 */ /* 0x000ee20000300800 */
[----:B------:R-:W-:-:S03]  /*56540*/  IADD3 R0, P0, PT, R0, UR9, RZ ;  /* 0x0000000900007c10 */ /* 0x000fc6000ff1e0ff */
[----:B---3--:R0:W-:Y:S04]  /*56550*/  STL [R1+0x2000], R6 ;  /* 0x0020000601007387 */ /* 0x0081e80000100800 */
[----:B0-----:R-:W3:Y:S04]  /*56560*/  LDL.LU R6, [R1+0x19dc] ;  /* 0x0019dc0001067983 */ /* 0x001ee80000300800 */
[----:B------:R0:W-:Y:S04]  /*56570*/  STL [R1+0x1a24], R0 ;  /* 0x001a240001007387 */ /* 0x0001e80000100800 */
[----:B------:R-:W4:Y:S04]  /*56580*/  LDL.LU R12, [R1+0x1a14] ;  /* 0x001a1400010c7983 */ /* 0x000f280000300800 */
[----:B------:R-:W5:Y:S04]  /*56590*/  LDL.LU R13, [R1+0x1a20] ;  /* 0x001a2000010d7983 */ /* 0x000f680000300800 */
        /* <DEDUP_REMOVED lines=20> */
[----:B------:R-:W4:Y:S01]  /*566e0*/  LDL.LU R21, [R1+0x197c] ;  /* 0x00197c0001157983 */ /* 0x000f220000300800 */
[----:B--2---:R-:W-:-:S03]  /*566f0*/  IADD3.X R29, PT, PT, R29, UR4, RZ, P2, !PT ;  /* 0x000000041d1d7c10 */ /* 0x004fc600097fe4ff */
[----:B------:R-:W2:Y:S04]  /*56700*/  LDL.LU R28, [R1+0x19c8] ;  /* 0x0019c800011c7983 */ /* 0x000ea80000300800 */
[----:B------:R-:W2:Y:S04]  /*56710*/  LDL.LU R23, [R1+0x19b4] ;  /* 0x0019b40001177983 */ /* 0x000ea80000300800 */
[----:B0-----:R-:W2:Y:S04]  /*56720*/  LDL.LU R0, [R1+0x19c0] ;  /* 0x0019c00001007983 */ /* 0x001ea80000300800 */
[----:B------:R-:W2:Y:S04]  /*56730*/  LDL.LU R22, [R1+0x196c] ;  /* 0x00196c0001167983 */ /* 0x000ea80000300800 */
[----:B------:R0:W-:Y:S04]  /*56740*/  STL [R1+0x1a30], R29 ;  /* 0x001a301d01007387 */ /* 0x0001e80000100800 */
[----:B0-----:R-:W2:Y:S01]  /*56750*/  LDL.LU R29, [R1+0x19b8] ;  /* 0x0019b800011d7983 */ /* 0x001ea20000300800 */
[----:B---3--:R-:W-:-:S05]  /*56760*/  IADD3 R6, P2, PT, R6, UR9, RZ ;  /* 0x0000000906067c10 */ /* 0x008fca000ff5e0ff */
[----:B------:R0:W-:Y:S04]  /*56770*/  STL [R1+0x19dc], R6 ;  /* 0x0019dc0601007387 */ /* 0x0001e80000100800 */
[----:B0-----:R-:W3:Y:S01]  /*56780*/  LDL.LU R6, [R1+0x2000] ;  /* 0x0020000001067983 */ /* 0x001ee20000300800 */
[----:B-----5:R-:W-:Y:S02]  /*56790*/  IADD3.X R13, PT, PT, R13, UR4, RZ, P0, !PT ;  /* 0x000000040d0d7c10 */ /* 0x020fe400087fe4ff */
[----:B----4-:R-:W-:Y:S02]  /*567a0*/  IADD3 R14, P0, PT, R14, UR9, RZ ;  /* 0x000000090e0e7c10 */ /* 0x010fe4000ff1e0ff */
        /* <DEDUP_REMOVED lines=18> */
[----:B--2---:R-:W-:Y:S02]  /*568d0*/  IADD3.X R28, PT, PT, R28, UR4, RZ, P0, !PT ;  /* 0x000000041c1c7c10 */ /* 0x004fe400087fe4ff */
[----:B------:R-:W-:-:S02]  /*568e0*/  IADD3.X R0, PT, PT, R0, UR4, RZ, P2, !PT ;  /* 0x0000000400007c10 */ /* 0x000fc400097fe4ff */
[----:B------:R-:W-:Y:S02]  /*568f0*/  IADD3 R23, P0, PT, R23, UR9, RZ ;  /* 0x0000000917177c10 */ /* 0x000fe4000ff1e0ff */
[----:B---3--:R-:W-:Y:S02]  /*56900*/  IADD3.X R6, PT, PT, R6, UR4, RZ, P6, !PT ;  /* 0x0000000406067c10 */ /* 0x008fe4000b7fe4ff */
[----:B------:R-:W-:-:S03]  /*56910*/  IADD3 R12, P6, PT, R12, UR9, RZ ;  /* 0x000000090c0c7c10 */ /* 0x000fc6000ffde0ff */
        /* <DEDUP_REMOVED lines=31> */
[----:B------:R-:W-:-:S02]  /*56b10*/  IADD3 R22, P2, PT, R22, UR9, RZ ;  /* 0x0000000916167c10 */ /* 0x000fc4000ff5e0ff */
[----:B------:R-:W-:Y:S01]  /*56b20*/  IADD3.X R29, PT, PT, R29, UR4, RZ, P6, !PT ;  /* 0x000000041d1d7c10 */ /* 0x000fe2000b7fe4ff */
[----:B---3--:R0:W-:Y:S04]  /*56b30*/  STL [R1+0x1ffc], R6 ;  /* 0x001ffc0601007387 */ /* 0x0081e80000100800 */
[----:B------:R-:W-:Y:S04]  /*56b40*/  STL [R1+0x196c], R22 ;  /* 0x00196c1601007387 */ /* 0x000fe80000100800 */
[----:B0-----:R-:W3:Y:S04]  /*56b50*/  LDL.LU R6, [R1+0x19b0] ;  /* 0x0019b00001067983 */ /* 0x001ee80000300800 */
[----:B------:R0:W-:Y:S04]  /*56b60*/  STL [R1+0x19b8], R29 ;  /* 0x0019b81d01007387 */ /* 0x0001e80000100800 */
[----:B------:R-:W4:Y:S04]  /*56b70*/  LDL.LU R12, [R1+0x19a8] ;  /* 0x0019a800010c7983 */ /* 0x000f280000300800 */
[----:B------:R-:W5:Y:S04]  /*56b80*/  LDL.LU R13, [R1+0x1994] ;  /* 0x00199400010d7983 */ /* 0x000f680000300800 */
        /* <DEDUP_REMOVED lines=23> */
[----:B0-----:R-:W2:Y:S04]  /*56d00*/  LDL.LU R29, [R1+0x1948] ;  /* 0x00194800011d7983 */ /* 0x001ea80000300800 */
[----:B------:R-:W2:Y:S04]  /*56d10*/  LDL.LU R23, [R1+0x1934] ;  /* 0x0019340001177983 */ /* 0x000ea80000300800 */
[----:B------:R-:W2:Y:S04]  /*56d20*/  LDL.LU R22, [R1+0x1940] ;  /* 0x0019400001167983 */ /* 0x000ea80000300800 */
        /* <DEDUP_REMOVED lines=28> */
[----:B---3--:R-:W-:-:S05]  /*56ef0*/  IADD3 R6, P0, PT, R6, UR9, RZ ;  /* 0x0000000906067c10 */ /* 0x008fca000ff1e0ff */
        /* <DEDUP_REMOVED lines=31> */
[----:B------:R-:W-:-:S03]  /*570f0*/  IADD3.X R22, PT, PT, R22, UR4, RZ, P0, !PT ;  /* 0x0000000416167c10 */ /* 0x000fc600087fe4ff */
[----:B------:R-:W-:Y:S01]  /*57100*/  STL [R1+0x1934], R23 ;  /* 0x0019341701007387 */ /* 0x000fe20000100800 */
[----:B------:R-:W-:-:S03]  /*57110*/  IADD3 R0, P0, PT, R0, UR9, RZ ;  /* 0x0000000900007c10 */ /* 0x000fc6000ff1e0ff */
[----:B---3--:R0:W-:Y:S04]  /*57120*/  STL [R1+0x1ff8], R6 ;  /* 0x001ff80601007387 */ /* 0x0081e80000100800 */
[----:B------:R-:W-:Y:S04]  /*57130*/  STL [R1+0x1940], R22 ;  /* 0x0019401601007387 */ /* 0x000fe80000100800 */
        /* <DEDUP_REMOVED lines=26> */
[----:B0-----:R-:W2:Y:S04]  /*572e0*/  LDL.LU R0, [R1+0x18d0] ;  /* 0x0018d00001007983 */ /* 0x001ea80000300800 */
[----:B------:R-:W2:Y:S04]  /*572f0*/  LDL.LU R28, [R1+0x187c] ;  /* 0x00187c00011c7983 */ /* 0x000ea80000300800 */
[----:B------:R-:W2:Y:S04]  /*57300*/  LDL.LU R23, [R1+0x18c8] ;  /* 0x0018c80001177983 */ /* 0x000ea80000300800 */
        /* <DEDUP_REMOVED lines=27> */
[----:B------:R-:W-:-:S02]  /*574c0*/  IADD3 R28, P0, PT, R28, UR9, RZ ;  /* 0x000000091c1c7c10 */ /* 0x000fc4000ff1e0ff */
[----:B---3--:R-:W-:Y:S02]  /*574d0*/  IADD3.X R6, PT, PT, R6, UR4, RZ, P6, !PT ;  /* 0x0000000406067c10 */ /* 0x008fe4000b7fe4ff */
        /* <DEDUP_REMOVED lines=25> */
[----:B------:R0:W-:Y:S04]  /*57670*/  STL [R1+0x18d0], R0 ;  /* 0x0018d00001007387 */ /* 0x0001e80000100800 */
[----:B------:R-:W-:Y:S04]  /*57680*/  STL [R1+0x18d8], R20 ;  /* 0x0018d81401007387 */ /* 0x000fe80000100800 */
[----:B0-----:R-:W2:Y:S04]  /*57690*/  LDL.LU R0, [R1+0x186c] ;  /* 0x00186c0001007983 */ /* 0x001ea80000300800 */
[----:B------:R-:W-:Y:S04]  /*576a0*/  STL [R1+0x18c4], R21 ;  /* 0x0018c41501007387 */ /* 0x000fe80000100800 */
[----:B------:R-:W-:Y:S04]  /*576b0*/  STL [R1+0x187c], R28 ;  /* 0x00187c1c01007387 */ /* 0x000fe80000100800 */
[----:B------:R-:W3:Y:S01]  /*576c0*/  LDL.LU R6, [R1+0x18a4] ;  /* 0x0018a40001067983 */ /* 0x000ee20000300800 */
[----:B------:R-:W-:-:S02]  /*576d0*/  IADD3.X R23, PT, PT, R23, UR4, RZ, P5, !PT ;  /* 0x0000000417177c10 */ /* 0x000fc4000affe4ff */
[----:B------:R-:W-:-:S03]  /*576e0*/  IADD3 R22, P5, PT, R22, UR9, RZ ;  /* 0x0000000916167c10 */ /* 0x000fc6000ffbe0ff */
[----:B------:R-:W-:Y:S01]  /*576f0*/  STL [R1+0x18c8], R23 ;  /* 0x0018c81701007387 */ /* 0x000fe20000100800 */
[----:B------:R-:W-:-:S03]  /*57700*/  IADD3.X R29, PT, PT, R29, UR4, RZ, P6, !PT ;  /* 0x000000041d1d7c10 */ /* 0x000fc6000b7fe4ff */
        /* <DEDUP_REMOVED lines=27> */
[----:B0-----:R-:W2:Y:S04]  /*578c0*/  LDL.LU R29, [R1+0x1858] ;  /* 0x00185800011d7983 */ /* 0x001ea80000300800 */
[----:B------:R-:W2:Y:S04]  /*578d0*/  LDL.LU R21, [R1+0x1844] ;  /* 0x0018440001157983 */ /* 0x000ea80000300800 */
[----:B------:R-:W2:Y:S04]  /*578e0*/  LDL.LU R28, [R1+0x1850] ;  /* 0x00185000011c7983 */ /* 0x000ea80000300800 */
[----:B------:R-:W2:Y:S04]  /*578f0*/  LDL.LU R23, [R1+0x17fc] ;  /* 0x0017fc0001177983 */ /* 0x000ea80000300800 */
[----:B------:R0:W-:Y:S04]  /*57900*/  STL [R1+0x186c], R0 ;  /* 0x00186c0001007387 */ /* 0x0001e80000100800 */
[----:B------:R-:W2:Y:S04]  /*57910*/  LDL.LU R22, [R1+0x1848] ;  /* 0x0018480001167983 */ /* 0x000ea80000300800 */
        /* <DEDUP_REMOVED lines=22> */
[----:B--2---:R-:W-:Y:S02]  /*57a80*/  IADD3.X R29, PT, PT, R29, UR4, RZ, P5, !PT ;  /* 0x000000041d1d7c10 */ /* 0x004fe4000affe4ff */
[----:B------:R-:W-:Y:S02]  /*57a90*/  IADD3.X R19, PT, PT, R19, UR4, RZ, P0, !PT ;  /* 0x0000000413137c10 */ /* 0x000fe400087fe4ff */
[----:B------:R-:W-:Y:S02]  /*57aa0*/  IADD3 R20, P0, PT, R20, UR9, RZ ;  /* 0x0000000914147c10 */ /* 0x000fe4000ff1e0ff */
[----:B------:R-:W-:-:S02]  /*57ab0*/  IADD3 R21, P5, PT, R21, UR9, RZ ;  /* 0x0000000915157c10 */ /* 0x000fc4000ffbe0ff */
[----:B------:R-:W-:Y:S02]  /*57ac0*/  IADD3.X R28, PT, PT, R28, UR4, RZ, P6, !PT ;  /* 0x000000041c1c7c10 */ /* 0x000fe4000b7fe4ff */
        /* <DEDUP_REMOVED lines=28> */
[----:B------:R-:W-:Y:S04]  /*57c90*/  STL [R1+0x1844], R21 ;  /* 0x0018441501007387 */ /* 0x000fe80000100800 */
        /* <DEDUP_REMOVED lines=37> */
[----:B------:R-:W2:Y:S04]  /*57ef0*/  LDL.LU R23, [R1+0x17d0] ;  /* 0x0017d00001177983 */ /* 0x000ea80000300800 */
[----:B------:R-:W2:Y:S04]  /*57f00*/  LDL.LU R22, [R1+0x177c] ;  /* 0x00177c0001167983 */ /* 0x000ea80000300800 */
        /* <DEDUP_REMOVED lines=21> */
[----:B--2---:R-:W-:Y:S02]  /*58060*/  IADD3.X R0, PT, PT, R0, UR4, RZ, P6, !PT ;  /* 0x0000000400007c10 */ /* 0x004fe4000b7fe4ff */
[----:B------:R-:W-:Y:S02]  /*58070*/  IADD3 R19, P5, PT, R19, UR9, RZ ;  /* 0x0000000913137c10 */ /* 0x000fe4000ffbe0ff */
[----:B------:R-:W-:Y:S02]  /*58080*/  IADD3 R20, P6, PT, R20, UR9, RZ ;  /* 0x0000000914147c10 */ /* 0x000fe4000ffde0ff */
[----:B------:R-:W-:Y:S02]  /*58090*/  IADD3.X R21, PT, PT, R21, UR4, RZ, P1, !PT ;  /* 0x0000000415157c10 */ /* 0x000fe40008ffe4ff */
[----:B------:R-:W-:-:S02]  /*580a0*/  IADD3 R28, P1, PT, R28, UR9, RZ ;  /* 0x000000091c1c7c10 */ /* 0x000fc4000ff3e0ff */
        /* <DEDUP_REMOVED lines=67> */
[----:B------:R-:W2:Y:S04]  /*584e0*/  LDL.LU R23, [R1+0x1744] ;  /* 0x0017440001177983 */ /* 0x000ea80000300800 */
        /* <DEDUP_REMOVED lines=27> */
[----:B------:R-:W-:Y:S02]  /*586a0*/  IADD3.X R28, PT, PT, R28, UR4, RZ, P4, !PT ;  /* 0x000000041c1c7c10 */ /* 0x000fe4000a7fe4ff */
        /* <DEDUP_REMOVED lines=20> */
[----:B------:R-:W-:Y:S01]  /*587f0*/  STL [R1+0x1764], R16 ;  /* 0x0017641001007387 */ /* 0x000fe20000100800 */
[----:B------:R-:W-:-:S03]  /*58800*/  IADD3 R19, P1, PT, R19, UR9, RZ ;  /* 0x0000000913137c10 */ /* 0x000fc6000ff3e0ff */
[----:B------:R0:W-:Y:S04]  /*58810*/  STL [R1+0x1768], R29 ;  /* 0x0017681d01007387 */ /* 0x0001e80000100800 */
[----:B------:R-:W-:Y:S04]  /*58820*/  STL [R1+0x1770], R17 ;  /* 0x0017701101007387 */ /* 0x000fe80000100800 */
[----:B0-----:R-:W2:Y:S04]  /*58830*/  LDL.LU R29, [R1+0x1748] ;  /* 0x00174800011d7983 */ /* 0x001ea80000300800 */
[----:B------:R-:W-:Y:S04]  /*58840*/  STL [R1+0x171c], R18 ;  /* 0x00171c1201007387 */ /* 0x000fe80000100800 */
[----:B------:R-:W-:Y:S04]  /*58850*/  STL [R1+0x1754], R19 ;  /* 0x0017541301007387 */ /* 0x000fe80000100800 */
        /* <DEDUP_REMOVED lines=87> */
[----:B------:R0:W-:Y:S01]  /*58dd0*/  STL [R1+0x16f0], R0 ;  /* 0x0016f00001007387 */ /* 0x0001e20000100800 */
[----:B------:R-:W-:-:S03]  /*58de0*/  IADD3.X R19, PT, PT, R19, UR4, RZ, P4, !PT ;  /* 0x0000000413137c10 */ /* 0x000fc6000a7fe4ff */
[----:B------:R-:W-:Y:S01]  /*58df0*/  STL [R1+0x16f8], R16 ;  /* 0x0016f81001007387 */ /* 0x000fe20000100800 */
[----:B------:R-:W-:-:S03]  /*58e00*/  IADD3 R20, P4, PT, R20, UR9, RZ ;  /* 0x0000000914147c10 */ /* 0x000fc6000ff9e0ff */
[----:B0-----:R-:W2:Y:S04]  /*58e10*/  LDL.LU R0, [R1+0x167c] ;  /* 0x00167c0001007983 */ /* 0x001ea80000300800 */
[----:B------:R-:W-:Y:S04]  /*58e20*/  STL [R1+0x16e4], R17 ;  /* 0x0016e41101007387 */ /* 0x000fe80000100800 */
[----:B------:R-:W-:Y:S04]  /*58e30*/  STL [R1+0x169c], R18 ;  /* 0x00169c1201007387 */ /* 0x000fe80000100800 */
        /* <DEDUP_REMOVED lines=63> */
[----:B------:R-:W-:Y:S02]  /*59230*/  IADD3 R17, P4, PT, R17, UR9, RZ ;  /* 0x0000000911117c10 */ /* 0x000fe4000ff9e0ff */
[----:B------:R-:W-:Y:S02]  /*59240*/  IADD3.X R18, PT, PT, R18, UR4, RZ, P1, !PT ;  /* 0x0000000412127c10 */ /* 0x000fe40008ffe4ff */
[----:B------:R-:W-:Y:S02]  /*59250*/  IADD3 R19, P1, PT, R19, UR9, RZ ;  /* 0x0000000913137c10 */ /* 0x000fe4000ff3e0ff */
[----:B------:R-:W-:Y:S02]  /*59260*/  IADD3.X R20, PT, PT, R20, UR4, RZ, P3, !PT ;  /* 0x0000000414147c10 */ /* 0x000fe40009ffe4ff */
        /* <DEDUP_REMOVED lines=81> */
[----:B------:R-:W-:Y:S02]  /*59780*/  IADD3.X R27, PT, PT, R27, UR4, RZ, P6, !PT ;  /* 0x000000041b1b7c10 */ /* 0x000fe4000b7fe4ff */
[----:B------:R-:W-:Y:S02]  /*59790*/  IADD3 R4, P6, PT, R4, UR9, RZ ;  /* 0x0000000904047c10 */ /* 0x000fe4000ffde0ff */
[----:B------:R-:W-:-:S02]  /*597a0*/  IADD3 R7, P1, PT, R7, UR9, RZ ;  /* 0x0000000907077c10 */ /* 0x000fc4000ff3e0ff */
[----:B------:R-:W-:Y:S02]  /*597b0*/  IADD3.X R8, PT, PT, R8, UR4, RZ, P5, !PT ;  /* 0x0000000408087c10 */ /* 0x000fe4000affe4ff */
[----:B------:R-:W-:Y:S02]  /*597c0*/  IADD3 R9, P5, PT, R9, UR9, RZ ;  /* 0x0000000909097c10 */ /* 0x000fe4000ffbe0ff */
[----:B------:R-:W-:Y:S02]  /*597d0*/  IADD3.X R10, PT, PT, R10, UR4, RZ, P4, !PT ;  /* 0x000000040a0a7c10 */ /* 0x000fe4000a7fe4ff */
[----:B--2---:R-:W-:Y:S02]  /*597e0*/  IADD3.X R0, PT, PT, R0, UR4, RZ, P1, !PT ;  /* 0x0000000400007c10 */ /* 0x004fe40008ffe4ff */
[----:B------:R-:W-:Y:S02]  /*597f0*/  IADD3 R11, P4, PT, R11, UR9, RZ ;  /* 0x000000090b0b7c10 */ /* 0x000fe4000ff9e0ff */
[----:B------:R-:W-:-:S02]  /*59800*/  IADD3 R16, P1, PT, R16, UR9, RZ ;  /* 0x0000000910107c10 */ /* 0x000fc4000ff3e0ff */
[----:B------:R-:W-:Y:S02]  /*59810*/  IADD3.X R17, PT, PT, R17, UR4, RZ, P3, !PT ;  /* 0x0000000411117c10 */ /* 0x000fe40009ffe4ff */
[----:B------:R-:W-:Y:S02]  /*59820*/  IADD3 R18, P3, PT, R18, UR9, RZ ;  /* 0x0000000912127c10 */ /* 0x000fe4000ff7e0ff */
[----:B------:R-:W-:Y:S02]  /*59830*/  IADD3.X R19, PT, PT, R19, UR4, RZ, P4, !PT ;  /* 0x0000000413137c10 */ /* 0x000fe4000a7fe4ff */
        /* <DEDUP_REMOVED lines=116> */
[----:B------:R-:W-:Y:S01]  /*59f80*/  STL [R1+0x1590], R9 ;  /* 0x0015900901007387 */ /* 0x000fe20000100800 */
[----:B------:R-:W-:-:S02]  /*59f90*/  IADD3.X R18, PT, PT, R18, UR4, RZ, P2, !PT ;  /* 0x0000000412127c10 */ /* 0x000fc400097fe4ff */
[----:B------:R-:W-:Y:S01]  /*59fa0*/  IADD3 R19, P2, PT, R19, UR9, RZ ;  /* 0x0000000913137c10 */ /* 0x000fe2000ff5e0ff */
        /* <DEDUP_REMOVED lines=158> */
[----:B------:R-:W-:Y:S02]  /*5a990*/  IADD3.X R7, PT, PT, R7, UR4, RZ, P4, !PT ;  /* 0x0000000407077c10 */ /* 0x000fe4000a7fe4ff */
[----:B------:R-:W-:Y:S02]  /*5a9a0*/  IADD3 R8, P4, PT, R8, UR9, RZ ;  /* 0x0000000908087c10 */ /* 0x000fe4000ff9e0ff */
        /* <DEDUP_REMOVED lines=236> */
[----:B------:R1:W-:Y:S04]  /*5b870*/  STL [R1+0x1c50], R22 ;  /* 0x001c501601007387 */ /* 0x0003e80000100800 */
        /* <DEDUP_REMOVED lines=29> */
[----:B-1----:R-:W2:Y:S04]  /*5ba50*/  LDL.LU R22, [R1+0x1cb0] ;  /* 0x001cb00001167983 */ /* 0x002ea80000300800 */
[----:B0-----:R-:W2:Y:S04]  /*5ba60*/  LDL.LU R0, [R1+0x1cc0] ;  /* 0x001cc00001007983 */ /* 0x001ea80000300800 */
[----:B------:R-:W2:Y:S01]  /*5ba70*/  LDL.LU R29, [R1+0x1cd0] ;  /* 0x001cd000011d7983 */ /* 0x000ea20000300800 */
        /* <DEDUP_REMOVED lines=16> */
[----:B------:R-:W-:Y:S02]  /*5bb80*/  IADD3.X R9, PT, PT, R9, UR4, RZ, P5, !PT ;  /* 0x0000000409097c10 */ /* 0x000fe4000affe4ff */
[----:B------:R-:W-:Y:S02]  /*5bb90*/  IADD3 R10, P5, PT, R10, UR9, RZ ;  /* 0x000000090a0a7c10 */ /* 0x000fe4000ffbe0ff */
[----:B------:R-:W-:-:S02]  /*5bba0*/  IADD3.X R17, PT, PT, R17, UR4, RZ, P4, !PT ;  /* 0x0000000411117c10 */ /* 0x000fc4000a7fe4ff */
[----:B------:R-:W-:Y:S02]  /*5bbb0*/  IADD3 R18, P4, PT, R18, UR9, RZ ;  /* 0x0000000912127c10 */ /* 0x000fe4000ff9e0ff */
[----:B------:R-:W-:Y:S02]  /*5bbc0*/  IADD3.X R19, PT, PT, R19, UR4, RZ, P3, !PT ;  /* 0x0000000413137c10 */ /* 0x000fe40009ffe4ff */
[----:B------:R-:W-:Y:S02]  /*5bbd0*/  IADD3 R20, P3, PT, R20, UR9, RZ ;  /* 0x0000000914147c10 */ /* 0x000fe4000ff7e0ff */
[----:B------:R-:W-:Y:S02]  /*5bbe0*/  IADD3.X R21, PT, PT, R21, UR4, RZ, P0, !PT ;  /* 0x0000000415157c10 */ /* 0x000fe400087fe4ff */
[----:B------:R-:W-:Y:S02]  /*5bbf0*/  IADD3.X R28, PT, PT, R28, UR4, RZ, P6, !PT ;  /* 0x000000041c1c7c10 */ /* 0x000fe4000b7fe4ff */
[----:B------:R-:W-:-:S02]  /*5bc00*/  IADD3 R23, P0, PT, R23, UR9, RZ ;  /* 0x0000000917177c10 */ /* 0x000fc4000ff1e0ff */
[----:B---3--:R-:W-:-:S05]  /*5bc10*/  IADD3.X R6, PT, PT, R6, UR4, RZ, P1, !PT ;  /* 0x0000000406067c10 */ /* 0x008fca0008ffe4ff */
[----:B------:R0:W-:Y:S04]  /*5bc20*/  STL [R1+0x1c60], R6 ;  /* 0x001c600601007387 */ /* 0x0001e80000100800 */
[----:B0-----:R-:W2:Y:S01]  /*5bc30*/  LDL.LU R6, [R1+0x1fc4] ;  /* 0x001fc40001067983 */ /* 0x001ea20000300800 */
[----:B------:R-:W-:-:S05]  /*5bc40*/  IADD3 R12, P1, PT, R12, UR9, RZ ;  /* 0x000000090c0c7c10 */ /* 0x000fca000ff3e0ff */
        /* <DEDUP_REMOVED lines=25> */
[----:B------:R-:W-:-:S03]  /*5bde0*/  IADD3.X R22, PT, PT, R22, UR4, RZ, P5, !PT ;  /* 0x0000000416167c10 */ /* 0x000fc6000affe4ff */
[----:B------:R-:W-:Y:S01]  /*5bdf0*/  STL [R1+0x1cdc], R21 ;  /* 0x001cdc1501007387 */ /* 0x000fe20000100800 */
[----:B------:R-:W-:-:S03]  /*5be00*/  IADD3.X R0, PT, PT, R0, UR4, RZ, P1, !PT ;  /* 0x0000000400007c10 */ /* 0x000fc60008ffe4ff */
[----:B------:R-:W-:Y:S04]  /*5be10*/  STL [R1+0x1ca0], R28 ;  /* 0x001ca01c01007387 */ /* 0x000fe80000100800 */
[----:B------:R-:W-:Y:S04]  /*5be20*/  STL [R1+0x1d10], R23 ;  /* 0x001d101701007387 */ /* 0x000fe80000100800 */
[----:B------:R-:W-:Y:S04]  /*5be30*/  STL [R1+0x1cd0], R29 ;  /* 0x001cd01d01007387 */ /* 0x000fe80000100800 */
[----:B------:R-:W-:Y:S04]  /*5be40*/  STL [R1+0x1cb0], R22 ;  /* 0x001cb01601007387 */ /* 0x000fe80000100800 */
[----:B------:R0:W-:Y:S01]  /*5be50*/  STL [R1+0x1cc0], R0 ;  /* 0x001cc00001007387 */ /* 0x0001e20000100800 */
[----:B------:R-:W-:-:S04]  /*5be60*/  UIADD3 UR6, UPT, UPT, UR25, 0x7f, URZ ;  /* 0x0000007f19067890 */ /* 0x000fc8000fffe0ff */
[----:B------:R-:W-:-:S04]  /*5be70*/  USHF.R.S32.HI UR7, URZ, 0x1f, UR6 ;  /* 0x0000001fff077899 */ /* 0x000fc80008011406 */
[----:B------:R-:W-:-:S04]  /*5be80*/  ULEA.HI UR7, UR7, UR6, URZ, 0x7 ;  /* 0x0000000607077291 */ /* 0x000fc8000f8f38ff */
[----:B------:R-:W-:-:S06]  /*5be90*/  USHF.R.S32.HI UR7, URZ, 0x7, UR7 ;  /* 0x00000007ff077899 */ /* 0x000fcc0008011407 */
[----:B--2---:R-:W-:Y:S01]  /*5bea0*/  ISETP.NE.U32.AND P2, PT, R6, UR7, PT ;  /* 0x0000000706007c0c */ /* 0x004fe2000bf45070 */
[----:B0-----:R-:W2:Y:S04]  /*5beb0*/  LDL.LU R0, [R1+0x1ce0] ;  /* 0x001ce00001007983 */ /* 0x001ea80000300800 */
[----:B------:R-:W3:Y:S01]  /*5bec0*/  LDL.LU R29, [R1+0x1cec] ;  /* 0x001cec00011d7983 */ /* 0x000ee20000300800 */
[----:B--2---:R-:W-:Y:S02]  /*5bed0*/  IADD3.X R0, PT, PT, R0, UR4, RZ, P3, !PT ;  /* 0x0000000400007c10 */ /* 0x004fe40009ffe4ff */
[----:B---3--:R-:W-:-:S05]  /*5bee0*/  IADD3.X R29, PT, PT, R29, UR4, RZ, P0, !PT ;  /* 0x000000041d1d7c10 */ /* 0x008fca00087fe4ff */
[----:B------:R1:W-:Y:S04]  /*5bef0*/  STL [R1+0x1cec], R29 ;  /* 0x001cec1d01007387 */ /* 0x0003e80000100800 */
[----:B------:R1:W-:Y:S01]  /*5bf00*/  STL [R1+0x1ce0], R0 ;  /* 0x001ce00001007387 */ /* 0x0003e20000100800 */
[----:B------:R-:W-:Y:S05]  /*5bf10*/  @P2 BRA `(.L_x_2) ;  /* 0xfffffbcc00682947 */ /* 0x000fea000383ffff */
.L_x_1:
[----:B------:R-:W2:Y:S01]  /*5bf20*/  LDL.LU R24, [R1+0x52c] ;  /* 0x00052c0001187983 */ /* 0x000ea20000300800 */
[----:B------:R-:W3:Y:S01]  /*5bf30*/  LDCU.64 UR16, c[0x0][0x398] ;  /* 0x00007300ff1077ac */ /* 0x000ee20008000a00 */
[----:B------:R-:W4:Y:S01]  /*5bf40*/  LDCU.64 UR22, c[0x0][0x398] ;  /* 0x00007300ff1677ac */ /* 0x000f220008000a00 */
[----:B------:R-:W5:Y:S01]  /*5bf50*/  S2UR UR5, SR_CgaCtaId ;  /* 0x00000000000579c3 */ /* 0x000f620000008800 */
[----:B------:R-:W0:Y:S01]  /*5bf60*/  LDCU.64 UR18, c[0x0][0x398] ;  /* 0x00007300ff1277ac */ /* 0x000e220008000a00 */
[----:B------:R-:W1:Y:S01]  /*5bf70*/  LDCU UR4, c[0x0][0x39c] ;  /* 0x00007380ff0477ac */ /* 0x000e620008000800 */
[----:B------:R-:W0:Y:S01]  /*5bf80*/  LDCU.64 UR6, c[0x0][0x390] ;  /* 0x00007200ff0677ac */ /* 0x000e220008000a00 */
[----:B------:R-:W0:Y:S01]  /*5bf90*/  LDCU UR8, c[0x0][0x3b4] ;  /* 0x00007680ff0877ac */ /* 0x000e220008000800 */
[----:B------:R-:W0:Y:S01]  /*5bfa0*/  LDCU.64 UR28, c[0x0][0x398] ;  /* 0x00007300ff1c77ac */ /* 0x000e220008000a00 */
[----:B------:R-:W0:Y:S01]  /*5bfb0*/  LDCU.64 UR10, c[0x0][0x390] ;  /* 0x00007200ff0a77ac */ /* 0x000e220008000a00 */
[----:B------:R-:W0:Y:S01]  /*5bfc0*/  LDCU.64 UR30, c[0x0][0x398] ;  /* 0x00007300ff1e77ac */ /* 0x000e220008000a00 */
[----:B------:R-:W0:Y:S01]  /*5bfd0*/  LDCU UR12, c[0x0][0x3b8] ;  /* 0x00007700ff0c77ac */ /* 0x000e220008000800 */
[----:B------:R-:W0:Y:S01]  /*5bfe0*/  LDCU UR14, c[0x0][0x3b8] ;  /* 0x00007700ff0e77ac */ /* 0x000e220008000800 */
[----:B------:R-:W0:Y:S01]  /*5bff0*/  LDCU UR20, c[0x0][0x3b8] ;  /* 0x00007700ff1477ac */ /* 0x000e220008000800 */
[----:B------:R-:W0:Y:S01]  /*5c000*/  LDCU UR24, c[0x0][0x398] ;  /* 0x00007300ff1877ac */ /* 0x000e220008000800 */
[----:B------:R-:W0:Y:S01]  /*5c010*/  LDCU UR27, c[0x0][0x398] ;  /* 0x00007300ff1b77ac */ /* 0x000e220008000800 */
[----:B------:R-:W-:Y:S06]  /*5c020*/  BAR.SYNC.DEFER_BLOCKING 0x0 ;  /* 0x0000000000007b1d */ /* 0x000fec0000010000 */
[----:B--2---:R2:W-:Y:S04]  /*5c030*/  STL [R1+0x2210], R24 ;  /* 0x0022101801007387 */ /* 0x0045e80000100800 */
[----:B--2---:R-:W2:Y:S04]  /*5c040*/  LDL.LU R24, [R1+0x524] ;  /* 0x0005240001187983 */ /* 0x004ea80000300800 */
[----:B-1----:R-:W2:Y:S04]  /*5c050*/  LDL.LU R29, [R1+0x608] ;  /* 0x00060800011d7983 */ /* 0x002ea80000300800 */
[----:B--2---:R1:W-:Y:S04]  /*5c060*/  STL [R1+0x21f8], R29 ;  /* 0x0021f81d01007387 */ /* 0x0043e80000100800 */
        /* <DEDUP_REMOVED lines=9> */
[----:B------:R-:W2:Y:S04]  /*5c100*/  LDL.LU R28, [R1+0x60c] ;  /* 0x00060c00011c7983 */ /* 0x000ea80000300800 */
[----:B--2---:R1:W-:Y:S04]  /*5c110*/  STL [R1+0x2200], R28 ;  /* 0x0022001c01007387 */ /* 0x0043e80000100800 */
[----:B-1----:R-:W2:Y:S01]  /*5c120*/  LDL.LU R28, [R1+0x618] ;  /* 0x00061800011c7983 */ /* 0x002ea20000300800 */
[----:B------:R-:W-:-:S03]  /*5c130*/  F2FP.SATFINITE.E4M3.F32.PACK_AB_MERGE_C R24, R24, R29, RZ ;  /* 0x0000001d1818723e */ /* 0x000fc600048070ff */
[----:B--2---:R1:W-:Y:S04]  /*5c140*/  STL [R1+0x2208], R28 ;  /* 0x0022081c01007387 */ /* 0x0043e80000100800 */
[----:B-1----:R-:W2:Y:S04]  /*5c150*/  LDL.LU R28, [R1+0x610] ;  /* 0x00061000011c7983 */ /* 0x002ea80000300800 */
        /* <DEDUP_REMOVED lines=27> */
[----:B------:R0:W-:Y:S04]  /*5c310*/  STL [R1+0x70], R24 ;  /* 0x0000701801007387 */ /* 0x0001e80000100800 */
[----:B0-----:R-:W2:Y:S02]  /*5c320*/  LDL.LU R24, [R1+0x2210] ;  /* 0x0022100001187983 */ /* 0x001ea40000300800 */
[----:B--2---:R-:W-:-:S02]  /*5c330*/  F2FP.SATFINITE.E4M3.F32.PACK_AB_MERGE_C R24, R24, R29, RZ ;  /* 0x0000001d1818723e */ /* 0x004fc400048070ff */
[----:B------:R-:W2:Y:S04]  /*5c340*/  LDL.LU R29, [R1+0x220c] ;  /* 0x00220c00011d7983 */ /* 0x000ea80000300800 */
[----:B------:R0:W-:Y:S04]  /*5c350*/  STL [R1+0x2040], R24 ;  /* 0x0020401801007387 */ /* 0x0001e80000100800 */
[----:B0-----:R-:W3:Y:S01]  /*5c360*/  LDL.LU R24, [R1+0x604] ;  /* 0x0006040001187983 */ /* 0x001ee20000300800 */
[----:B--2---:R-:W-:-:S03]  /*5c370*/  F2FP.SATFINITE.E4M3.F32.PACK_AB_MERGE_C R29, R29, R28, RZ ;  /* 0x0000001c1d1d723e */ /* 0x004fc600048070ff */
[----:B------:R-:W2:Y:S04]  /*5c380*/  LDL.LU R28, [R1+0x2208] ;  /* 0x00220800011c7983 */ /* 0x000ea80000300800 */
[----:B------:R0:W-:Y:S04]  /*5c390*/  STL [R1+0x90], R29 ;  /* 0x0000901d01007387 */ /* 0x0001e80000100800 */
[----:B0-----:R-:W2:Y:S02]  /*5c3a0*/  LDL.LU R29, [R1+0x2204] ;  /* 0x00220400011d7983 */ /* 0x001ea40000300800 */
[----:B--2---:R-:W-:-:S02]  /*5c3b0*/  F2FP.SATFINITE.E4M3.F32.PACK_AB_MERGE_C R29, R29, R28, RZ ;  /* 0x0000001c1d1d723e */ /* 0x004fc400048070ff */
[----:B------:R-:W2:Y:S04]  /*5c3c0*/  LDL.LU R28, [R1+0x2200] ;  /* 0x00220000011c7983 */ /* 0x000ea80000300800 */
[----:B------:R0:W-:Y:S04]  /*5c3d0*/  STL [R1+0x8c], R29 ;  /* 0x00008c1d01007387 */ /* 0x0001e80000100800 */
[----:B0-----:R-:W3:Y:S02]  /*5c3e0*/  LDL.LU R29, [R1+0x21fc] ;  /* 0x0021fc00011d7983 */ /* 0x001ee40000300800 */
[----:B---3--:R-:W-:-:S02]  /*5c3f0*/  F2FP.SATFINITE.E4M3.F32.PACK_AB_MERGE_C R24, R24, R29, RZ ;  /* 0x0000001d1818723e */ /* 0x008fc400048070ff */
[----:B------:R-:W2:Y:S01]  /*5c400*/  LDL.LU R29, [R1+0x21f8] ;  /* 0x0021f800011d7983 */ /* 0x000ea20000300800 */
[----:B------:R-:W-:Y:S02]  /*5c410*/  F2FP.SATFINITE.E4M3.F32.PACK_AB_MERGE_C R23, R23, R25, RZ ;  /* 0x000000191717723e */ /* 0x000fe400048070ff */
[----:B------:R-:W-:Y:S01]  /*5c420*/  F2FP.SATFINITE.E4M3.F32.PACK_AB_MERGE_C R21, R21, R22, RZ ;  /* 0x000000161515723e */ /* 0x000fe200048070ff */
[----:B------:R0:W-:Y:S01]  /*5c430*/  STL [R1+0xb0], R24 ;  /* 0x0000b01801007387 */ /* 0x0001e20000100800 */
[----:B------:R-:W-:Y:S02]  /*5c440*/  F2FP.SATFINITE.E4M3.F32.PACK_AB_MERGE_C R19, R19, R20, RZ ;  /* 0x000000141313723e */ /* 0x000fe400048070ff */
[----:B------:R-:W-:Y:S02]  /*5c450*/  F2FP.SATFINITE.E4M3.F32.PACK_AB_MERGE_C R17, R17, R18, RZ ;  /* 0x000000121111723e */ /* 0x000fe400048070ff */
[----:B------:R-:W-:Y:S02]  /*5c460*/  F2FP.SATFINITE.E4M3.F32.PACK_AB_MERGE_C R15, R15, R16, RZ ;  /* 0x000000100f0f723e */ /* 0x000fe400048070ff */
[----:B------:R-:W-:-:S02]  /*5c470*/  F2FP.SATFINITE.E4M3.F32.PACK_AB_MERGE_C R13, R13, R14, RZ ;  /* 0x0000000e0d0d723e */ /* 0x000fc400048070ff */
[----:B------:R-:W-:Y:S02]  /*5c480*/  F2FP.SATFINITE.E4M3.F32.PACK_AB_MERGE_C R11, R11, R12, RZ ;  /* 0x0000000c0b0b723e */ /* 0x000fe400048070ff */
[----:B0-----:R-:W-:Y:S02]  /*5c490*/  F2FP.SATFINITE.E4M3.F32.PACK_AB_MERGE_C R24, R26, R27, RZ ;  /* 0x0000001b1a18723e */ /* 0x001fe400048070ff */
[----:B------:R-:W-:Y:S02]  /*5c4a0*/  F2FP.SATFINITE.E4M3.F32.PACK_AB_MERGE_C R9, R9, R10, RZ ;  /* 0x0000000a0909723e */ /* 0x000fe400048070ff */
[----:B------:R-:W-:Y:S02]  /*5c4b0*/  F2FP.SATFINITE.E4M3.F32.PACK_AB_MERGE_C R7, R7, R8, RZ ;  /* 0x000000080707723e */ /* 0x000fe400048070ff */
[----:B------:R-:W-:Y:S02]  /*5c4c0*/  F2FP.SATFINITE.E4M3.F32.PACK_AB_MERGE_C R5, R5, R6, RZ ;  /* 0x000000060505723e */ /* 0x000fe400048070ff */
[----:B------:R-:W-:-:S02]  /*5c4d0*/  F2FP.SATFINITE.E4M3.F32.PACK_AB_MERGE_C R3, R3, R4, RZ ;  /* 0x000000040303723e */ /* 0x000fc400048070ff */
[----:B------:R-:W-:Y:S02]  /*5c4e0*/  F2FP.SATFINITE.E4M3.F32.PACK_AB_MERGE_C R0, R0, R2, RZ ;  /* 0x000000020000723e */ /* 0x000fe400048070ff */
[----:B--2---:R-:W-:-:S05]  /*5c4f0*/  F2FP.SATFINITE.E4M3.F32.PACK_AB_MERGE_C R28, R28, R29, RZ ;  /* 0x0000001d1c1c723e */ /* 0x004fca00048070ff */
        /* <DEDUP_REMOVED lines=12> */
[----:B0-----:R-:W2:Y:S04]  /*5c5c0*/  LDL.LU R24, [R1+0x49c] ;  /* 0x00049c0001187983 */ /* 0x001ea80000300800 */
        /* <DEDUP_REMOVED lines=34> */
[----:B------:R-:W3:Y:S04]  /*5c7f0*/  LDL.LU R29, [R1+0x480] ;  /* 0x00048000011d7983 */ /* 0x000ee80000300800 */
[----:B---3--:R0:W-:Y:S04]  /*5c800*/  STL [R1+0x2174], R29 ;  /* 0x0021741d01007387 */ /* 0x0081e80000100800 */
[----:B0-----:R-:W3:Y:S04]  /*5c810*/  LDL.LU R29, [R1+0x498] ;  /* 0x00049800011d7983 */ /* 0x001ee80000300800 */
        /* <DEDUP_REMOVED lines=31> */
[----:B0-----:R-:W2:Y:S04]  /*5ca10*/  LDL.LU R29, [R1+0x508] ;  /* 0x00050800011d7983 */ /* 0x001ea80000300800 */
        /* <DEDUP_REMOVED lines=27> */
[----:B--2---:R-:W-:-:S03]  /*5cbd0*/  F2FP.SATFINITE.E4M3.F32.PACK_AB_MERGE_C R24, R24, R29, RZ ;  /* 0x0000001d1818723e */ /* 0x004fc600048070ff */
[----:B------:R-:W2:Y:S04]  /*5cbe0*/  LDL.LU R29, [R1+0x21f4] ;  /* 0x0021f400011d7983 */ /* 0x000ea80000300800 */
[----:B------:R0:W-:Y:S04]  /*5cbf0*/  STL [R1+0x7c], R24 ;  /* 0x00007c1801007387 */ /* 0x0001e80000100800 */
[----:B0-----:R-:W2:Y:S02]  /*5cc00*/  LDL.LU R24, [R1+0x21f0] ;  /* 0x0021f00001187983 */ /* 0x001ea40000300800 */
[----:B--2---:R-:W-:-:S02]  /*5cc10*/  F2FP.SATFINITE.E4M3.F32.PACK_AB_MERGE_C R24, R24, R29, RZ ;  /* 0x0000001d1818723e */ /* 0x004fc400048070ff */
        /* <DEDUP_REMOVED lines=60> */
[----:B------:R-:W2:Y:S01]  /*5cfe0*/  LDL.LU R29, [R1+0x2174] ;  /* 0x00217400011d7983 */ /* 0x000ea20000300800 */
[----:B---3--:R-:W-:Y:S02]  /*5cff0*/  F2FP.SATFINITE.E4M3.F32.PACK_AB_MERGE_C R23, R23, R25, RZ ;  /* 0x000000191717723e */ /* 0x008fe400048070ff */
        /* <DEDUP_REMOVED lines=26> */
[----:B------:R-:W2:Y:S04]  /*5d1a0*/  LDL.LU R29, [R1+0x264] ;  /* 0x00026400011d7983 */ /* 0x000ea80000300800 */
        /* <DEDUP_REMOVED lines=148> */
[----:B------:R-:W-:Y:S01]  /*5daf0*/  STL [R1+0x2044], R29 ;  /* 0x0020441d01007387 */ /* 0x000fe20000100800 */
[----:B------:R-:W-:Y:S02]  /*5db00*/  F2FP.SATFINITE.E4M3.F32.PACK_AB_MERGE_C R17, R17, R18, RZ ;  /* 0x000000121111723e */ /* 0x000fe400048070ff */
[----:B------:R-:W-:Y:S02]  /*5db10*/  F2FP.SATFINITE.E4M3.F32.PACK_AB_MERGE_C R15, R15, R16, RZ ;  /* 0x000000100f0f723e */ /* 0x000fe400048070ff */
[----:B------:R-:W-:Y:S02]  /*5db20*/  F2FP.SATFINITE.E4M3.F32.PACK_AB_MERGE_C R13, R13, R14, RZ ;  /* 0x0000000e0d0d723e */ /* 0x000fe400048070ff */
[----:B------:R-:W-:-:S02]  /*5db30*/  F2FP.SATFINITE.E4M3.F32.PACK_AB_MERGE_C R11, R11, R12, RZ ;  /* 0x0000000c0b0b723e */ /* 0x000fc400048070ff */
[----:B------:R-:W-:Y:S02]  /*5db40*/  F2FP.SATFINITE.E4M3.F32.PACK_AB_MERGE_C R9, R9, R10, RZ ;  /* 0x0000000a0909723e */ /* 0x000fe400048070ff */
[----:B------:R-:W-:Y:S02]  /*5db50*/  F2FP.SATFINITE.E4M3.F32.PACK_AB_MERGE_C R7, R7, R8, RZ ;  /* 0x000000080707723e */ /* 0x000fe400048070ff */
[----:B------:R-:W-:Y:S02]  /*5db60*/  F2FP.SATFINITE.E4M3.F32.PACK_AB_MERGE_C R5, R5, R6, RZ ;  /* 0x000000060505723e */ /* 0x000fe400048070ff */
[----:B------:R-:W-:Y:S02]  /*5db70*/  F2FP.SATFINITE.E4M3.F32.PACK_AB_MERGE_C R3, R3, R4, RZ ;  /* 0x000000040303723e */ /* 0x000fe400048070ff */
[----:B------:R-:W-:Y:S02]  /*5db80*/  F2FP.SATFINITE.E4M3.F32.PACK_AB_MERGE_C R0, R0, R2, RZ ;  /* 0x000000020000723e */ /* 0x000fe400048070ff */
[----:B--2---:R-:W-:-:S02]  /*5db90*/  F2FP.SATFINITE.E4M3.F32.PACK_AB_MERGE_C R23, R23, R24, RZ ;  /* 0x000000181717723e */ /* 0x004fc400048070ff */
[----:B------:R-:W-:-:S03]  /*5dba0*/  F2FP.SATFINITE.E4M3.F32.PACK_AB_MERGE_C R24, R27, R28, RZ ;  /* 0x0000001c1b18723e */ /* 0x000fc600048070ff */
[----:B------:R0:W-:Y:S04]  /*5dbb0*/  STL [R1+0x2048], R23 ;  /* 0x0020481701007387 */ /* 0x0001e80000100800 */
[----:B------:R-:W-:Y:S01]  /*5dbc0*/  STL [R1+0x1c], R24 ;  /* 0x00001c1801007387 */ /* 0x000fe20000100800 */
[----:B0-----:R-:W-:-:S05]  /*5dbd0*/  F2FP.SATFINITE.E4M3.F32.PACK_AB_MERGE_C R23, R25, R26, RZ ;  /* 0x0000001a1917723e */ /* 0x001fca00048070ff */
        /* <DEDUP_REMOVED lines=52> */
[----:B0-----:R-:W3:Y:S01]  /*5df20*/  LDL.LU R29, [R1+0x288] ;  /* 0x00028800011d7983 */ /* 0x001ee20000300800 */
[----:B--2---:R-:W-:-:S03]  /*5df30*/  F2FP.SATFINITE.E4M3.F32.PACK_AB_MERGE_C R25, R25, R23, RZ ;  /* 0x000000171919723e */ /* 0x004fc600048070ff */
[----:B---3--:R0:W-:Y:S04]  /*5df40*/  STL [R1+0x20e8], R29 ;  /* 0x0020e81d01007387 */ /* 0x0081e80000100800 */
[----:B0-----:R-:W2:Y:S04]  /*5df50*/  LDL.LU R29, [R1+0x280] ;  /* 0x00028000011d7983 */ /* 0x001ea80000300800 */
        /* <DEDUP_REMOVED lines=27> */
[----:B------:R0:W-:Y:S04]  /*5e110*/  STL [R1+0x170], R25 ;  /* 0x0001701901007387 */ /* 0x0001e80000100800 */
[----:B0-----:R-:W2:Y:S02]  /*5e120*/  LDL.LU R25, [R1+0x20f8] ;  /* 0x0020f80001197983 */ /* 0x001ea40000300800 */
[----:B--2---:R-:W-:-:S02]  /*5e130*/  F2FP.SATFINITE.E4M3.F32.PACK_AB_MERGE_C R25, R25, R23, RZ ;  /* 0x000000171919723e */ /* 0x004fc400048070ff */
[----:B------:R-:W2:Y:S04]  /*5e140*/  LDL.LU R23, [R1+0x20f4] ;  /* 0x0020f40001177983 */ /* 0x000ea80000300800 */
[----:B------:R0:W-:Y:S04]  /*5e150*/  STL [R1], R25 ;  /* 0x0000001901007387 */ /* 0x0001e80000100800 */
        /* <DEDUP_REMOVED lines=43> */
[----:B------:R-:W-:Y:S02]  /*5e410*/  F2FP.SATFINITE.E4M3.F32.PACK_AB_MERGE_C R12, R0, R2, RZ ;  /* 0x00000002000c723e */ /* 0x000fe400048070ff */
[----:B--2---:R-:W-:Y:S02]  /*5e420*/  F2FP.SATFINITE.E4M3.F32.PACK_AB_MERGE_C R25, R29, R23, RZ ;  /* 0x000000171d19723e */ /* 0x004fe400048070ff */
[----:B------:R-:W-:Y:S02]  /*5e430*/  F2FP.SATFINITE.E4M3.F32.PACK_AB_MERGE_C R23, R26, R27, RZ ;  /* 0x0000001b1a17723e */ /* 0x000fe400048070ff */
[----:B------:R-:W-:Y:S01]  /*5e440*/  F2FP.SATFINITE.E4M3.F32.PACK_AB_MERGE_C R27, R9, R10, RZ ;  /* 0x0000000a091b723e */ /* 0x000fe200048070ff */
[----:B------:R-:W-:Y:S01]  /*5e450*/  STL [R1+0xc0], R25 ;  /* 0x0000c01901007387 */ /* 0x000fe20000100800 */
[----:B------:R-:W-:-:S03]  /*5e460*/  F2FP.SATFINITE.E4M3.F32.PACK_AB_MERGE_C R26, R5, R6, RZ ;  /* 0x00000006051a723e */ /* 0x000fc600048070ff */
[----:B------:R-:W-:Y:S04]  /*5e470*/  STL [R1+0xbc], R24 ;  /* 0x0000bc1801007387 */ /* 0x000fe80000100800 */
[----:B------:R-:W-:Y:S04]  /*5e480*/  STL [R1+0x128], R23 ;  /* 0x0001281701007387 */ /* 0x000fe80000100800 */
[----:B------:R-:W-:Y:S04]  /*5e490*/  STL [R1+0x124], R21 ;  /* 0x0001241501007387 */ /* 0x000fe80000100800 */
[----:B------:R0:W-:Y:S04]  /*5e4a0*/  STL [R1+0x16c], R19 ;  /* 0x00016c1301007387 */ /* 0x0001e80000100800 */
[----:B------:R-:W-:Y:S04]  /*5e4b0*/  STL [R1+0x204c], R20 ;  /* 0x00204c1401007387 */ /* 0x000fe80000100800 */
[----:B------:R-:W-:Y:S01]  /*5e4c0*/  STL [R1+0x168], R17 ;  /* 0x0001681101007387 */ /* 0x000fe20000100800 */
[----:B0-----:R-:W-:-:S02]  /*5e4d0*/  F2FP.SATFINITE.E4M3.F32.PACK_AB_MERGE_C R19, R13, R14, RZ ;  /* 0x0000000e0d13723e */ /* 0x001fc400048070ff */
[----:B------:R-:W-:-:S03]  /*5e4e0*/  F2FP.SATFINITE.E4M3.F32.PACK_AB_MERGE_C R14, R3, R4, RZ ;  /* 0x00000004030e723e */ /* 0x000fc600048070ff */
[----:B------:R-:W-:Y:S04]  /*5e4f0*/  STL [R1+0x2050], R19 ;  /* 0x0020501301007387 */ /* 0x000fe80000100800 */
[----:B------:R-:W-:Y:S04]  /*5e500*/  STL [R1+0x2054], R27 ;  /* 0x0020541b01007387 */ /* 0x000fe80000100800 */
[----:B------:R-:W-:Y:S04]  /*5e510*/  STL [R1+0x4], R11 ;  /* 0x0000040b01007387 */ /* 0x000fe80000100800 */
[----:B------:R-:W-:Y:S04]  /*5e520*/  STL [R1+0x2058], R26 ;  /* 0x0020581a01007387 */ /* 0x000fe80000100800 */
[----:B------:R-:W-:Y:S04]  /*5e530*/  STL [R1+0x8], R7 ;  /* 0x0000080701007387 */ /* 0x000fe80000100800 */
[----:B------:R-:W-:Y:S04]  /*5e540*/  STL [R1+0x205c], R14 ;  /* 0x00205c0e01007387 */ /* 0x000fe80000100800 */
[----:B------:R-:W2:Y:S04]  /*5e550*/  LDL.LU R28, [R1+0x3b4] ;  /* 0x0003b400011c7983 */ /* 0x000ea80000300800 */
[----:B------:R-:W3:Y:S04]  /*5e560*/  LDL.LU R10, [R1+0x3bc] ;  /* 0x0003bc00010a7983 */ /* 0x000ee80000300800 */
[----:B---3--:R0:W-:Y:S04]  /*5e570*/  STL [R1+0x20ac], R10 ;  /* 0x0020ac0a01007387 */ /* 0x0081e80000100800 */
[----:B0-----:R-:W2:Y:S04]  /*5e580*/  LDL.LU R10, [R1+0x3b0] ;  /* 0x0003b000010a7983 */ /* 0x001ea80000300800 */
[----:B------:R-:W3:Y:S04]  /*5e590*/  LDL.LU R6, [R1+0x3cc] ;  /* 0x0003cc0001067983 */ /* 0x000ee80000300800 */
[----:B---3--:R0:W-:Y:S04]  /*5e5a0*/  STL [R1+0x20a0], R6 ;  /* 0x0020a00601007387 */ /* 0x0081e80000100800 */
[----:B0-----:R-:W3:Y:S04]  /*5e5b0*/  LDL.LU R6, [R1+0x3c4] ;  /* 0x0003c40001067983 */ /* 0x001ee80000300800 */
[----:B---3--:R0:W-:Y:S04]  /*5e5c0*/  STL [R1+0x20a8], R6 ;  /* 0x0020a80601007387 */ /* 0x0081e80000100800 */
[----:B0-----:R-:W3:Y:S04]  /*5e5d0*/  LDL.LU R6, [R1+0x3b8] ;  /* 0x0003b80001067983 */ /* 0x001ee80000300800 */
[----:B------:R-:W2:Y:S04]  /*5e5e0*/  LDL.LU R25, [R1+0x62c] ;  /* 0x00062c0001197983 */ /* 0x000ea80000300800 */
        /* <DEDUP_REMOVED lines=29> */
[----:B------:R-:W2:Y:S04]  /*5e7c0*/  LDL.LU R5, [R1+0x374] ;  /* 0x0003740001057983 */ /* 0x000ea80000300800 */
        /* <DEDUP_REMOVED lines=9> */
[----:B------:R0:W-:Y:S04]  /*5e860*/  STL [R1+0x2060], R12 ;  /* 0x0020600c01007387 */ /* 0x0001e80000100800 */
[----:B0-----:R-:W2:Y:S01]  /*5e870*/  LDL.LU R12, [R1+0x350] ;  /* 0x00035000010c7983 */ /* 0x001ea20000300800 */
[----:B------:R-:W-:-:S03]  /*5e880*/  F2FP.SATFINITE.E4M3.F32.PACK_AB_MERGE_C R28, R28, R10, RZ ;  /* 0x0000000a1c1c723e */ /* 0x000fc600048070ff */
[----:B--2---:R0:W-:Y:S04]  /*5e890*/  STL [R1+0x2064], R12 ;  /* 0x0020640c01007387 */ /* 0x0041e80000100800 */
        /* <DEDUP_REMOVED lines=16> */
[----:B------:R-:W3:Y:S02]  /*5e9a0*/  LDL.LU R10, [R1+0x20ac] ;  /* 0x0020ac00010a7983 */ /* 0x000ee40000300800 */
[----:B---3--:R-:W-:-:S02]  /*5e9b0*/  F2FP.SATFINITE.E4M3.F32.PACK_AB_MERGE_C R10, R10, R6, RZ ;  /* 0x000000060a0a723e */ /* 0x008fc400048070ff */
[----:B------:R-:W3:Y:S02]  /*5e9c0*/  LDL.LU R6, [R1+0x20a8] ;  /* 0x0020a80001067983 */ /* 0x000ee40000300800 */
[----:B---3--:R-:W-:Y:S02]  /*5e9d0*/  F2FP.SATFINITE.E4M3.F32.PACK_AB_MERGE_C R6, R6, R25, RZ ;  /* 0x000000190606723e */ /* 0x008fe400048070ff */
[----:B------:R-:W3:Y:S04]  /*5e9e0*/  LDL.LU R25, [R1+0x20a4] ;  /* 0x0020a40001197983 */ /* 0x000ee80000300800 */
[----:B------:R0:W-:Y:S04]  /*5e9f0*/  STL [R1+0x10], R6 ;  /* 0x0000100601007387 */ /* 0x0001e80000100800 */
[----:B0-----:R-:W3:Y:S02]  /*5ea00*/  LDL.LU R6, [R1+0x20a0] ;  /* 0x0020a00001067983 */ /* 0x001ee40000300800 */
[----:B---3--:R-:W-:-:S02]  /*5ea10*/  F2FP.SATFINITE.E4M3.F32.PACK_AB_MERGE_C R6, R6, R25, RZ ;  /* 0x000000190606723e */ /* 0x008fc400048070ff */
[----:B------:R-:W3:Y:S02]  /*5ea20*/  LDL.LU R25, [R1+0x209c] ;  /* 0x00209c0001197983 */ /* 0x000ee40000300800 */
[----:B---3--:R-:W-:Y:S02]  /*5ea30*/  F2FP.SATFINITE.E4M3.F32.PACK_AB_MERGE_C R25, R25, R4, RZ ;  /* 0x000000041919723e */ /* 0x008fe400048070ff */
[----:B------:R-:W3:Y:S04]  /*5ea40*/  LDL.LU R4, [R1+0x2098] ;  /* 0x0020980001047983 */ /* 0x000ee80000300800 */
[----:B------:R0:W-:Y:S04]  /*5ea50*/  STL [R1+0xe8], R25 ;  /* 0x0000e81901007387 */ /* 0x0001e80000100800 */
[----:B0-----:R-:W3:Y:S02]  /*5ea60*/  LDL.LU R25, [R1+0x2094] ;  /* 0x0020940001197983 */ /* 0x001ee40000300800 */
[----:B---3--:R-:W-:-:S02]  /*5ea70*/  F2FP.SATFINITE.E4M3.F32.PACK_AB_MERGE_C R25, R25, R4, RZ ;  /* 0x000000041919723e */ /* 0x008fc400048070ff */
        /* <DEDUP_REMOVED lines=10> */
[----:B0-----:R-:W2:Y:S01]  /*5eb20*/  LDL.LU R25, [R1+0x70] ;  /* 0x0000700001197983 */ /* 0x001ea20000300800 */
[----:B---3--:R-:W-:-:S03]  /*5eb30*/  F2FP.SATFINITE.E4M3.F32.PACK_AB_MERGE_C R4, R4, R0, RZ ;  /* 0x000000000404723e */ /* 0x008fc600048070ff */
[----:B------:R-:W3:Y:S02]  /*5eb40*/  LDL.LU R0, [R1+0x207c] ;  /* 0x00207c0001007983 */ /* 0x000ee40000300800 */
[----:B---3--:R-:W-:Y:S02]  /*5eb50*/  F2FP.SATFINITE.E4M3.F32.PACK_AB_MERGE_C R0, R0, R2, RZ ;  /* 0x000000020000723e */ /* 0x008fe400048070ff */
[----:B------:R-:W3:Y:S02]  /*5eb60*/  LDL.LU R2, [R1+0x2078] ;  /* 0x0020780001027983 */ /* 0x000ee40000300800 */
[----:B---3--:R-:W-:Y:S02]  /*5eb70*/  F2FP.SATFINITE.E4M3.F32.PACK_AB_MERGE_C R2, R2, R22, RZ ;  /* 0x000000160202723e */ /* 0x008fe400048070ff */
[----:B------:R-:W3:Y:S01]  /*5eb80*/  LDL.LU R22, [R1+0x2074] ;  /* 0x0020740001167983 */ /* 0x000ee20000300800 */
[----:B------:R-:W-:Y:S02]  /*5eb90*/  F2FP.SATFINITE.E4M3.F32.PACK_AB_MERGE_C R5, R5, R7, RZ ;  /* 0x000000070505723e */ /* 0x000fe400048070ff */
[----:B---3--:R-:W-:-:S02]  /*5eba0*/  F2FP.SATFINITE.E4M3.F32.PACK_AB_MERGE_C R3, R3, R22, RZ ;  /* 0x000000160303723e */ /* 0x008fc400048070ff */
[----:B------:R-:W3:Y:S04]  /*5ebb0*/  LDL R22, [R1+0x750] ;  /* 0x0007500001167983 */ /* 0x000ee80000100800 */
[----:B------:R-:W2:Y:S02]  /*5ebc0*/  LDL.LU R7, [R1+0x2070] ;  /* 0x0020700001077983 */ /* 0x000ea40000300800 */
[----:B--2---:R-:W-:Y:S02]  /*5ebd0*/  F2FP.SATFINITE.E4M3.F32.PACK_AB_MERGE_C R7, R7, R8, RZ ;  /* 0x000000080707723e */ /* 0x004fe400048070ff */
[----:B------:R-:W2:Y:S02]  /*5ebe0*/  LDL.LU R8, [R1+0x206c] ;  /* 0x00206c0001087983 */ /* 0x000ea40000300800 */
[----:B--2---:R-:W-:-:S02]  /*5ebf0*/  F2FP.SATFINITE.E4M3.F32.PACK_AB_MERGE_C R8, R8, R9, RZ ;  /* 0x000000090808723e */ /* 0x004fc400048070ff */
[----:B------:R-:W2:Y:S02]  /*5ec00*/  LDL.LU R9, [R1+0x2068] ;  /* 0x0020680001097983 */ /* 0x000ea40000300800 */
[----:B--2---:R-:W-:Y:S02]  /*5ec10*/  F2FP.SATFINITE.E4M3.F32.PACK_AB_MERGE_C R9, R9, R12, RZ ;  /* 0x0000000c0909723e */ /* 0x004fe400048070ff */
[----:B------:R-:W2:Y:S01]  /*5ec20*/  LDL.LU R12, [R1+0x2064] ;  /* 0x00206400010c7983 */ /* 0x000ea20000300800 */
[----:B------:R-:W-:Y:S02]  /*5ec30*/  F2FP.SATFINITE.E4M3.F32.PACK_AB_MERGE_C R13, R13, R14, RZ ;  /* 0x0000000e0d0d723e */ /* 0x000fe400048070ff */
[----:B------:R-:W-:Y:S02]  /*5ec40*/  F2FP.SATFINITE.E4M3.F32.PACK_AB_MERGE_C R20, R20, R19, RZ ;  /* 0x000000131414723e */ /* 0x000fe400048070ff */
[----:B------:R-:W-:Y:S02]  /*5ec50*/  F2FP.SATFINITE.E4M3.F32.PACK_AB_MERGE_C R15, R15, R26, RZ ;  /* 0x0000001a0f0f723e */ /* 0x000fe400048070ff */
[----:B------:R-:W-:-:S02]  /*5ec60*/  F2FP.SATFINITE.E4M3.F32.PACK_AB_MERGE_C R16, R16, R27, RZ ;  /* 0x0000001b1010723e */ /* 0x000fc400048070ff */
[----:B------:R-:W-:Y:S02]  /*5ec70*/  F2FP.SATFINITE.E4M3.F32.PACK_AB_MERGE_C R29, R29, R23, RZ ;  /* 0x000000171d1d723e */ /* 0x000fe400048070ff */
[----:B------:R-:W-:Y:S02]  /*5ec80*/  F2FP.SATFINITE.E4M3.F32.PACK_AB_MERGE_C R21, R21, R24, RZ ;  /* 0x000000181515723e */ /* 0x000fe400048070ff */
[----:B--2---:R-:W-:Y:S02]  /*5ec90*/  F2FP.SATFINITE.E4M3.F32.PACK_AB_MERGE_C R11, R11, R12, RZ ;  /* 0x0000000c0b0b723e */ /* 0x004fe400048070ff */
[----:B------:R-:W2:Y:S04]  /*5eca0*/  LDL.LU R12, [R1+0x2060] ;  /* 0x00206000010c7983 */ /* 0x000ea80000300800 */
[----:B------:R-:W2:Y:S04]  /*5ecb0*/  LDL.LU R14, [R1+0x205c] ;  /* 0x00205c00010e7983 */ /* 0x000ea80000300800 */
[----:B------:R-:W2:Y:S04]  /*5ecc0*/  LDL.LU R26, [R1+0x2058] ;  /* 0x00205800011a7983 */ /* 0x000ea80000300800 */
[----:B------:R-:W2:Y:S04]  /*5ecd0*/  LDL.LU R27, [R1+0x2054] ;  /* 0x00205400011b7983 */ /* 0x000ea80000300800 */
[----:B------:R-:W2:Y:S04]  /*5ece0*/  LDL.LU R19, [R1+0x2050] ;  /* 0x0020500001137983 */ /* 0x000ea80000300800 */
[----:B------:R0:W-:Y:S04]  /*5ecf0*/  STL [R1+0xe0], R20 ;  /* 0x0000e01401007387 */ /* 0x0001e80000100800 */
[----:B0-----:R-:W2:Y:S04]  /*5ed00*/  LDL.LU R20, [R1+0x204c] ;  /* 0x00204c0001147983 */ /* 0x001ea80000300800 */
[----:B------:R-:W2:Y:S04]  /*5ed10*/  LDL.LU R23, [R1+0x2048] ;  /* 0x0020480001177983 */ /* 0x000ea80000300800 */
[----:B------:R0:W-:Y:S04]  /*5ed20*/  STL [R1+0xdc], R29 ;  /* 0x0000dc1d01007387 */ /* 0x0001e80000100800 */
[----:B0-----:R-:W2:Y:S04]  /*5ed30*/  LDL.LU R29, [R1+0x2044] ;  /* 0x00204400011d7983 */ /* 0x001ea80000300800 */
[----:B------:R-:W2:Y:S04]  /*5ed40*/  LDL.LU R24, [R1+0x2040] ;  /* 0x0020400001187983 */ /* 0x000ea80000300800 */
[----:B------:R0:W-:Y:S02]  /*5ed50*/  STL [R1+0x148], R21 ;  /* 0x0001481501007387 */ /* 0x0001e40000100800 */
[----:B0-----:R-:W-:Y:S01]  /*5ed60*/  F2FP.SATFINITE.E4M3.F32.PACK_AB_MERGE_C R21, R17, R18, RZ ;  /* 0x000000121115723e */ /* 0x001fe200048070ff */
[----:B---3--:R-:W-:-:S02]  /*5ed70*/  VIADD R18, R22, 0x1 ;  /* 0x0000000116127836 */ /* 0x008fc40000000000 */
[----:B------:R-:W-:Y:S02]  /*5ed80*/  VIADD R17, R22, 0x7f ;  /* 0x0000007f16117836 */ /* 0x000fe40000000000 */
[----:B------:R0:W-:Y:S01]  /*5ed90*/  STL [R1+0x144], R21 ;  /* 0x0001441501007387 */ /* 0x0001e20000100800 */
[----:B------:R-:W-:Y:S02]  /*5eda0*/  ISETP.GE.AND P3, PT, R18, UR17, PT ;  /* 0x0000001112007c0c */ /* 0x000fe4000bf66270 */
[----:B------:R-:W-:Y:S02]  /*5edb0*/  LOP3.LUT R18, R25, 0xffff, RZ, 0xc0, !PT ;  /* 0x0000ffff19127812 */ /* 0x000fe400078ec0ff */
[----:B------:R-:W3:Y:S01]  /*5edc0*/  LDL.LU R25, [R1+0x1fc0] ;  /* 0x001fc00001197983 */ /* 0x000ee20000300800 */
[----:B----4-:R-:W-:Y:S01]  /*5edd0*/  ISETP.GE.AND P0, PT, R17, UR23, PT ;  /* 0x0000001711007c0c */ /* 0x010fe2000bf06270 */
[----:B------:R-:W1:Y:S01]  /*5ede0*/  LDCU UR23, c[0x0][0x398] ;  /* 0x00007300ff1777ac */ /* 0x000e620008000800 */
[----:B------:R-:W4:Y:S01]  /*5edf0*/  S2R R17, SR_TID.X ;  /* 0x0000000000117919 */ /* 0x000f220000002100 */
[----:B0-----:R-:W-:-:S02]  /*5ee00*/  VIADD R21, R22, 0x2 ;  /* 0x0000000216157836 */ /* 0x001fc40000000000 */
[----:B------:R-:W-:-:S03]  /*5ee10*/  VIADD R22, R22, 0x3 ;  /* 0x0000000316167836 */ /* 0x000fc60000000000 */
[----:B------:R-:W-:Y:S02]  /*5ee20*/  ISETP.GE.AND P2, PT, R21, UR19, PT ;  /* 0x0000001315007c0c */ /* 0x000fe4000bf46270 */
[----:B------:R-:W-:Y:S01]  /*5ee30*/  ISETP.GE.AND P1, PT, R22, UR4, PT ;  /* 0x0000000416007c0c */ /* 0x000fe2000bf26270 */
[----:B------:R-:W-:Y:S02]  /*5ee40*/  UMOV UR4, 0x400 ;  /* 0x0000040000047882 */ /* 0x000fe40000000000 */
[----:B-----5:R-:W-:Y:S01]  /*5ee50*/  ULEA UR4, UR5, UR4, 0x18 ;  /* 0x0000000405047291 */ /* 0x020fe2000f8ec0ff */
[----:B------:R-:W-:Y:S01]  /*5ee60*/  LOP3.LUT R0, R0, 0xffff, RZ, 0xc0, !PT ;  /* 0x0000ffff00007812 */ /* 0x000fe200078ec0ff */
[----:B------:R-:W0:Y:S01]  /*5ee70*/  LDCU UR5, c[0x0][0x3b8] ;  /* 0x00007700ff0577ac */ /* 0x000e220008000800 */
[----:B--2---:R-:W-:Y:S02]  /*5ee80*/  LOP3.LUT R23, R23, 0xffff, RZ, 0xc0, !PT ;  /* 0x0000ffff17177812 */ /* 0x004fe400078ec0ff */
[----:B------:R-:W-:Y:S01]  /*5ee90*/  LOP3.LUT R21, R29, 0xffff, RZ, 0xc0, !PT ;  /* 0x0000ffff1d157812 */ /* 0x000fe200078ec0ff */
[----:B----4-:R-:W-:-:S03]  /*5eea0*/  IMAD.SHL.U32 R29, R17, 0x10, RZ ;  /* 0x00000010111d7824 */ /* 0x010fc600078e00ff */
[--C-:B------:R-:W-:Y:S02]  /*5eeb0*/  PRMT R22, R18, 0x3340, R21.reuse ;  /* 0x0000334012167816 */ /* 0x100fe40000000015 */
[----:B------:R-:W-:Y:S02]  /*5eec0*/  LOP3.LUT R24, R24, 0xffff, RZ, 0xc0, !PT ;  /* 0x0000ffff18187812 */ /* 0x000fe400078ec0ff */
[----:B------:R-:W-:Y:S01]  /*5eed0*/  LOP3.LUT R29, R29, 0x1f0, RZ, 0xc0, !PT ;  /* 0x000001f01d1d7812 */ /* 0x000fe200078ec0ff */
[----:B------:R2:W-:Y:S01]  /*5eee0*/  STL [R1+0x248], R22 ;  /* 0x0002481601007387 */ /* 0x0005e20000100800 */
[----:B------:R-:W-:Y:S02]  /*5eef0*/  SHF.R.U32.HI R17, RZ, 0x8, R18 ;  /* 0x00000008ff117819 */ /* 0x000fe40000011612 */
[----:B------:R-:W-:Y:S02]  /*5ef00*/  SHF.R.U32.HI R18, RZ, 0x8, R21 ;  /* 0x00000008ff127819 */ /* 0x000fe40000011615 */
[----:B------:R-:W-:-:S02]  /*5ef10*/  SHF.R.U32.HI R21, RZ, 0x8, R24 ;  /* 0x00000008ff157819 */ /* 0x000fc40000011618 */
[--C-:B--2---:R-:W-:Y:S02]  /*5ef20*/  SHF.R.U32.HI R22, RZ, 0x8, R23.reuse ;  /* 0x00000008ff167819 */ /* 0x104fe40000011617 */
[----:B------:R-:W-:Y:S02]  /*5ef30*/  PRMT R23, R24, 0x3340, R23 ;  /* 0x0000334018177816 */ /* 0x000fe40000000017 */
[----:B------:R-:W-:Y:S01]  /*5ef40*/  LOP3.LUT R17, R17, 0xffff, RZ, 0xc0, !PT ;  /* 0x0000ffff11117812 */ /* 0x000fe200078ec0ff */
[----:B------:R-:W2:Y:S01]  /*5ef50*/  LDL.LU R24, [R1+0x50] ;  /* 0x0000500001187983 */ /* 0x000ea20000300800 */
[----:B------:R-:W-:Y:S02]  /*5ef60*/  LOP3.LUT R18, R18, 0xffff, RZ, 0xc0, !PT ;  /* 0x0000ffff12127812 */ /* 0x000fe400078ec0ff */
[----:B---3--:R-:W-:Y:S01]  /*5ef70*/  IADD3 R29, PT, PT, R29, UR4, R25 ;  /* 0x000000041d1d7c10 */ /* 0x008fe2000fffe019 */
[----:B------:R3:W-:Y:S01]  /*5ef80*/  STL [R1+0x244], R23 ;  /* 0x0002441701007387 */ /* 0x0007e20000100800 */
[----:B------:R-:W-:-:S03]  /*5ef90*/  PRMT R18, R17, 0x3340, R18 ;  /* 0x0000334011127816 */ /* 0x000fc60000000012 */
[----:B---3--:R-:W3:Y:S04]  /*5efa0*/  LDL.LU R23, [R1+0x3c] ;  /* 0x00003c0001177983 */ /* 0x008ee80000300800 */
[----:B------:R-:W4:Y:S04]  /*5efb0*/  LDL.LU R25, [R1+0x203c] ;  /* 0x00203c0001197983 */ /* 0x000f280000300800 */
[----:B------:R5:W-:Y:S04]  /*5efc0*/  STL [R1+0x2034], R29 ;  /* 0x0020341d01007387 */ /* 0x000be80000100800 */
[----:B-----5:R-:W5:Y:S04]  /*5efd0*/  LDL.LU R29, [R1] ;  /* 0x00000000011d7983 */ /* 0x020f680000300800 */
[----:B------:R-:W3:Y:S04]  /*5efe0*/  LDL.LU R17, [R1+0x54] ;  /* 0x0000540001117983 */ /* 0x000ee80000300800 */
[----:B------:R0:W-:Y:S04]  /*5eff0*/  STL [R1+0x1f0], R18 ;  /* 0x0001f01201007387 */ /* 0x0001e80000100800 */
[----:B0-----:R-:W3:Y:S01]  /*5f000*/  LDL.LU R18, [R1+0x38] ;  /* 0x0000380001127983 */ /* 0x001ee20000300800 */
[----:B------:R-:W-:-:S02]  /*5f010*/  LOP3.LUT R21, R21, 0xffff, RZ, 0xc0, !PT ;  /* 0x0000ffff15157812 */ /* 0x000fc400078ec0ff */
[----:B------:R-:W-:-:S04]  /*5f020*/  LOP3.LUT R22, R22, 0xffff, RZ, 0xc0, !PT ;  /* 0x0000ffff16167812 */ /* 0x000fc800078ec0ff */
[----:B------:R-:W-:-:S05]  /*5f030*/  PRMT R21, R21, 0x3340, R22 ;  /* 0x0000334015157816 */ /* 0x000fca0000000016 */
[----:B------:R0:W-:Y:S01]  /*5f040*/  STL [R1+0x1ec], R21 ;  /* 0x0001ec1501007387 */ /* 0x0001e20000100800 */
[----:B------:R-:W-:Y:S02]  /*5f050*/  LOP3.LUT R20, R20, 0xffff, RZ, 0xc0, !PT ;  /* 0x0000ffff14147812 */ /* 0x000fe400078ec0ff */
[----:B------:R-:W-:Y:S02]  /*5f060*/  LOP3.LUT R19, R19, 0xffff, RZ, 0xc0, !PT ;  /* 0x0000ffff13137812 */ /* 0x000fe400078ec0ff */
[----:B--2---:R-:W-:Y:S02]  /*5f070*/  LOP3.LUT R24, R24, 0xffff, RZ, 0xc0, !PT ;  /* 0x0000ffff18187812 */ /* 0x004fe400078ec0ff */
[----:B----4-:R-:W-:Y:S02]  /*5f080*/  LOP3.LUT R25, R25, 0xffff, RZ, 0xc0, !PT ;  /* 0x0000ffff19197812 */ /* 0x010fe400078ec0ff */
[----:B-----5:R-:W-:Y:S02]  /*5f090*/  LOP3.LUT R22, R29, 0xffff, RZ, 0xc0, !PT ;  /* 0x0000ffff1d167812 */ /* 0x020fe400078ec0ff */
[----:B------:R-:W2:Y:S01]  /*5f0a0*/  LDL.LU R29, [R1+0x18] ;  /* 0x00001800011d7983 */ /* 0x000ea20000300800 */
[----:B---3--:R-:W-:-:S04]  /*5f0b0*/  LOP3.LUT R17, R17, 0xffff, RZ, 0xc0, !PT ;  /* 0x0000ffff11117812 */ /* 0x008fc800078ec0ff */
[----:B0-----:R-:W-:Y:S02]  /*5f0c0*/  SHF.R.U32.HI R21, RZ, 0x8, R17 ;  /* 0x00000008ff157819 */ /* 0x001fe40000011611 */
[----:B------:R-:W-:-:S05]  /*5f0d0*/  PRMT R17, R17, 0x3340, R22 ;  /* 0x0000334011117816 */ /* 0x000fca0000000016 */
[----:B------:R0:W-:Y:S01]  /*5f0e0*/  STL [R1+0x240], R17 ;  /* 0x0002401101007387 */ /* 0x0001e20000100800 */
[----:B------:R-:W-:Y:S02]  /*5f0f0*/  LOP3.LUT R23, R23, 0xffff, RZ, 0xc0, !PT ;  /* 0x0000ffff17177812 */ /* 0x000fe400078ec0ff */
[----:B0-----:R-:W-:Y:S02]  /*5f100*/  SHF.R.U32.HI R17, RZ, 0x8, R24 ;  /* 0x00000008ff117819 */ /* 0x001fe40000011618 */
[----:B------:R-:W-:-:S05]  /*5f110*/  PRMT R24, R24, 0x3340, R25 ;  /* 0x0000334018187816 */ /* 0x000fca0000000019 */
[----:B------:R0:W-:Y:S01]  /*5f120*/  STL [R1+0x23c], R24 ;  /* 0x00023c1801007387 */ /* 0x0001e20000100800 */
[----:B------:R-:W-:Y:S02]  /*5f130*/  LOP3.LUT R18, R18, 0xffff, RZ, 0xc0, !PT ;  /* 0x0000ffff12127812 */ /* 0x000fe400078ec0ff */
[----:B------:R-:W-:Y:S02]  /*5f140*/  SHF.R.U32.HI R22, RZ, 0x8, R22 ;  /* 0x00000008ff167819 */ /* 0x000fe40000011616 */
[----:B0-----:R-:W-:Y:S02]  /*5f150*/  SHF.R.U32.HI R24, RZ, 0x8, R23 ;  /* 0x00000008ff187819 */ /* 0x001fe40000011617 */
[----:B------:R-:W-:Y:S02]  /*5f160*/  PRMT R23, R23, 0x3340, R20 ;  /* 0x0000334017177816 */ /* 0x000fe40000000014 */
[----:B------:R-:W-:Y:S02]  /*5f170*/  LOP3.LUT R21, R21, 0xffff, RZ, 0xc0, !PT ;  /* 0x0000ffff15157812 */ /* 0x000fe400078ec0ff */
[----:B------:R-:W-:Y:S01]  /*5f180*/  LOP3.LUT R22, R22, 0xffff, RZ, 0xc0, !PT ;  /* 0x0000ffff16167812 */ /* 0x000fe200078ec0ff */
[----:B------:R0:W-:Y:S01]  /*5f190*/  STL [R1+0x238], R23 ;  /* 0x0002381701007387 */ /* 0x0001e20000100800 */
[----:B------:R-:W-:-:S02]  /*5f1a0*/  SHF.R.U32.HI R25, RZ, 0x8, R25 ;  /* 0x00000008ff197819 */ /* 0x000fc40000011619 */
[----:B------:R-:W-:Y:S02]  /*5f1b0*/  PRMT R22, R21, 0x3340, R22 ;  /* 0x0000334015167816 */ /* 0x000fe40000000016 */
[----:B0-----:R-:W-:Y:S02]  /*5f1c0*/  SHF.R.U32.HI R23, RZ, 0x8, R18 ;  /* 0x00000008ff177819 */ /* 0x001fe40000011612 */
[----:B------:R-:W-:Y:S02]  /*5f1d0*/  PRMT R18, R18, 0x3340, R19 ;  /* 0x0000334012127816 */ /* 0x000fe40000000013 */
[----:B------:R-:W-:-:S03]  /*5f1e0*/  LOP3.LUT R17, R17, 0xffff, RZ, 0xc0, !PT ;  /* 0x0000ffff11117812 */ /* 0x000fc600078ec0ff */
[----:B------:R0:W-:Y:S01]  /*5f1f0*/  STL [R1+0x234], R18 ;  /* 0x0002341201007387 */ /* 0x0001e20000100800 */
[----:B------:R-:W-:-:S04]  /*5f200*/  LOP3.LUT R25, R25, 0xffff, RZ, 0xc0, !PT ;  /* 0x0000ffff19197812 */ /* 0x000fc800078ec0ff */
[----:B------:R-:W-:Y:S01]  /*5f210*/  PRMT R25, R17, 0x3340, R25 ;  /* 0x0000334011197816 */ /* 0x000fe20000000019 */
[----:B0-----:R-:W3:Y:S04]  /*5f220*/  LDL.LU R18, [R1+0x1c] ;  /* 0x00001c0001127983 */ /* 0x001ee80000300800 */
[----:B------:R-:W4:Y:S04]  /*5f230*/  LDL.LU R21, [R1+0x34] ;  /* 0x0000340001157983 */ /* 0x000f280000300800 */
[----:B------:R0:W-:Y:S04]  /*5f240*/  STL [R1+0x1d0], R22 ;  /* 0x0001d01601007387 */ /* 0x0001e80000100800 */
[----:B0-----:R-:W5:Y:S04]  /*5f250*/  LDL.LU R22, [R1+0x30] ;  /* 0x0000300001167983 */ /* 0x001f680000300800 */
[----:B------:R-:W2:Y:S04]  /*5f260*/  LDL.LU R17, [R1+0x90] ;  /* 0x0000900001117983 */ /* 0x000ea80000300800 */
[----:B------:R0:W-:Y:S04]  /*5f270*/  STL [R1+0x1c8], R25 ;  /* 0x0001c81901007387 */ /* 0x0001e80000100800 */
[----:B0-----:R-:W3:Y:S01]  /*5f280*/  LDL.LU R25, [R1+0x8c] ;  /* 0x00008c0001197983 */ /* 0x001ee20000300800 */
[----:B------:R-:W-:-:S02]  /*5f290*/  SHF.R.U32.HI R20, RZ, 0x8, R20 ;  /* 0x00000008ff147819 */ /* 0x000fc40000011614 */
[----:B------:R-:W-:Y:S02]  /*5f2a0*/  SHF.R.U32.HI R19, RZ, 0x8, R19 ;  /* 0x00000008ff137819 */ /* 0x000fe40000011613 */
[----:B------:R-:W-:Y:S02]  /*5f2b0*/  LOP3.LUT R24, R24, 0xffff, RZ, 0xc0, !PT ;  /* 0x0000ffff18187812 */ /* 0x000fe400078ec0ff */
[----:B------:R-:W-:Y:S02]  /*5f2c0*/  LOP3.LUT R20, R20, 0xffff, RZ, 0xc0, !PT ;  /* 0x0000ffff14147812 */ /* 0x000fe400078ec0ff */
[----:B------:R-:W-:Y:S02]  /*5f2d0*/  LOP3.LUT R23, R23, 0xffff, RZ, 0xc0, !PT ;  /* 0x0000ffff17177812 */ /* 0x000fe400078ec0ff */
[----:B------:R-:W-:Y:S02]  /*5f2e0*/  LOP3.LUT R19, R19, 0xffff, RZ, 0xc0, !PT ;  /* 0x0000ffff13137812 */ /* 0x000fe400078ec0ff */
[----:B------:R-:W-:-:S02]  /*5f2f0*/  PRMT R20, R24, 0x3340, R20 ;  /* 0x0000334018147816 */ /* 0x000fc40000000014 */
[----:B------:R-:W-:-:S03]  /*5f300*/  PRMT R19, R23, 0x3340, R19 ;  /* 0x0000334017137816 */ /* 0x000fc60000000013 */
[----:B------:R-:W-:Y:S04]  /*5f310*/  STL [R1+0x1c0], R20 ;  /* 0x0001c01401007387 */ /* 0x000fe80000100800 */
[----:B------:R5:W-:Y:S04]  /*5f320*/  STL [R1+0x1bc], R19 ;  /* 0x0001bc1301007387 */ /* 0x000be80000100800 */
[----:B------:R-:W3:Y:S01]  /*5f330*/  LDL.LU R24, [R1+0xc] ;  /* 0x00000c0001187983 */ /* 0x000ee20000300800 */
[----:B----4-:R-:W-:Y:S02]  /*5f340*/  LOP3.LUT R21, R21, 0xffff, RZ, 0xc0, !PT ;  /* 0x0000ffff15157812 */ /* 0x010fe400078ec0ff */
[----:B-----5:R-:W-:-:S02]  /*5f350*/  LOP3.LUT R19, R22, 0xffff, RZ, 0xc0, !PT ;  /* 0x0000ffff16137812 */ /* 0x020fc400078ec0ff */
[----:B------:R-:W-:Y:S02]  /*5f360*/  LOP3.LUT R22, R4, 0xffff, RZ, 0xc0, !PT ;  /* 0x0000ffff04167812 */ /* 0x000fe400078ec0ff */
[----:B--2---:R-:W-:Y:S02]  /*5f370*/  LOP3.LUT R4, R29, 0xffff, RZ, 0xc0, !PT ;  /* 0x0000ffff1d047812 */ /* 0x004fe400078ec0ff */
[----:B------:R-:W-:Y:S02]  /*5f380*/  PRMT R29, R21, 0x3340, R22 ;  /* 0x00003340151d7816 */ /* 0x000fe40000000016 */
[----:B------:R-:W-:Y:S02]  /*5f390*/  LOP3.LUT R17, R17, 0xffff, RZ, 0xc0, !PT ;  /* 0x0000ffff11117812 */ /* 0x000fe400078ec0ff */
[----:B---3--:R-:W-:Y:S02]  /*5f3a0*/  LOP3.LUT R18, R18, 0xffff, RZ, 0xc0, !PT ;  /* 0x0000ffff12127812 */ /* 0x008fe400078ec0ff */
[----:B------:R-:W-:-:S02]  /*5f3b0*/  LOP3.LUT R20, R25, 0xffff, RZ, 0xc0, !PT ;  /* 0x0000ffff19147812 */ /* 0x000fc400078ec0ff */
[----:B------:R-:W2:Y:S04]  /*5f3c0*/  LDL.LU R25, [R1+0x4] ;  /* 0x0000040001197983 */ /* 0x000ea80000300800 */
[----:B------:R0:W-:Y:S02]  /*5f3d0*/  STL [R1+0x230], R29 ;  /* 0x0002301d01007387 */ /* 0x0001e40000100800 */
[----:B0-----:R-:W-:-:S05]  /*5f3e0*/  PRMT R29, R19, 0x3340, R0 ;  /* 0x00003340131d7816 */ /* 0x001fca0000000000 */
[----:B------:R0:W-:Y:S01]  /*5f3f0*/  STL [R1+0x228], R29 ;  /* 0x0002281d01007387 */ /* 0x0001e20000100800 */
[----:B------:R-:W-:Y:S02]  /*5f400*/  SHF.R.U32.HI R23, RZ, 0x8, R21 ;  /* 0x00000008ff177819 */ /* 0x000fe40000011615 */
[----:B------:R-:W-:Y:S02]  /*5f410*/  SHF.R.U32.HI R22, RZ, 0x8, R22 ;  /* 0x00000008ff167819 */ /* 0x000fe40000011616 */
[----:B0-----:R-:W-:Y:S02]  /*5f420*/  PRMT R29, R17, 0x3340, R18 ;  /* 0x00003340111d7816 */ /* 0x001fe40000000012 */
[----:B------:R-:W-:-:S03]  /*5f430*/  SHF.R.U32.HI R21, RZ, 0x8, R19 ;  /* 0x00000008ff157819 */ /* 0x000fc60000011613 */
[----:B------:R0:W-:Y:S01]  /*5f440*/  STL [R1+0x22c], R29 ;  /* 0x00022c1d01007387 */ /* 0x0001e20000100800 */
[----:B------:R-:W-:Y:S02]  /*5f450*/  SHF.R.U32.HI R19, RZ, 0x8, R0 ;  /* 0x00000008ff137819 */ /* 0x000fe40000011600 */
[----:B------:R-:W-:Y:S02]  /*5f460*/  SHF.R.U32.HI R0, RZ, 0x8, R17 ;  /* 0x00000008ff007819 */ /* 0x000fe40000011611 */
[----:B------:R-:W-:Y:S02]  /*5f470*/  LOP3.LUT R23, R23, 0xffff, RZ, 0xc0, !PT ;  /* 0x0000ffff17177812 */ /* 0x000fe400078ec0ff */
[----:B------:R-:W-:Y:S02]  /*5f480*/  LOP3.LUT R22, R22, 0xffff, RZ, 0xc0, !PT ;  /* 0x0000ffff16167812 */ /* 0x000fe400078ec0ff */
[----:B0-----:R-:W-:Y:S02]  /*5f490*/  PRMT R29, R20, 0x3340, R4 ;  /* 0x00003340141d7816 */ /* 0x001fe40000000004 */
[----:B------:R-:W-:-:S02]  /*5f4a0*/  SHF.R.U32.HI R17, RZ, 0x8, R20 ;  /* 0x00000008ff117819 */ /* 0x000fc40000011614 */
[----:B------:R-:W3:Y:S01]  /*5f4b0*/  LDL.LU R20, [R1+0x80] ;  /* 0x0000800001147983 */ /* 0x000ee20000300800 */
[----:B------:R-:W-:-:S03]  /*5f4c0*/  LOP3.LUT R21, R21, 0xffff, RZ, 0xc0, !PT ;  /* 0x0000ffff15157812 */ /* 0x000fc600078ec0ff */
[----:B------:R0:W-:Y:S01]  /*5f4d0*/  STL [R1+0x224], R29 ;  /* 0x0002241d01007387 */ /* 0x0001e20000100800 */
[----:B------:R-:W-:Y:S02]  /*5f4e0*/  LOP3.LUT R19, R19, 0xffff, RZ, 0xc0, !PT ;  /* 0x0000ffff13137812 */ /* 0x000fe400078ec0ff */
[----:B0-----:R-:W-:Y:S02]  /*5f4f0*/  PRMT R29, R23, 0x3340, R22 ;  /* 0x00003340171d7816 */ /* 0x001fe40000000016 */
[----:B------:R-:W4:Y:S04]  /*5f500*/  LDL.LU R23, [R1+0x68] ;  /* 0x0000680001177983 */ /* 0x000f280000300800 */
[----:B------:R-:W5:Y:S04]  /*5f510*/  LDL.LU R22, [R1+0x14] ;  /* 0x0000140001167983 */ /* 0x000f680000300800 */
[----:B------:R0:W-:Y:S02]  /*5f520*/  STL [R1+0x1b0], R29 ;  /* 0x0001b01d01007387 */ /* 0x0001e40000100800 */
[----:B0-----:R-:W-:-:S02]  /*5f530*/  PRMT R29, R21, 0x3340, R19 ;  /* 0x00003340151d7816 */ /* 0x001fc40000000013 */
[----:B------:R-:W2:Y:S04]  /*5f540*/  LDL.LU R21, [R1+0x7c] ;  /* 0x00007c0001157983 */ /* 0x000ea80000300800 */
[----:B------:R-:W2:Y:S01]  /*5f550*/  LDL.LU R19, [R1+0x6c] ;  /* 0x00006c0001137983 */ /* 0x000ea20000300800 */
[----:B------:R-:W-:Y:S02]  /*5f560*/  SHF.R.U32.HI R18, RZ, 0x8, R18 ;  /* 0x00000008ff127819 */ /* 0x000fe40000011612 */
[----:B------:R-:W-:Y:S02]  /*5f570*/  SHF.R.U32.HI R4, RZ, 0x8, R4 ;  /* 0x00000008ff047819 */ /* 0x000fe40000011604 */
[----:B------:R-:W-:Y:S02]  /*5f580*/  LOP3.LUT R0, R0, 0xffff, RZ, 0xc0, !PT ;  /* 0x0000ffff00007812 */ /* 0x000fe400078ec0ff */
[----:B------:R-:W-:-:S02]  /*5f590*/  LOP3.LUT R18, R18, 0xffff, RZ, 0xc0, !PT ;  /* 0x0000ffff12127812 */ /* 0x000fc400078ec0ff */
[----:B------:R-:W-:Y:S02]  /*5f5a0*/  LOP3.LUT R17, R17, 0xffff, RZ, 0xc0, !PT ;  /* 0x0000ffff11117812 */ /* 0x000fe400078ec0ff */
[----:B------:R-:W-:Y:S02]  /*5f5b0*/  LOP3.LUT R4, R4, 0xffff, RZ, 0xc0, !PT ;  /* 0x0000ffff04047812 */ /* 0x000fe400078ec0ff */
[----:B------:R-:W-:Y:S02]  /*5f5c0*/  PRMT R18, R0, 0x3340, R18 ;  /* 0x0000334000127816 */ /* 0x000fe40000000012 */
[----:B------:R-:W-:Y:S01]  /*5f5d0*/  PRMT R0, R17, 0x3340, R4 ;  /* 0x0000334011007816 */ /* 0x000fe20000000004 */
[----:B------:R0:W-:Y:S04]  /*5f5e0*/  STL [R1+0x2038], R29 ;  /* 0x0020381d01007387 */ /* 0x0001e80000100800 */
[----:B------:R1:W-:Y:S04]  /*5f5f0*/  STL [R1+0x1ac], R18 ;  /* 0x0001ac1201007387 */ /* 0x0003e80000100800 */
[----:B------:R4:W-:Y:S04]  /*5f600*/  STL [R1+0x1a8], R0 ;  /* 0x0001a80001007387 */ /* 0x0009e80000100800 */
[----:B0-----:R-:W5:Y:S01]  /*5f610*/  LDL.LU R29, [R1+0x5c] ;  /* 0x00005c00011d7983 */ /* 0x001f620000300800 */
[----:B-1----:R-:W-:-:S02]  /*5f620*/  LOP3.LUT R18, R24, 0xffff, RZ, 0xc0, !PT ;  /* 0x0000ffff18127812 */ /* 0x002fc400078ec0ff */
[----:B------:R-:W-:Y:S02]  /*5f630*/  LOP3.LUT R27, R27, 0xffff, RZ, 0xc0, !PT ;  /* 0x0000ffff1b1b7812 */ /* 0x000fe400078ec0ff */
[----:B---3--:R-:W-:Y:S02]  /*5f640*/  LOP3.LUT R20, R20, 0xffff, RZ, 0xc0, !PT ;  /* 0x0000ffff14147812 */ /* 0x008fe400078ec0ff */
[----:B----4-:R-:W-:Y:S02]  /*5f650*/  LOP3.LUT R0, R23, 0xffff, RZ, 0xc0, !PT ;  /* 0x0000ffff17007812 */ /* 0x010fe400078ec0ff */
[----:B------:R-:W3:Y:S04]  /*5f660*/  LDL.LU R23, [R1+0x58] ;  /* 0x0000580001177983 */ /* 0x000ee80000300800 */
[----:B------:R-:W4:Y:S01]  /*5f670*/  LDL.LU R24, [R1+0x48] ;  /* 0x0000480001187983 */ /* 0x000f220000300800 */
[----:B--2---:R-:W-:-:S02]  /*5f680*/  LOP3.LUT R17, R19, 0xffff, RZ, 0xc0, !PT ;  /* 0x0000ffff13117812 */ /* 0x004fc400078ec0ff */
[----:B-----5:R-:W-:Y:S02]  /*5f690*/  LOP3.LUT R19, R22, 0xffff, RZ, 0xc0, !PT ;  /* 0x0000ffff16137812 */ /* 0x020fe400078ec0ff */
[----:B------:R-:W-:Y:S02]  /*5f6a0*/  SHF.R.U32.HI R22, RZ, 0x8, R20 ;  /* 0x00000008ff167819 */ /* 0x000fe40000011614 */
[--C-:B------:R-:W-:Y:S02]  /*5f6b0*/  PRMT R20, R20, 0x3340, R19.reuse ;  /* 0x0000334014147816 */ /* 0x100fe40000000013 */
[----:B------:R-:W-:Y:S02]  /*5f6c0*/  LOP3.LUT R4, R21, 0xffff, RZ, 0xc0, !PT ;  /* 0x0000ffff15047812 */ /* 0x000fe400078ec0ff */
[----:B------:R-:W-:Y:S02]  /*5f6d0*/  LOP3.LUT R21, R25, 0xffff, RZ, 0xc0, !PT ;  /* 0x0000ffff19157812 */ /* 0x000fe400078ec0ff */
[----:B------:R-:W2:Y:S04]  /*5f6e0*/  LDL.LU R25, [R1+0x44] ;  /* 0x0000440001197983 */ /* 0x000ea80000300800 */
[----:B------:R0:W-:Y:S02]  /*5f6f0*/  STL [R1+0x220], R20 ;  /* 0x0002201401007387 */ /* 0x0001e40000100800 */
[----:B0-----:R-:W-:-:S02]  /*5f700*/  SHF.R.U32.HI R20, RZ, 0x8, R19 ;  /* 0x00000008ff147819 */ /* 0x001fc40000011613 */
[----:B------:R-:W-:Y:S02]  /*5f710*/  SHF.R.U32.HI R19, RZ, 0x8, R4 ;  /* 0x00000008ff137819 */ /* 0x000fe40000011604 */
[----:B------:R-:W-:-:S05]  /*5f720*/  PRMT R4, R4, 0x3340, R18 ;  /* 0x0000334004047816 */ /* 0x000fca0000000012 */
[----:B------:R0:W-:Y:S01]  /*5f730*/  STL [R1+0x21c], R4 ;  /* 0x00021c0401007387 */ /* 0x0001e20000100800 */
[----:B------:R-:W-:Y:S02]  /*5f740*/  LOP3.LUT R20, R20, 0xffff, RZ, 0xc0, !PT ;  /* 0x0000ffff14147812 */ /* 0x000fe400078ec0ff */
[----:B0-----:R-:W-:Y:S02]  /*5f750*/  SHF.R.U32.HI R4, RZ, 0x8, R17 ;  /* 0x00000008ff047819 */ /* 0x001fe40000011611 */
[----:B------:R-:W-:-:S05]  /*5f760*/  PRMT R17, R17, 0x3340, R21 ;  /* 0x0000334011117816 */ /* 0x000fca0000000015 */
[----:B------:R0:W-:Y:S01]  /*5f770*/  STL [R1+0x218], R17 ;  /* 0x0002181101007387 */ /* 0x0001e20000100800 */
[----:B------:R-:W-:Y:S02]  /*5f780*/  LOP3.LUT R22, R22, 0xffff, RZ, 0xc0, !PT ;  /* 0x0000ffff16167812 */ /* 0x000fe400078ec0ff */
[----:B0-----:R-:W-:Y:S02]  /*5f790*/  SHF.R.U32.HI R17, RZ, 0x8, R0 ;  /* 0x00000008ff117819 */ /* 0x001fe40000011600 */
[----:B------:R-:W-:Y:S02]  /*5f7a0*/  PRMT R0, R0, 0x3340, R27 ;  /* 0x0000334000007816 */ /* 0x000fe4000000001b */
[----:B------:R-:W-:-:S03]  /*5f7b0*/  PRMT R22, R22, 0x3340, R20 ;  /* 0x0000334016167816 */ /* 0x000fc60000000014 */
[----:B------:R0:W-:Y:S04]  /*5f7c0*/  STL [R1+0x214], R0 ;  /* 0x0002140001007387 */ /* 0x0001e80000100800 */
[----:B0-----:R-:W5:Y:S04]  /*5f7d0*/  LDL.LU R0, [R1+0xb0] ;  /* 0x0000b00001007983 */ /* 0x001f680000300800 */
[----:B------:R-:W2:Y:S01]  /*5f7e0*/  LDL.LU R20, [R1+0xa8] ;  /* 0x0000a80001147983 */ /* 0x000ea20000300800 */
[----:B------:R-:W-:Y:S02]  /*5f7f0*/  SHF.R.U32.HI R18, RZ, 0x8, R18 ;  /* 0x00000008ff127819 */ /* 0x000fe40000011612 */
[----:B------:R-:W-:-:S02]  /*5f800*/  SHF.R.U32.HI R21, RZ, 0x8, R21 ;  /* 0x00000008ff157819 */ /* 0x000fc40000011615 */
[----:B------:R-:W-:Y:S02]  /*5f810*/  SHF.R.U32.HI R27, RZ, 0x8, R27 ;  /* 0x00000008ff1b7819 */ /* 0x000fe4000001161b */
[----:B------:R-:W-:Y:S02]  /*5f820*/  LOP3.LUT R19, R19, 0xffff, RZ, 0xc0, !PT ;  /* 0x0000ffff13137812 */ /* 0x000fe400078ec0ff */
[----:B------:R-:W-:Y:S02]  /*5f830*/  LOP3.LUT R18, R18, 0xffff, RZ, 0xc0, !PT ;  /* 0x0000ffff12127812 */ /* 0x000fe400078ec0ff */
[----:B------:R-:W-:Y:S02]  /*5f840*/  LOP3.LUT R4, R4, 0xffff, RZ, 0xc0, !PT ;  /* 0x0000ffff04047812 */ /* 0x000fe400078ec0ff */
[----:B------:R-:W-:Y:S02]  /*5f850*/  LOP3.LUT R21, R21, 0xffff, RZ, 0xc0, !PT ;  /* 0x0000ffff15157812 */ /* 0x000fe400078ec0ff */
[----:B------:R-:W-:-:S02]  /*5f860*/  LOP3.LUT R17, R17, 0xffff, RZ, 0xc0, !PT ;  /* 0x0000ffff11117812 */ /* 0x000fc400078ec0ff */
[----:B------:R-:W-:Y:S02]  /*5f870*/  LOP3.LUT R27, R27, 0xffff, RZ, 0xc0, !PT ;  /* 0x0000ffff1b1b7812 */ /* 0x000fe400078ec0ff */
[----:B------:R-:W-:Y:S02]  /*5f880*/  PRMT R18, R19, 0x3340, R18 ;  /* 0x0000334013127816 */ /* 0x000fe40000000012 */
[----:B------:R-:W-:Y:S02]  /*5f890*/  PRMT R4, R4, 0x3340, R21 ;  /* 0x0000334004047816 */ /* 0x000fe40000000015 */
[----:B------:R-:W-:Y:S01]  /*5f8a0*/  PRMT R17, R17, 0x3340, R27 ;  /* 0x0000334011117816 */ /* 0x000fe2000000001b */
[----:B------:R0:W-:Y:S04]  /*5f8b0*/  STL [R1+0x164], R22 ;  /* 0x0001641601007387 */ /* 0x0001e80000100800 */
[----:B------:R-:W-:Y:S01]  /*5f8c0*/  STL [R1+0x160], R18 ;  /* 0x0001601201007387 */ /* 0x000fe20000100800 */
[----:B------:R-:W-:-:S03]  /*5f8d0*/  LOP3.LUT R19, R29, 0xffff, RZ, 0xc0, !PT ;  /* 0x0000ffff1d137812 */ /* 0x000fc600078ec0ff */
[----:B------:R-:W-:Y:S04]  /*5f8e0*/  STL [R1+0x34], R4 ;  /* 0x0000340401007387 */ /* 0x000fe80000100800 */
[----:B------:R3:W-:Y:S04]  /*5f8f0*/  STL [R1+0x15c], R17 ;  /* 0x00015c1101007387 */ /* 0x0007e80000100800 */
[----:B------:R-:W5:Y:S04]  /*5f900*/  LDL.LU R27, [R1+0x9c] ;  /* 0x00009c00011b7983 */ /* 0x000f680000300800 */
[----:B0-----:R-:W5:Y:S04]  /*5f910*/  LDL.LU R22, [R1+0x98] ;  /* 0x0000980001167983 */ /* 0x001f680000300800 */
[----:B------:R-:W5:Y:S01]  /*5f920*/  LDL.LU R29, [R1+0x94] ;  /* 0x00009400011d7983 */ /* 0x000f620000300800 */
[----:B------:R-:W-:-:S02]  /*5f930*/  SHF.R.U32.HI R21, RZ, 0x8, R19 ;  /* 0x00000008ff157819 */ /* 0x000fc40000011613 */
[----:B------:R-:W-:Y:S02]  /*5f940*/  LOP3.LUT R3, R3, 0xffff, RZ, 0xc0, !PT ;  /* 0x0000ffff03037812 */ /* 0x000fe400078ec0ff */
[----:B------:R-:W-:Y:S02]  /*5f950*/  LOP3.LUT R21, R21, 0xffff, RZ, 0xc0, !PT ;  /* 0x0000ffff15157812 */ /* 0x000fe400078ec0ff */
[----:B---3--:R-:W-:Y:S02]  /*5f960*/  LOP3.LUT R17, R23, 0xffff, RZ, 0xc0, !PT ;  /* 0x0000ffff17117812 */ /* 0x008fe400078ec0ff */
[----:B------:R-:W3:Y:S01]  /*5f970*/  LDL.LU R23, [R1+0x2c] ;  /* 0x00002c0001177983 */ /* 0x000ee20000300800 */
[----:B----4-:R-:W-:-:S03]  /*5f980*/  LOP3.LUT R18, R24, 0xffff, RZ, 0xc0, !PT ;  /* 0x0000ffff18127812 */ /* 0x010fc600078ec0ff */
[----:B------:R-:W4:Y:S01]  /*5f990*/  LDL.LU R24, [R1+0x28] ;  /* 0x0000280001187983 */ /* 0x000f220000300800 */
[----:B--2---:R-:W-:Y:S02]  /*5f9a0*/  LOP3.LUT R4, R20, 0xffff, RZ, 0xc0, !PT ;  /* 0x0000ffff14047812 */ /* 0x004fe400078ec0ff */
[----:B------:R-:W-:-:S04]  /*5f9b0*/  LOP3.LUT R20, R2, 0xffff, RZ, 0xc0, !PT ;  /* 0x0000ffff02147812 */ /* 0x000fc800078ec0ff */
[----:B------:R-:W-:Y:S02]  /*5f9c0*/  PRMT R19, R19, 0x3340, R20 ;  /* 0x0000334013137816 */ /* 0x000fe40000000014 */
[----:B------:R-:W-:Y:S02]  /*5f9d0*/  LOP3.LUT R2, R25, 0xffff, RZ, 0xc0, !PT ;  /* 0x0000ffff19027812 */ /* 0x000fe400078ec0ff */
[----:B------:R-:W2:Y:S04]  /*5f9e0*/  LDL.LU R25, [R1+0x8] ;  /* 0x0000080001197983 */ /* 0x000ea80000300800 */
[----:B------:R0:W-:Y:S01]  /*5f9f0*/  STL [R1+0x208], R19 ;  /* 0x0002081301007387 */ /* 0x0001e20000100800 */
[----:B-----5:R-:W-:Y:S02]  /*5fa00*/  LOP3.LUT R0, R0, 0xffff, RZ, 0xc0, !PT ;  /* 0x0000ffff00007812 */ /* 0x020fe400078ec0ff */
[----:B0-----:R-:W-:-:S02]  /*5fa10*/  SHF.R.U32.HI R19, RZ, 0x8, R17 ;  /* 0x00000008ff137819 */ /* 0x001fc40000011611 */
[----:B------:R-:W-:-:S05]  /*5fa20*/  PRMT R17, R17, 0x3340, R3 ;  /* 0x0000334011117816 */ /* 0x000fca0000000003 */
[----:B------:R0:W-:Y:S02]  /*5fa30*/  STL [R1+0x204], R17 ;  /* 0x0002041101007387 */ /* 0x0001e40000100800 */
[----:B0-----:R-:W-:Y:S02]  /*5fa40*/  SHF.R.U32.HI R17, RZ, 0x8, R3 ;  /* 0x00000008ff117819 */ /* 0x001fe40000011603 */
[----:B------:R-:W-:Y:S02]  /*5fa50*/  SHF.R.U32.HI R3, RZ, 0x8, R0 ;  /* 0x00000008ff037819 */ /* 0x000fe40000011600 */
[----:B------:R-:W-:-:S05]  /*5fa60*/  PRMT R0, R0, 0x3340, R18 ;  /* 0x0000334000007816 */ /* 0x000fca0000000012 */
[----:B------:R0:W-:Y:S02]  /*5fa70*/  STL [R1+0x210], R0 ;  /* 0x0002100001007387 */ /* 0x0001e40000100800 */
[----:B0-----:R-:W-:Y:S02]  /*5fa80*/  SHF.R.U32.HI R0, RZ, 0x8, R4 ;  /* 0x00000008ff007819 */ /* 0x001fe40000011604 */
[----:B------:R-:W-:-:S05]  /*5fa90*/  PRMT R4, R4, 0x3340, R2 ;  /* 0x0000334004047816 */ /* 0x000fca0000000002 */
[----:B------:R0:W-:Y:S04]  /*5faa0*/  STL [R1+0x20c], R4 ;  /* 0x00020c0401007387 */ /* 0x0001e80000100800 */
[----:B0-----:R-:W5:Y:S01]  /*5fab0*/  LDL.LU R4, [R1+0xa0] ;  /* 0x0000a00001047983 */ /* 0x001f620000300800 */
[----:B------:R-:W-:Y:S02]  /*5fac0*/  SHF.R.U32.HI R20, RZ, 0x8, R20 ;  /* 0x00000008ff147819 */ /* 0x000fe40000011614 */
[----:B------:R-:W-:Y:S02]  /*5fad0*/  SHF.R.U32.HI R18, RZ, 0x8, R18 ;  /* 0x00000008ff127819 */ /* 0x000fe40000011612 */
[----:B------:R-:W-:Y:S02]  /*5fae0*/  SHF.R.U32.HI R2, RZ, 0x8, R2 ;  /* 0x00000008ff027819 */ /* 0x000fe40000011602 */
[----:B------:R-:W-:-:S02]  /*5faf0*/  LOP3.LUT R20, R20, 0xffff, RZ, 0xc0, !PT ;  /* 0x0000ffff14147812 */ /* 0x000fc400078ec0ff */
[----:B------:R-:W-:Y:S02]  /*5fb00*/  LOP3.LUT R19, R19, 0xffff, RZ, 0xc0, !PT ;  /* 0x0000ffff13137812 */ /* 0x000fe400078ec0ff */
[----:B------:R-:W-:Y:S02]  /*5fb10*/  LOP3.LUT R17, R17, 0xffff, RZ, 0xc0, !PT ;  /* 0x0000ffff11117812 */ /* 0x000fe400078ec0ff */
[----:B------:R-:W-:Y:S02]  /*5fb20*/  LOP3.LUT R3, R3, 0xffff, RZ, 0xc0, !PT ;  /* 0x0000ffff03037812 */ /* 0x000fe400078ec0ff */
[----:B------:R-:W-:Y:S02]  /*5fb30*/  LOP3.LUT R18, R18, 0xffff, RZ, 0xc0, !PT ;  /* 0x0000ffff12127812 */ /* 0x000fe400078ec0ff */
[----:B------:R-:W-:Y:S02]  /*5fb40*/  LOP3.LUT R0, R0, 0xffff, RZ, 0xc0, !PT ;  /* 0x0000ffff00007812 */ /* 0x000fe400078ec0ff */
[----:B------:R-:W-:-:S02]  /*5fb50*/  LOP3.LUT R2, R2, 0xffff, RZ, 0xc0, !PT ;  /* 0x0000ffff02027812 */ /* 0x000fc400078ec0ff */
[----:B------:R-:W-:Y:S02]  /*5fb60*/  PRMT R20, R21, 0x3340, R20 ;  /* 0x0000334015147816 */ /* 0x000fe40000000014 */
[----:B------:R-:W-:Y:S02]  /*5fb70*/  PRMT R17, R19, 0x3340, R17 ;  /* 0x0000334013117816 */ /* 0x000fe40000000011 */
[----:B------:R-:W-:Y:S02]  /*5fb80*/  PRMT R3, R3, 0x3340, R18 ;  /* 0x0000334003037816 */ /* 0x000fe40000000012 */
[----:B------:R-:W-:Y:S01]  /*5fb90*/  PRMT R0, R0, 0x3340, R2 ;  /* 0x0000334000007816 */ /* 0x000fe20000000002 */
[----:B------:R-:W-:Y:S04]  /*5fba0*/  STL [R1+0x5c], R20 ;  /* 0x00005c1401007387 */ /* 0x000fe80000100800 */
[----:B------:R-:W-:Y:S01]  /*5fbb0*/  STL [R1+0x58], R17 ;  /* 0x0000581101007387 */ /* 0x000fe20000100800 */
[----:B------:R-:W-:-:S03]  /*5fbc0*/  LOP3.LUT R2, R29, 0xffff, RZ, 0xc0, !PT ;  /* 0x0000ffff1d027812 */ /* 0x000fc600078ec0ff */
[----:B------:R0:W-:Y:S04]  /*5fbd0*/  STL [R1+0x13c], R3 ;  /* 0x00013c0301007387 */ /* 0x0001e80000100800 */
[----:B------:R1:W-:Y:S01]  /*5fbe0*/  STL [R1+0x134], R0 ;  /* 0x0001340001007387 */ /* 0x0003e20000100800 */
[----:B0-----:R-:W-:-:S03]  /*5fbf0*/  LOP3.LUT R3, R27, 0xffff, RZ, 0xc0, !PT ;  /* 0x0000ffff1b037812 */ /* 0x001fc600078ec0ff */
[----:B------:R-:W5:Y:S01]  /*5fc00*/  LDL.LU R27, [R1+0xd8] ;  /* 0x0000d800011b7983 */ /* 0x000f620000300800 */
[----:B-1----:R-:W-:-:S03]  /*5fc10*/  LOP3.LUT R0, R22, 0xffff, RZ, 0xc0, !PT ;  /* 0x0000ffff16007812 */ /* 0x002fc600078ec0ff */
[----:B------:R-:W5:Y:S04]  /*5fc20*/  LDL.LU R22, [R1+0xd4] ;  /* 0x0000d40001167983 */ /* 0x000f680000300800 */
[----:B------:R-:W5:Y:S01]  /*5fc30*/  LDL.LU R29, [R1+0x88] ;  /* 0x00008800011d7983 */ /* 0x000f620000300800 */
[----:B------:R-:W-:Y:S02]  /*5fc40*/  LOP3.LUT R26, R26, 0xffff, RZ, 0xc0, !PT ;  /* 0x0000ffff1a1a7812 */ /* 0x000fe400078ec0ff */
[----:B---3--:R-:W-:Y:S02]  /*5fc50*/  LOP3.LUT R17, R23, 0xffff, RZ, 0xc0, !PT ;  /* 0x0000ffff17117812 */ /* 0x008fe400078ec0ff */
[----:B------:R-:W3:Y:S01]  /*5fc60*/  LDL.LU R23, [R1+0x84] ;  /* 0x0000840001177983 */ /* 0x000ee20000300800 */
[----:B----4-:R-:W-:-:S03]  /*5fc70*/  LOP3.LUT R18, R24, 0xffff, RZ, 0xc0, !PT ;  /* 0x0000ffff18127812 */ /* 0x010fc600078ec0ff */
[----:B------:R-:W4:Y:S01]  /*5fc80*/  LDL.LU R24, [R1+0x64] ;  /* 0x0000640001187983 */ /* 0x000f220000300800 */
[--C-:B------:R-:W-:Y:S02]  /*5fc90*/  PRMT R21, R3, 0x3340, R18.reuse ;  /* 0x0000334003157816 */ /* 0x100fe40000000012 */
[----:B------:R-:W-:-:S04]  /*5fca0*/  SHF.R.U32.HI R18, RZ, 0x8, R18 ;  /* 0x00000008ff127819 */ /* 0x000fc80000011612 */
[----:B------:R-:W-:Y:S02]  /*5fcb0*/  LOP3.LUT R18, R18, 0xffff, RZ, 0xc0, !PT ;  /* 0x0000ffff12127812 */ /* 0x000fe400078ec0ff */
[----:B--2---:R-:W-:Y:S02]  /*5fcc0*/  LOP3.LUT R19, R25, 0xffff, RZ, 0xc0, !PT ;  /* 0x0000ffff19137812 */ /* 0x004fe400078ec0ff */
[----:B------:R-:W2:Y:S01]  /*5fcd0*/  LDL.LU R25, [R1+0x60] ;  /* 0x0000600001197983 */ /* 0x000ea20000300800 */
[----:B-----5:R-:W-:-:S04]  /*5fce0*/  LOP3.LUT R4, R4, 0xffff, RZ, 0xc0, !PT ;  /* 0x0000ffff04047812 */ /* 0x020fc800078ec0ff */
[----:B------:R-:W-:Y:S02]  /*5fcf0*/  SHF.R.U32.HI R20, RZ, 0x8, R4 ;  /* 0x00000008ff147819 */ /* 0x000fe40000011604 */
[--C-:B------:R-:W-:Y:S02]  /*5fd00*/  PRMT R4, R4, 0x3340, R17.reuse ;  /* 0x0000334004047816 */ /* 0x100fe40000000011 */
[----:B------:R-:W-:-:S03]  /*5fd10*/  SHF.R.U32.HI R17, RZ, 0x8, R17 ;  /* 0x00000008ff117819 */ /* 0x000fc60000011611 */
[----:B------:R0:W-:Y:S04]  /*5fd20*/  STL [R1+0x200], R4 ;  /* 0x0002000401007387 */ /* 0x0001e80000100800 */
[----:B------:R1:W-:Y:S01]  /*5fd30*/  STL [R1+0x1f4], R21 ;  /* 0x0001f41501007387 */ /* 0x0003e20000100800 */
[----:B------:R-:W-:Y:S02]  /*5fd40*/  LOP3.LUT R20, R20, 0xffff, RZ, 0xc0, !PT ;  /* 0x0000ffff14147812 */ /* 0x000fe400078ec0ff */
[----:B0-----:R-:W-:Y:S02]  /*5fd50*/  SHF.R.U32.HI R4, RZ, 0x8, R3 ;  /* 0x00000008ff047819 */ /* 0x001fe40000011603 */
[----:B------:R-:W-:Y:S02]  /*5fd60*/  SHF.R.U32.HI R3, RZ, 0x8, R0 ;  /* 0x00000008ff037819 */ /* 0x000fe40000011600 */
[----:B-1----:R-:W-:-:S02]  /*5fd70*/  PRMT R21, R0, 0x3340, R19 ;  /* 0x0000334000157816 */ /* 0x002fc40000000013 */
[----:B------:R-:W-:Y:S02]  /*5fd80*/  SHF.R.U32.HI R19, RZ, 0x8, R19 ;  /* 0x00000008ff137819 */ /* 0x000fe40000011613 */
[----:B------:R-:W-:Y:S02]  /*5fd90*/  SHF.R.U32.HI R0, RZ, 0x8, R2 ;  /* 0x00000008ff007819 */ /* 0x000fe40000011602 */
[--C-:B------:R-:W-:Y:S02]  /*5fda0*/  PRMT R2, R2, 0x3340, R26.reuse ;  /* 0x0000334002027816 */ /* 0x100fe4000000001a */
[----:B------:R-:W-:Y:S02]  /*5fdb0*/  SHF.R.U32.HI R26, RZ, 0x8, R26 ;  /* 0x00000008ff1a7819 */ /* 0x000fe4000001161a */
[----:B------:R-:W-:Y:S02]  /*5fdc0*/  LOP3.LUT R17, R17, 0xffff, RZ, 0xc0, !PT ;  /* 0x0000ffff11117812 */ /* 0x000fe400078ec0ff */
[----:B------:R-:W-:-:S02]  /*5fdd0*/  LOP3.LUT R3, R3, 0xffff, RZ, 0xc0, !PT ;  /* 0x0000ffff03037812 */ /* 0x000fc400078ec0ff */
[----:B------:R-:W-:Y:S02]  /*5fde0*/  LOP3.LUT R19, R19, 0xffff, RZ, 0xc0, !PT ;  /* 0x0000ffff13137812 */ /* 0x000fe400078ec0ff */
[----:B------:R-:W-:Y:S01]  /*5fdf0*/  LOP3.LUT R4, R4, 0xffff, RZ, 0xc0, !PT ;  /* 0x0000ffff04047812 */ /* 0x000fe200078ec0ff */
[----:B------:R0:W-:Y:S01]  /*5fe00*/  STL [R1+0x1e8], R21 ;  /* 0x0001e81501007387 */ /* 0x0001e20000100800 */
[----:B------:R-:W-:Y:S02]  /*5fe10*/  LOP3.LUT R0, R0, 0xffff, RZ, 0xc0, !PT ;  /* 0x0000ffff00007812 */ /* 0x000fe400078ec0ff */
[----:B------:R-:W-:Y:S01]  /*5fe20*/  LOP3.LUT R26, R26, 0xffff, RZ, 0xc0, !PT ;  /* 0x0000ffff1a1a7812 */ /* 0x000fe200078ec0ff */
[----:B------:R1:W-:Y:S01]  /*5fe30*/  STL [R1+0x1e4], R2 ;  /* 0x0001e40201007387 */ /* 0x0003e20000100800 */
[----:B------:R-:W-:Y:S02]  /*5fe40*/  PRMT R17, R20, 0x3340, R17 ;  /* 0x0000334014117816 */ /* 0x000fe40000000011 */
[----:B------:R-:W-:-:S02]  /*5fe50*/  PRMT R20, R3, 0x3340, R19 ;  /* 0x0000334003147816 */ /* 0x000fc40000000013 */
[----:B0-----:R-:W-:Y:S01]  /*5fe60*/  PRMT R21, R0, 0x3340, R26 ;  /* 0x0000334000157816 */ /* 0x001fe2000000001a */
[----:B------:R-:W-:Y:S01]  /*5fe70*/  STL [R1+0x2c], R17 ;  /* 0x00002c1101007387 */ /* 0x000fe20000100800 */
[----:B-1----:R-:W-:-:S03]  /*5fe80*/  PRMT R2, R4, 0x3340, R18 ;  /* 0x0000334004027816 */ /* 0x002fc60000000012 */
[----:B------:R0:W-:Y:S01]  /*5fe90*/  STL [R1+0x2028], R20 ;  /* 0x0020281401007387 */ /* 0x0001e20000100800 */
[----:B------:R-:W-:-:S03]  /*5fea0*/  LOP3.LUT R0, R27, 0xffff, RZ, 0xc0, !PT ;  /* 0x0000ffff1b007812 */ /* 0x000fc600078ec0ff */
[----:B------:R-:W-:Y:S01]  /*5feb0*/  STL [R1+0x28], R2 ;  /* 0x0000280201007387 */ /* 0x000fe20000100800 */
[----:B------:R-:W-:-:S03]  /*5fec0*/  LOP3.LUT R4, R29, 0xffff, RZ, 0xc0, !PT ;  /* 0x0000ffff1d047812 */ /* 0x000fc600078ec0ff */
[----:B------:R1:W-:Y:S04]  /*5fed0*/  STL [R1+0x202c], R21 ;  /* 0x00202c1501007387 */ /* 0x0003e80000100800 */
[----:B------:R-:W5:Y:S04]  /*5fee0*/  LDL.LU R26, [R1+0xd0] ;  /* 0x0000d000011a7983 */ /* 0x000f680000300800 */
[----:B0-----:R-:W5:Y:S04]  /*5fef0*/  LDL.LU R20, [R1+0xcc] ;  /* 0x0000cc0001147983 */ /* 0x001f680000300800 */
[----:B------:R-:W5:Y:S04]  /*5ff00*/  LDL.LU R27, [R1+0xb8] ;  /* 0x0000b800011b7983 */ /* 0x000f680000300800 */
[----:B------:R-:W5:Y:S01]  /*5ff10*/  LDL.LU R29, [R1+0xb4] ;  /* 0x0000b400011d7983 */ /* 0x000f620000300800 */
[----:B------:R-:W-:-:S02]  /*5ff20*/  LOP3.LUT R5, R5, 0xffff, RZ, 0xc0, !PT ;  /* 0x0000ffff05057812 */ /* 0x000fc400078ec0ff */
[----:B------:R-:W-:Y:S02]  /*5ff30*/  LOP3.LUT R7, R7, 0xffff, RZ, 0xc0, !PT ;  /* 0x0000ffff07077812 */ /* 0x000fe400078ec0ff */
[--C-:B-1----:R-:W-:Y:S02]  /*5ff40*/  PRMT R21, R4, 0x3340, R5.reuse ;  /* 0x0000334004157816 */ /* 0x102fe40000000005 */
[----:B------:R-:W-:Y:S02]  /*5ff50*/  LOP3.LUT R2, R22, 0xffff, RZ, 0xc0, !PT ;  /* 0x0000ffff16027812 */ /* 0x000fe400078ec0ff */
[----:B------:R-:W-:Y:S02]  /*5ff60*/  SHF.R.U32.HI R19, RZ, 0x8, R4 ;  /* 0x00000008ff137819 */ /* 0x000fe40000011604 */
[----:B------:R-:W-:Y:S02]  /*5ff70*/  SHF.R.U32.HI R5, RZ, 0x8, R5 ;  /* 0x00000008ff057819 */ /* 0x000fe40000011605 */
[----:B------:R-:W-:-:S02]  /*5ff80*/  LOP3.LUT R19, R19, 0xffff, RZ, 0xc0, !PT ;  /* 0x0000ffff13137812 */ /* 0x000fc400078ec0ff */
[----:B------:R-:W-:-:S04]  /*5ff90*/  LOP3.LUT R5, R5, 0xffff, RZ, 0xc0, !PT ;  /* 0x0000ffff05057812 */ /* 0x000fc800078ec0ff */
[----:B------:R-:W-:Y:S02]  /*5ffa0*/  PRMT R22, R19, 0x3340, R5 ;  /* 0x0000334013167816 */ /* 0x000fe40000000005 */
[----:B---3--:R-:W-:Y:S02]  /*5ffb0*/  LOP3.LUT R3, R23, 0xffff, RZ, 0xc0, !PT ;  /* 0x0000ffff17037812 */ /* 0x008fe400078ec0ff */
[----:B----4-:R-:W-:Y:S02]  /*5ffc0*/  LOP3.LUT R17, R24, 0xffff, RZ, 0xc0, !PT ;  /* 0x0000ffff18117812 */ /* 0x010fe400078ec0ff */
[----:B------:R-:W3:Y:S01]  /*5ffd0*/  LDL.LU R24, [R1+0x24] ;  /* 0x0000240001187983 */ /* 0x000ee20000300800 */
[----:B------:R-:W-:-:S04]  /*5ffe0*/  SHF.R.U32.HI R4, RZ, 0x8, R3 ;  /* 0x00000008ff047819 */ /* 0x000fc80000011603 */
[----:B------:R-:W-:Y:S02]  /*5fff0*/  LOP3.LUT R4, R4, 0xffff, RZ, 0xc0, !PT ;  /* 0x0000ffff04047812 */ /* 0x000fe400078ec0ff */
[----:B--2---:R-:W-:Y:S02]  /*60000*/  LOP3.LUT R18, R25, 0xffff, RZ, 0xc0, !PT ;  /* 0x0000ffff19127812 */ /* 0x004fe400078ec0ff */
[----:B------:R-:W2:Y:S04]  /*60010*/  LDL.LU R25, [R1+0x20] ;  /* 0x0000200001197983 */ /* 0x000ea80000300800 */
[----:B------:R0:W-:Y:S02]  /*60020*/  STL [R1+0x1b8], R21 ;  /* 0x0001b81501007387 */ /* 0x0001e40000100800 */
[----:B0-----:R-:W-:-:S02]  /*60030*/  PRMT R21, R3, 0x3340, R7 ;  /* 0x0000334003157816 */ /* 0x001fc40000000007 */
[----:B------:R-:W-:-:S03]  /*60040*/  SHF.R.U32.HI R3, RZ, 0x8, R0 ;  /* 0x00000008ff037819 */ /* 0x000fc60000011600 */
[----:B------:R0:W-:Y:S01]  /*60050*/  STL [R1+0x1b4], R21 ;  /* 0x0001b41501007387 */ /* 0x0001e20000100800 */
[----:B------:R-:W-:Y:S02]  /*60060*/  LOP3.LUT R3, R3, 0xffff, RZ, 0xc0, !PT ;  /* 0x0000ffff03037812 */ /* 0x000fe400078ec0ff */
[--C-:B0-----:R-:W-:Y:S02]  /*60070*/  PRMT R21, R0, 0x3340, R17.reuse ;  /* 0x0000334000157816 */ /* 0x101fe40000000011 */
[----:B------:R-:W-:Y:S02]  /*60080*/  SHF.R.U32.HI R0, RZ, 0x8, R2 ;  /* 0x00000008ff007819 */ /* 0x000fe40000011602 */
[----:B------:R-:W-:Y:S02]  /*60090*/  SHF.R.U32.HI R17, RZ, 0x8, R17 ;  /* 0x00000008ff117819 */ /* 0x000fe40000011611 */
[--C-:B------:R-:W-:Y:S02]  /*600a0*/  PRMT R2, R2, 0x3340, R18.reuse ;  /* 0x0000334002027816 */ /* 0x100fe40000000012 */
[----:B------:R-:W-:-:S02]  /*600b0*/  SHF.R.U32.HI R18, RZ, 0x8, R18 ;  /* 0x00000008ff127819 */ /* 0x000fc40000011612 */
[----:B------:R-:W-:Y:S01]  /*600c0*/  LOP3.LUT R17, R17, 0xffff, RZ, 0xc0, !PT ;  /* 0x0000ffff11117812 */ /* 0x000fe200078ec0ff */
[----:B------:R-:W-:Y:S01]  /*600d0*/  STL [R1+0x1cc], R21 ;  /* 0x0001cc1501007387 */ /* 0x000fe20000100800 */
[----:B------:R-:W-:Y:S02]  /*600e0*/  LOP3.LUT R0, R0, 0xffff, RZ, 0xc0, !PT ;  /* 0x0000ffff00007812 */ /* 0x000fe400078ec0ff */
[----:B------:R-:W-:Y:S01]  /*600f0*/  LOP3.LUT R18, R18, 0xffff, RZ, 0xc0, !PT ;  /* 0x0000ffff12127812 */ /* 0x000fe200078ec0ff */
[----:B------:R0:W-:Y:S03]  /*60100*/  STL [R1+0x1c4], R2 ;  /* 0x0001c40201007387 */ /* 0x0001e60000100800 */
[----:B------:R-:W-:Y:S01]  /*60110*/  PRMT R0, R0, 0x3340, R18 ;  /* 0x0000334000007816 */ /* 0x000fe20000000012 */
[----:B------:R-:W-:Y:S01]  /*60120*/  STL [R1+0x2030], R22 ;  /* 0x0020301601007387 */ /* 0x000fe20000100800 */
[----:B0-----:R-:W-:-:S05]  /*60130*/  PRMT R2, R3, 0x3340, R17 ;  /* 0x0000334003027816 */ /* 0x001fca0000000011 */
[----:B------:R-:W-:Y:S04]  /*60140*/  STL [R1+0x48], R2 ;  /* 0x0000480201007387 */ /* 0x000fe80000100800 */
[----:B------:R0:W-:Y:S01]  /*60150*/  STL [R1+0x44], R0 ;  /* 0x0000440001007387 */ /* 0x0001e20000100800 */
[----:B------:R-:W-:-:S03]  /*60160*/  SHF.R.U32.HI R7, RZ, 0x8, R7 ;  /* 0x00000008ff077819 */ /* 0x000fc60000011607 */
[----:B------:R-:W4:Y:S01]  /*60170*/  LDL.LU R19, [R1+0x110] ;  /* 0x0001100001137983 */ /* 0x000f220000300800 */
[----:B------:R-:W-:-:S03]  /*60180*/  LOP3.LUT R7, R7, 0xffff, RZ, 0xc0, !PT ;  /* 0x0000ffff07077812 */ /* 0x000fc600078ec0ff */
[----:B------:R-:W4:Y:S01]  /*60190*/  LDL.LU R21, [R1+0x10c] ;  /* 0x00010c0001157983 */ /* 0x000f220000300800 */
[----:B------:R-:W-:Y:S02]  /*601a0*/  PRMT R23, R4, 0x3340, R7 ;  /* 0x0000334004177816 */ /* 0x000fe40000000007 */
[----:B-----5:R-:W-:Y:S02]  /*601b0*/  LOP3.LUT R4, R26, 0xffff, RZ, 0xc0, !PT ;  /* 0x0000ffff1a047812 */ /* 0x020fe400078ec0ff */
[----:B------:R-:W5:Y:S01]  /*601c0*/  LDL.LU R26, [R1+0xac] ;  /* 0x0000ac00011a7983 */ /* 0x000f620000300800 */
[----:B------:R-:W-:-:S03]  /*601d0*/  LOP3.LUT R3, R20, 0xffff, RZ, 0xc0, !PT ;  /* 0x0000ffff14037812 */ /* 0x000fc600078ec0ff */
[----:B------:R-:W5:Y:S01]  /*601e0*/  LDL.LU R20, [R1+0xa4] ;  /* 0x0000a40001147983 */ /* 0x000f620000300800 */
[----:B0-----:R-:W-:-:S03]  /*601f0*/  LOP3.LUT R0, R27, 0xffff, RZ, 0xc0, !PT ;  /* 0x0000ffff1b007812 */ /* 0x001fc600078ec0ff */
[----:B------:R-:W5:Y:S01]  /*60200*/  LDL.LU R27, [R1+0x78] ;  /* 0x00007800011b7983 */ /* 0x000f620000300800 */
[----:B------:R-:W-:-:S03]  /*60210*/  LOP3.LUT R2, R29, 0xffff, RZ, 0xc0, !PT ;  /* 0x0000ffff1d027812 */ /* 0x000fc600078ec0ff */
[----:B------:R-:W5:Y:S01]  /*60220*/  LDL.LU R29, [R1+0x74] ;  /* 0x00007400011d7983 */ /* 0x000f620000300800 */
[----:B------:R-:W-:Y:S02]  /*60230*/  LOP3.LUT R14, R14, 0xffff, RZ, 0xc0, !PT ;  /* 0x0000ffff0e0e7812 */ /* 0x000fe400078ec0ff */
[----:B------:R-:W-:Y:S02]  /*60240*/  LOP3.LUT R12, R12, 0xffff, RZ, 0xc0, !PT ;  /* 0x0000ffff0c0c7812 */ /* 0x000fe400078ec0ff */
[----:B------:R-:W-:Y:S02]  /*60250*/  SHF.R.U32.HI R17, RZ, 0x8, R4 ;  /* 0x00000008ff117819 */ /* 0x000fe40000011604 */
[----:B---3--:R-:W-:-:S04]  /*60260*/  LOP3.LUT R5, R24, 0xffff, RZ, 0xc0, !PT ;  /* 0x0000ffff18057812 */ /* 0x008fc800078ec0ff */
[----:B------:R-:W-:-:S05]  /*60270*/  PRMT R18, R4, 0x3340, R5 ;  /* 0x0000334004127816 */ /* 0x000fca0000000005 */
[----:B------:R0:W-:Y:S01]  /*60280*/  STL [R1+0x194], R18 ;  /* 0x0001941201007387 */ /* 0x0001e20000100800 */
[----:B------:R-:W-:Y:S02]  /*60290*/  SHF.R.U32.HI R4, RZ, 0x8, R3 ;  /* 0x00000008ff047819 */ /* 0x000fe40000011603 */
[----:B--2---:R-:W-:-:S04]  /*602a0*/  LOP3.LUT R7, R25, 0xffff, RZ, 0xc0, !PT ;  /* 0x0000ffff19077812 */ /* 0x004fc800078ec0ff */
[----:B0-----:R-:W-:Y:S02]  /*602b0*/  PRMT R18, R3, 0x3340, R7 ;  /* 0x0000334003127816 */ /* 0x001fe40000000007 */
[----:B------:R-:W-:-:S03]  /*602c0*/  SHF.R.U32.HI R3, RZ, 0x8, R0 ;  /* 0x00000008ff037819 */ /* 0x000fc60000011600 */
[----:B------:R0:W-:Y:S01]  /*602d0*/  STL [R1+0x190], R18 ;  /* 0x0001901201007387 */ /* 0x0001e20000100800 */
[----:B------:R-:W-:Y:S02]  /*602e0*/  LOP3.LUT R3, R3, 0xffff, RZ, 0xc0, !PT ;  /* 0x0000ffff03037812 */ /* 0x000fe400078ec0ff */
[--C-:B0-----:R-:W-:Y:S02]  /*602f0*/  PRMT R18, R0, 0x3340, R14.reuse ;  /* 0x0000334000127816 */ /* 0x101fe4000000000e */
[----:B------:R-:W-:Y:S02]  /*60300*/  SHF.R.U32.HI R14, RZ, 0x8, R14 ;  /* 0x00000008ff0e7819 */ /* 0x000fe4000001160e */
[----:B------:R-:W-:Y:S02]  /*60310*/  SHF.R.U32.HI R0, RZ, 0x8, R2 ;  /* 0x00000008ff007819 */ /* 0x000fe40000011602 */
[----:B------:R-:W-:Y:S02]  /*60320*/  PRMT R2, R2, 0x3340, R12 ;  /* 0x0000334002027816 */ /* 0x000fe4000000000c */
[----:B------:R-:W-:Y:S01]  /*60330*/  LOP3.LUT R14, R14, 0xffff, RZ, 0xc0, !PT ;  /* 0x0000ffff0e0e7812 */ /* 0x000fe200078ec0ff */
[----:B------:R0:W-:Y:S03]  /*60340*/  STL [R1+0x18c], R18 ;  /* 0x00018c1201007387 */ /* 0x0001e60000100800 */
[----:B------:R-:W-:Y:S01]  /*60350*/  PRMT R24, R3, 0x3340, R14 ;  /* 0x0000334003187816 */ /* 0x000fe2000000000e */
[----:B------:R1:W-:Y:S04]  /*60360*/  STL [R1+0x178], R2 ;  /* 0x0001780201007387 */ /* 0x0003e80000100800 */
[----:B0-----:R-:W2:Y:S04]  /*60370*/  LDL.LU R18, [R1+0x108] ;  /* 0x0001080001127983 */ /* 0x001ea80000300800 */
[----:B------:R-:W3:Y:S01]  /*60380*/  LDL.LU R22, [R1+0x104] ;  /* 0x0001040001167983 */ /* 0x000ee20000300800 */
[----:B------:R-:W-:-:S02]  /*60390*/  SHF.R.U32.HI R7, RZ, 0x8, R7 ;  /* 0x00000008ff077819 */ /* 0x000fc40000011607 */
[----:B-1----:R-:W-:Y:S02]  /*603a0*/  LOP3.LUT R2, R4, 0xffff, RZ, 0xc0, !PT ;  /* 0x0000ffff04027812 */ /* 0x002fe400078ec0ff */
[----:B------:R-:W-:Y:S02]  /*603b0*/  LOP3.LUT R7, R7, 0xffff, RZ, 0xc0, !PT ;  /* 0x0000ffff07077812 */ /* 0x000fe400078ec0ff */
[----:B------:R-:W-:Y:S02]  /*603c0*/  LOP3.LUT R14, R8, 0xffff, RZ, 0xc0, !PT ;  /* 0x0000ffff080e7812 */ /* 0x000fe400078ec0ff */
[----:B------:R-:W-:Y:S02]  /*603d0*/  PRMT R2, R2, 0x3340, R7 ;  /* 0x0000334002027816 */ /* 0x000fe40000000007 */
[----:B----4-:R-:W-:Y:S02]  /*603e0*/  LOP3.LUT R3, R19, 0xffff, RZ, 0xc0, !PT ;  /* 0x0000ffff13037812 */ /* 0x010fe400078ec0ff */
[----:B------:R-:W4:Y:S01]  /*603f0*/  LDL.LU R19, [R1+0xf8] ;  /* 0x0000f80001137983 */ /* 0x000f220000300800 */
[----:B------:R-:W-:-:S03]  /*60400*/  LOP3.LUT R4, R21, 0xffff, RZ, 0xc0, !PT ;  /* 0x0000ffff15047812 */ /* 0x000fc600078ec0ff */
[----:B------:R-:W4:Y:S01]  /*60410*/  LDL.LU R21, [R1+0xf4] ;  /* 0x0000f40001157983 */ /* 0x000f220000300800 */
[----:B-----5:R-:W-:-:S03]  /*60420*/  LOP3.LUT R7, R20, 0xffff, RZ, 0xc0, !PT ;  /* 0x0000ffff14077812 */ /* 0x020fc600078ec0ff */
[----:B------:R-:W5:Y:S01]  /*60430*/  LDL.LU R20, [R1+0x4c] ;  /* 0x00004c0001147983 */ /* 0x000f620000300800 */
[----:B------:R-:W-:-:S03]  /*60440*/  LOP3.LUT R8, R29, 0xffff, RZ, 0xc0, !PT ;  /* 0x0000ffff1d087812 */ /* 0x000fc600078ec0ff */
[----:B------:R-:W5:Y:S01]  /*60450*/  LDL.LU R29, [R1+0x40] ;  /* 0x00004000011d7983 */ /* 0x000f620000300800 */
[----:B------:R-:W-:Y:S02]  /*60460*/  SHF.R.U32.HI R5, RZ, 0x8, R5 ;  /* 0x00000008ff057819 */ /* 0x000fe40000011605 */
[----:B------:R-:W-:Y:S02]  /*60470*/  LOP3.LUT R17, R17, 0xffff, RZ, 0xc0, !PT ;  /* 0x0000ffff11117812 */ /* 0x000fe400078ec0ff */
[----:B------:R-:W-:Y:S02]  /*60480*/  LOP3.LUT R5, R5, 0xffff, RZ, 0xc0, !PT ;  /* 0x0000ffff05057812 */ /* 0x000fe400078ec0ff */
[----:B------:R-:W-:Y:S02]  /*60490*/  LOP3.LUT R25, R0, 0xffff, RZ, 0xc0, !PT ;  /* 0x0000ffff00197812 */ /* 0x000fe400078ec0ff */
[----:B------:R-:W-:Y:S02]  /*604a0*/  PRMT R0, R17, 0x3340, R5 ;  /* 0x0000334011007816 */ /* 0x000fe40000000005 */
[----:B------:R-:W-:-:S02]  /*604b0*/  LOP3.LUT R5, R26, 0xffff, RZ, 0xc0, !PT ;  /* 0x0000ffff1a057812 */ /* 0x000fc400078ec0ff */
[----:B------:R-:W-:Y:S02]  /*604c0*/  SHF.R.U32.HI R12, RZ, 0x8, R12 ;  /* 0x00000008ff0c7819 */ /* 0x000fe4000001160c */
[----:B------:R-:W-:Y:S02]  /*604d0*/  PRMT R26, R5, 0x3340, R14 ;  /* 0x00003340051a7816 */ /* 0x000fe4000000000e */
[----:B------:R-:W-:Y:S02]  /*604e0*/  LOP3.LUT R17, R9, 0xffff, RZ, 0xc0, !PT ;  /* 0x0000ffff09117812 */ /* 0x000fe400078ec0ff */
[----:B------:R-:W-:Y:S01]  /*604f0*/  LOP3.LUT R12, R12, 0xffff, RZ, 0xc0, !PT ;  /* 0x0000ffff0c0c7812 */ /* 0x000fe200078ec0ff */
[----:B------:R0:W-:Y:S03]  /*60500*/  STL [R1+0x54], R26 ;  /* 0x0000541a01007387 */ /* 0x0001e60000100800 */
[----:B------:R-:W-:-:S02]  /*60510*/  PRMT R25, R25, 0x3340, R12 ;  /* 0x0000334019197816 */ /* 0x000fc4000000000c */
[----:B------:R-:W-:Y:S02]  /*60520*/  LOP3.LUT R12, R27, 0xffff, RZ, 0xc0, !PT ;  /* 0x0000ffff1b0c7812 */ /* 0x000fe400078ec0ff */
[----:B0-----:R-:W-:Y:S02]  /*60530*/  PRMT R26, R7, 0x3340, R17 ;  /* 0x00003340071a7816 */ /* 0x001fe40000000011 */
[----:B------:R-:W-:Y:S02]  /*60540*/  SHF.R.U32.HI R9, RZ, 0x8, R5 ;  /* 0x00000008ff097819 */ /* 0x000fe40000011605 */
[----:B------:R-:W-:Y:S01]  /*60550*/  SHF.R.U32.HI R5, RZ, 0x8, R7 ;  /* 0x00000008ff057819 */ /* 0x000fe20000011607 */
[----:B------:R0:W-:Y:S01]  /*60560*/  STL [R1+0x50], R26 ;  /* 0x0000501a01007387 */ /* 0x0001e20000100800 */
[----:B------:R-:W-:Y:S02]  /*60570*/  SHF.R.U32.HI R7, RZ, 0x8, R3 ;  /* 0x00000008ff077819 */ /* 0x000fe40000011603 */
[----:B0-----:R-:W-:-:S02]  /*60580*/  PRMT R26, R3, 0x3340, R12 ;  /* 0x00003340031a7816 */ /* 0x001fc4000000000c */
[----:B------:R-:W-:Y:S02]  /*60590*/  SHF.R.U32.HI R3, RZ, 0x8, R4 ;  /* 0x00000008ff037819 */ /* 0x000fe40000011604 */
[--C-:B------:R-:W-:Y:S02]  /*605a0*/  PRMT R4, R4, 0x3340, R8.reuse ;  /* 0x0000334004047816 */ /* 0x100fe40000000008 */
[----:B------:R-:W-:Y:S01]  /*605b0*/  SHF.R.U32.HI R8, RZ, 0x8, R8 ;  /* 0x00000008ff087819 */ /* 0x000fe20000011608 */
[----:B------:R-:W-:Y:S01]  /*605c0*/  STL [R1+0x130], R26 ;  /* 0x0001301a01007387 */ /* 0x000fe20000100800 */
[----:B------:R-:W-:Y:S02]  /*605d0*/  SHF.R.U32.HI R12, RZ, 0x8, R12 ;  /* 0x00000008ff0c7819 */ /* 0x000fe4000001160c */
[----:B------:R-:W-:Y:S01]  /*605e0*/  LOP3.LUT R8, R8, 0xffff, RZ, 0xc0, !PT ;  /* 0x0000ffff08087812 */ /* 0x000fe200078ec0ff */
[----:B------:R0:W-:Y:S01]  /*605f0*/  STL [R1+0x12c], R4 ;  /* 0x00012c0401007387 */ /* 0x0001e20000100800 */
[----:B------:R-:W-:-:S02]  /*60600*/  LOP3.LUT R7, R7, 0xffff, RZ, 0xc0, !PT ;  /* 0x0000ffff07077812 */ /* 0x000fc400078ec0ff */
[----:B------:R-:W-:Y:S02]  /*60610*/  LOP3.LUT R12, R12, 0xffff, RZ, 0xc0, !PT ;  /* 0x0000ffff0c0c7812 */ /* 0x000fe400078ec0ff */
[----:B0-----:R-:W-:-:S04]  /*60620*/  LOP3.LUT R4, R3, 0xffff, RZ, 0xc0, !PT ;  /* 0x0000ffff03047812 */ /* 0x001fc800078ec0ff */
[----:B------:R-:W-:Y:S02]  /*60630*/  PRMT R4, R4, 0x3340, R8 ;  /* 0x0000334004047816 */ /* 0x000fe40000000008 */
[----:B------:R-:W-:Y:S02]  /*60640*/  PRMT R3, R7, 0x3340, R12 ;  /* 0x0000334007037816 */ /* 0x000fe4000000000c */
[----:B------:R-:W-:Y:S01]  /*60650*/  SHF.R.U32.HI R17, RZ, 0x8, R17 ;  /* 0x00000008ff117819 */ /* 0x000fe20000011611 */
[----:B------:R4:W-:Y:S01]  /*60660*/  STL [R1+0x64], R4 ;  /* 0x0000640401007387 */ /* 0x0009e20000100800 */
[----:B------:R-:W-:Y:S02]  /*60670*/  LOP3.LUT R5, R5, 0xffff, RZ, 0xc0, !PT ;  /* 0x0000ffff05057812 */ /* 0x000fe400078ec0ff */
[----:B------:R-:W-:Y:S02]  /*60680*/  LOP3.LUT R17, R17, 0xffff, RZ, 0xc0, !PT ;  /* 0x0000ffff11117812 */ /* 0x000fe400078ec0ff */
[----:B------:R-:W-:-:S02]  /*60690*/  SHF.R.U32.HI R14, RZ, 0x8, R14 ;  /* 0x00000008ff0e7819 */ /* 0x000fc4000001160e */
[----:B------:R-:W-:Y:S02]  /*606a0*/  PRMT R27, R5, 0x3340, R17 ;  /* 0x00003340051b7816 */ /* 0x000fe40000000011 */
[----:B------:R-:W-:Y:S02]  /*606b0*/  LOP3.LUT R9, R9, 0xffff, RZ, 0xc0, !PT ;  /* 0x0000ffff09097812 */ /* 0x000fe400078ec0ff */
[----:B------:R-:W-:-:S04]  /*606c0*/  LOP3.LUT R14, R14, 0xffff, RZ, 0xc0, !PT ;  /* 0x0000ffff0e0e7812 */ /* 0x000fc800078ec0ff */
[----:B------:R-:W-:Y:S02]  /*606d0*/  PRMT R26, R9, 0x3340, R14 ;  /* 0x00003340091a7816 */ /* 0x000fe4000000000e */
[----:B--2---:R-:W-:Y:S02]  /*606e0*/  LOP3.LUT R8, R18, 0xffff, RZ, 0xc0, !PT ;  /* 0x0000ffff12087812 */ /* 0x004fe400078ec0ff */
[----:B------:R-:W2:Y:S01]  /*606f0*/  LDL.LU R18, [R1+0x188] ;  /* 0x0001880001127983 */ /* 0x000ea20000300800 */
[----:B---3--:R-:W-:-:S03]  /*60700*/  LOP3.LUT R7, R22, 0xffff, RZ, 0xc0, !PT ;  /* 0x0000ffff16077812 */ /* 0x008fc600078ec0ff */
[----:B------:R-:W3:Y:S01]  /*60710*/  LDL.LU R22, [R1+0x180] ;  /* 0x0001800001167983 */ /* 0x000ee20000300800 */
[----:B----4-:R-:W-:-:S03]  /*60720*/  LOP3.LUT R4, R19, 0xffff, RZ, 0xc0, !PT ;  /* 0x0000ffff13047812 */ /* 0x010fc600078ec0ff */
[----:B------:R-:W4:Y:S01]  /*60730*/  LDL.LU R19, [R1+0xf0] ;  /* 0x0000f00001137983 */ /* 0x000f220000300800 */
[----:B------:R-:W-:-:S03]  /*60740*/  LOP3.LUT R5, R21, 0xffff, RZ, 0xc0, !PT ;  /* 0x0000ffff15057812 */ /* 0x000fc600078ec0ff */
[----:B------:R-:W4:Y:S01]  /*60750*/  LDL.LU R21, [R1+0xec] ;  /* 0x0000ec0001157983 */ /* 0x000f220000300800 */
[----:B-----5:R-:W-:-:S03]  /*60760*/  LOP3.LUT R9, R20, 0xffff, RZ, 0xc0, !PT ;  /* 0x0000ffff14097812 */ /* 0x020fc600078ec0ff */
[----:B------:R-:W5:Y:S01]  /*60770*/  LDL.LU R20, [R1+0xc8] ;  /* 0x0000c80001147983 */ /* 0x000f620000300800 */
[----:B------:R-:W-:-:S03]  /*60780*/  LOP3.LUT R12, R29, 0xffff, RZ, 0xc0, !PT ;  /* 0x0000ffff1d0c7812 */ /* 0x000fc600078ec0ff */
[----:B------:R-:W5:Y:S01]  /*60790*/  LDL.LU R29, [R1+0xc4] ;  /* 0x0000c400011d7983 */ /* 0x000f620000300800 */
[----:B------:R-:W-:Y:S02]  /*607a0*/  PRMT R17, R8, 0x3340, R9 ;  /* 0x0000334008117816 */ /* 0x000fe40000000009 */
[----:B------:R-:W-:-:S03]  /*607b0*/  LOP3.LUT R28, R28, 0xffff, RZ, 0xc0, !PT ;  /* 0x0000ffff1c1c7812 */ /* 0x000fc600078ec0ff */
[----:B------:R0:W-:Y:S01]  /*607c0*/  STL [R1+0x120], R17 ;  /* 0x0001201101007387 */ /* 0x0001e20000100800 */
[----:B------:R-:W-:Y:S02]  /*607d0*/  LOP3.LUT R10, R10, 0xffff, RZ, 0xc0, !PT ;  /* 0x0000ffff0a0a7812 */ /* 0x000fe400078ec0ff */
[----:B------:R-:W-:Y:S02]  /*607e0*/  SHF.R.U32.HI R14, RZ, 0x8, R8 ;  /* 0x00000008ff0e7819 */ /* 0x000fe40000011608 */
[----:B------:R-:W-:Y:S02]  /*607f0*/  SHF.R.U32.HI R8, RZ, 0x8, R7 ;  /* 0x00000008ff087819 */ /* 0x000fe40000011607 */
[----:B0-----:R-:W-:Y:S02]  /*60800*/  PRMT R17, R7, 0x3340, R12 ;  /* 0x0000334007117816 */ /* 0x001fe4000000000c */
[----:B------:R-:W-:-:S03]  /*60810*/  SHF.R.U32.HI R7, RZ, 0x8, R4 ;  /* 0x00000008ff077819 */ /* 0x000fc60000011604 */
[----:B------:R0:W-:Y:S01]  /*60820*/  STL [R1+0x11c], R17 ;  /* 0x00011c1101007387 */ /* 0x0001e20000100800 */
[----:B------:R-:W-:Y:S02]  /*60830*/  SHF.R.U32.HI R12, RZ, 0x8, R12 ;  /* 0x00000008ff0c7819 */ /* 0x000fe4000001160c */
[----:B------:R-:W-:Y:S02]  /*60840*/  LOP3.LUT R8, R8, 0xffff, RZ, 0xc0, !PT ;  /* 0x0000ffff08087812 */ /* 0x000fe400078ec0ff */
[----:B0-----:R-:W-:Y:S02]  /*60850*/  PRMT R17, R4, 0x3340, R28 ;  /* 0x0000334004117816 */ /* 0x001fe4000000001c */
[----:B------:R-:W-:Y:S02]  /*60860*/  SHF.R.U32.HI R4, RZ, 0x8, R5 ;  /* 0x00000008ff047819 */ /* 0x000fe40000011605 */
[----:B------:R-:W-:Y:S02]  /*60870*/  PRMT R5, R5, 0x3340, R10 ;  /* 0x0000334005057816 */ /* 0x000fe4000000000a */
[----:B------:R-:W-:Y:S01]  /*60880*/  SHF.R.U32.HI R28, RZ, 0x8, R28 ;  /* 0x00000008ff1c7819 */ /* 0x000fe2000001161c */
[----:B------:R-:W-:Y:S01]  /*60890*/  STL [R1+0x118], R17 ;  /* 0x0001181101007387 */ /* 0x000fe20000100800 */
[----:B------:R-:W-:-:S02]  /*608a0*/  SHF.R.U32.HI R10, RZ, 0x8, R10 ;  /* 0x00000008ff0a7819 */ /* 0x000fc4000001160a */
[----:B------:R-:W-:Y:S01]  /*608b0*/  LOP3.LUT R12, R12, 0xffff, RZ, 0xc0, !PT ;  /* 0x0000ffff0c0c7812 */ /* 0x000fe200078ec0ff */
[----:B------:R0:W-:Y:S01]  /*608c0*/  STL [R1+0x114], R5 ;  /* 0x0001140501007387 */ /* 0x0001e20000100800 */
[----:B------:R-:W-:Y:S02]  /*608d0*/  LOP3.LUT R7, R7, 0xffff, RZ, 0xc0, !PT ;  /* 0x0000ffff07077812 */ /* 0x000fe400078ec0ff */
[----:B------:R-:W-:Y:S02]  /*608e0*/  LOP3.LUT R4, R4, 0xffff, RZ, 0xc0, !PT ;  /* 0x0000ffff04047812 */ /* 0x000fe400078ec0ff */
[----:B------:R-:W-:Y:S02]  /*608f0*/  LOP3.LUT R10, R10, 0xffff, RZ, 0xc0, !PT ;  /* 0x0000ffff0a0a7812 */ /* 0x000fe400078ec0ff */
[----:B------:R-:W-:Y:S02]  /*60900*/  PRMT R8, R8, 0x3340, R12 ;  /* 0x0000334008087816 */ /* 0x000fe4000000000c */
[----:B0-----:R-:W-:-:S04]  /*60910*/  LOP3.LUT R5, R28, 0xffff, RZ, 0xc0, !PT ;  /* 0x0000ffff1c057812 */ /* 0x001fc800078ec0ff */
[----:B------:R-:W-:Y:S02]  /*60920*/  PRMT R7, R7, 0x3340, R5 ;  /* 0x0000334007077816 */ /* 0x000fe40000000005 */
[----:B------:R-:W-:Y:S01]  /*60930*/  PRMT R5, R4, 0x3340, R10 ;  /* 0x0000334004057816 */ /* 0x000fe2000000000a */
[----:B------:R4:W-:Y:S04]  /*60940*/  STL [R1], R8 ;  /* 0x0000000801007387 */ /* 0x0009e80000100800 */
[----:B------:R-:W-:Y:S04]  /*60950*/  STL [R1+0x8], R7 ;  /* 0x0000080701007387 */ /* 0x000fe80000100800 */
[----:B------:R0:W-:Y:S04]  /*60960*/  STL [R1+0x60], R5 ;  /* 0x0000600501007387 */ /* 0x0001e80000100800 */
[----:B------:R-:W5:Y:S01]  /*60970*/  LDL.LU R17, [R1+0x184] ;  /* 0x0001840001117983 */ /* 0x000f620000300800 */
[----:B------:R-:W-:-:S02]  /*60980*/  LOP3.LUT R12, R11, 0xffff, RZ, 0xc0, !PT ;  /* 0x0000ffff0b0c7812 */ /* 0x000fc400078ec0ff */
[----:B--2---:R-:W-:Y:S02]  /*60990*/  LOP3.LUT R4, R18, 0xffff, RZ, 0xc0, !PT ;  /* 0x0000ffff12047812 */ /* 0x004fe400078ec0ff */
[----:B------:R-:W2:Y:S01]  /*609a0*/  LDL.LU R18, [R1+0x17c] ;  /* 0x00017c0001127983 */ /* 0x000ea20000300800 */
[----:B---3--:R-:W-:-:S03]  /*609b0*/  LOP3.LUT R10, R22, 0xffff, RZ, 0xc0, !PT ;  /* 0x0000ffff160a7812 */ /* 0x008fc600078ec0ff */
[----:B------:R-:W3:Y:S01]  /*609c0*/  LDL.LU R22, [R1+0x158] ;  /* 0x0001580001167983 */ /* 0x000ee20000300800 */
[----:B----4-:R-:W-:-:S03]  /*609d0*/  LOP3.LUT R8, R19, 0xffff, RZ, 0xc0, !PT ;  /* 0x0000ffff13087812 */ /* 0x010fc600078ec0ff */
[----:B------:R-:W4:Y:S01]  /*609e0*/  LDL.LU R19, [R1+0x150] ;  /* 0x0001500001137983 */ /* 0x000f220000300800 */
[----:B0-----:R-:W-:-:S03]  /*609f0*/  LOP3.LUT R5, R21, 0xffff, RZ, 0xc0, !PT ;  /* 0x0000ffff15057812 */ /* 0x001fc600078ec0ff */
[----:B------:R-:W4:Y:S01]  /*60a00*/  LDL.LU R21, [R1+0xc0] ;  /* 0x0000c00001157983 */ /* 0x000f220000300800 */
[----:B-----5:R-:W-:-:S03]  /*60a10*/  LOP3.LUT R7, R20, 0xffff, RZ, 0xc0, !PT ;  /* 0x0000ffff14077812 */ /* 0x020fc600078ec0ff */
[----:B------:R-:W5:Y:S01]  /*60a20*/  LDL.LU R20, [R1+0xbc] ;  /* 0x0000bc0001147983 */ /* 0x000f620000300800 */
[----:B------:R-:W-:-:S03]  /*60a30*/  LOP3.LUT R11, R29, 0xffff, RZ, 0xc0, !PT ;  /* 0x0000ffff1d0b7812 */ /* 0x000fc600078ec0ff */
[----:B------:R-:W5:Y:S01]  /*60a40*/  LDL.LU R29, [R1+0x10] ;  /* 0x00001000011d7983 */ /* 0x000f620000300800 */
[----:B------:R-:W-:Y:S02]  /*60a50*/  SHF.R.U32.HI R9, RZ, 0x8, R9 ;  /* 0x00000008ff097819 */ /* 0x000fe40000011609 */
[----:B------:R-:W-:Y:S02]  /*60a60*/  LOP3.LUT R14, R14, 0xffff, RZ, 0xc0, !PT ;  /* 0x0000ffff0e0e7812 */ /* 0x000fe400078ec0ff */
[----:B------:R-:W-:-:S04]  /*60a70*/  LOP3.LUT R9, R9, 0xffff, RZ, 0xc0, !PT ;  /* 0x0000ffff09097812 */ /* 0x000fc800078ec0ff */
[----:B------:R-:W-:Y:S02]  /*60a80*/  PRMT R28, R14, 0x3340, R9 ;  /* 0x000033400e1c7816 */ /* 0x000fe40000000009 */
[----:B------:R-:W-:Y:S02]  /*60a90*/  PRMT R14, R8, 0x3340, R12 ;  /* 0x00003340080e7816 */ /* 0x000fe4000000000c */
[----:B------:R-:W-:-:S03]  /*60aa0*/  LOP3.LUT R9, R13, 0xffff, RZ, 0xc0, !PT ;  /* 0x0000ffff0d097812 */ /* 0x000fc600078ec0ff */
[----:B------:R0:W-:Y:S01]  /*60ab0*/  STL [R1+0x6c], R14 ;  /* 0x00006c0e01007387 */ /* 0x0001e20000100800 */
[----:B------:R-:W-:Y:S02]  /*60ac0*/  SHF.R.U32.HI R13, RZ, 0x8, R8 ;  /* 0x00000008ff0d7819 */ /* 0x000fe40000011608 */
[----:B0-----:R-:W-:-:S05]  /*60ad0*/  PRMT R14, R5, 0x3340, R9 ;  /* 0x00003340050e7816 */ /* 0x001fca0000000009 */
[----:B------:R0:W-:Y:S01]  /*60ae0*/  STL [R1+0x68], R14 ;  /* 0x0000680e01007387 */ /* 0x0001e20000100800 */
[----:B------:R-:W-:Y:S02]  /*60af0*/  SHF.R.U32.HI R12, RZ, 0x8, R12 ;  /* 0x00000008ff0c7819 */ /* 0x000fe4000001160c */
[----:B------:R-:W-:Y:S02]  /*60b00*/  SHF.R.U32.HI R8, RZ, 0x8, R5 ;  /* 0x00000008ff087819 */ /* 0x000fe40000011605 */
[----:B------:R-:W-:Y:S02]  /*60b10*/  SHF.R.U32.HI R9, RZ, 0x8, R9 ;  /* 0x00000008ff097819 */ /* 0x000fe40000011609 */
[--C-:B0-----:R-:W-:Y:S02]  /*60b20*/  PRMT R14, R4, 0x3340, R7.reuse ;  /* 0x00003340040e7816 */ /* 0x101fe40000000007 */
[----:B------:R-:W-:Y:S02]  /*60b30*/  SHF.R.U32.HI R5, RZ, 0x8, R4 ;  /* 0x00000008ff057819 */ /* 0x000fe40000011604 */
[----:B------:R-:W-:Y:S01]  /*60b40*/  SHF.R.U32.HI R7, RZ, 0x8, R7 ;  /* 0x00000008ff077819 */ /* 0x000fe20000011607 */
[----:B------:R0:W-:Y:S01]  /*60b50*/  STL [R1+0x110], R14 ;  /* 0x0001100e01007387 */ /* 0x0001e20000100800 */
[----:B------:R-:W-:-:S02]  /*60b60*/  SHF.R.U32.HI R4, RZ, 0x8, R10 ;  /* 0x00000008ff047819 */ /* 0x000fc4000001160a */
[----:B------:R-:W-:Y:S02]  /*60b70*/  LOP3.LUT R12, R12, 0xffff, RZ, 0xc0, !PT ;  /* 0x0000ffff0c0c7812 */ /* 0x000fe400078ec0ff */
[----:B------:R-:W-:Y:S02]  /*60b80*/  LOP3.LUT R8, R8, 0xffff, RZ, 0xc0, !PT ;  /* 0x0000ffff08087812 */ /* 0x000fe400078ec0ff */
[----:B------:R-:W-:Y:S02]  /*60b90*/  LOP3.LUT R9, R9, 0xffff, RZ, 0xc0, !PT ;  /* 0x0000ffff09097812 */ /* 0x000fe400078ec0ff */
[--C-:B0-----:R-:W-:Y:S02]  /*60ba0*/  PRMT R14, R10, 0x3340, R11.reuse ;  /* 0x000033400a0e7816 */ /* 0x101fe4000000000b */
[----:B------:R-:W-:Y:S02]  /*60bb0*/  SHF.R.U32.HI R10, RZ, 0x8, R11 ;  /* 0x00000008ff0a7819 */ /* 0x000fe4000001160b */
[----:B------:R-:W-:-:S02]  /*60bc0*/  LOP3.LUT R11, R13, 0xffff, RZ, 0xc0, !PT ;  /* 0x0000ffff0d0b7812 */ /* 0x000fc400078ec0ff */
[----:B------:R-:W-:Y:S02]  /*60bd0*/  LOP3.LUT R5, R5, 0xffff, RZ, 0xc0, !PT ;  /* 0x0000ffff05057812 */ /* 0x000fe400078ec0ff */
[----:B------:R-:W-:Y:S02]  /*60be0*/  LOP3.LUT R7, R7, 0xffff, RZ, 0xc0, !PT ;  /* 0x0000ffff07077812 */ /* 0x000fe400078ec0ff */
[----:B------:R-:W-:Y:S02]  /*60bf0*/  LOP3.LUT R4, R4, 0xffff, RZ, 0xc0, !PT ;  /* 0x0000ffff04047812 */ /* 0x000fe400078ec0ff */
[----:B------:R-:W-:Y:S02]  /*60c00*/  LOP3.LUT R10, R10, 0xffff, RZ, 0xc0, !PT ;  /* 0x0000ffff0a0a7812 */ /* 0x000fe400078ec0ff */
[----:B------:R-:W-:Y:S02]  /*60c10*/  PRMT R11, R11, 0x3340, R12 ;  /* 0x000033400b0b7816 */ /* 0x000fe4000000000c */
[----:B------:R-:W-:-:S02]  /*60c20*/  PRMT R8, R8, 0x3340, R9 ;  /* 0x0000334008087816 */ /* 0x000fc40000000009 */
[----:B------:R-:W-:Y:S01]  /*60c30*/  PRMT R5, R5, 0x3340, R7 ;  /* 0x0000334005057816 */ /* 0x000fe20000000007 */
[----:B------:R-:W-:Y:S01]  /*60c40*/  STL [R1+0x10c], R14 ;  /* 0x00010c0e01007387 */ /* 0x000fe20000100800 */
[----:B------:R-:W-:-:S03]  /*60c50*/  PRMT R4, R4, 0x3340, R10 ;  /* 0x0000334004047816 */ /* 0x000fc6000000000a */
[----:B------:R-:W-:Y:S04]  /*60c60*/  STL [R1+0x4], R11 ;  /* 0x0000040b01007387 */ /* 0x000fe80000100800 */
[----:B------:R-:W-:Y:S04]  /*60c70*/  STL [R1+0xc], R8 ;  /* 0x00000c0801007387 */ /* 0x000fe80000100800 */
[----:B------:R3:W-:Y:S04]  /*60c80*/  STL [R1+0x78], R5 ;  /* 0x0000780501007387 */ /* 0x0007e80000100800 */
[----:B------:R4:W-:Y:S01]  /*60c90*/  STL [R1+0x7c], R4 ;  /* 0x00007c0401007387 */ /* 0x0009e20000100800 */
[----:B--2---:R-:W-:-:S03]  /*60ca0*/  LOP3.LUT R7, R18, 0xffff, RZ, 0xc0, !PT ;  /* 0x0000ffff12077812 */ /* 0x004fc600078ec0ff */
        /* <DEDUP_REMOVED lines=11> */
[----:B------:R-:W-:-:S04]  /*60d60*/  LOP3.LUT R12, R17, 0xffff, RZ, 0xc0, !PT ;  /* 0x0000ffff110c7812 */ /* 0x000fc800078ec0ff */
[----:B------:R-:W-:Y:S02]  /*60d70*/  SHF.R.U32.HI R11, RZ, 0x8, R12 ;  /* 0x00000008ff0b7819 */ /* 0x000fe4000001160c */
[--C-:B------:R-:W-:Y:S02]  /*60d80*/  PRMT R14, R12, 0x3340, R13.reuse ;  /* 0x000033400c0e7816 */ /* 0x100fe4000000000d */
[----:B------:R-:W-:Y:S02]  /*60d90*/  SHF.R.U32.HI R12, RZ, 0x8, R13 ;  /* 0x00000008ff0c7819 */ /* 0x000fe4000001160d */
[----:B------:R-:W-:Y:S01]  /*60da0*/  PRMT R13, R7, 0x3340, R8 ;  /* 0x00003340070d7816 */ /* 0x000fe20000000008 */
[----:B------:R-:W-:Y:S01]  /*60db0*/  STL [R1+0x108], R14 ;  /* 0x0001080e01007387 */ /* 0x000fe20000100800 */
[----:B------:R-:W-:Y:S02]  /*60dc0*/  LOP3.LUT R10, R6, 0xffff, RZ, 0xc0, !PT ;  /* 0x0000ffff060a7812 */ /* 0x000fe400078ec0ff */
[----:B------:R-:W-:Y:S01]  /*60dd0*/  SHF.R.U32.HI R6, RZ, 0x8, R7 ;  /* 0x00000008ff067819 */ /* 0x000fe20000011607 */
[----:B------:R0:W-:Y:S01]  /*60de0*/  STL [R1+0x104], R13 ;  /* 0x0001040d01007387 */ /* 0x0001e20000100800 */
[----:B------:R-:W-:-:S02]  /*60df0*/  SHF.R.U32.HI R7, RZ, 0x8, R5 ;  /* 0x00000008ff077819 */ /* 0x000fc40000011605 */
[----:B------:R-:W-:Y:S02]  /*60e00*/  SHF.R.U32.HI R8, RZ, 0x8, R8 ;  /* 0x00000008ff087819 */ /* 0x000fe40000011608 */
[----:B------:R-:W-:Y:S02]  /*60e10*/  LOP3.LUT R11, R11, 0xffff, RZ, 0xc0, !PT ;  /* 0x0000ffff0b0b7812 */ /* 0x000fe400078ec0ff */
[--C-:B0-----:R-:W-:Y:S02]  /*60e20*/  PRMT R13, R5, 0x3340, R9.reuse ;  /* 0x00003340050d7816 */ /* 0x101fe40000000009 */
[----:B------:R-:W-:Y:S02]  /*60e30*/  SHF.R.U32.HI R5, RZ, 0x8, R4 ;  /* 0x00000008ff057819 */ /* 0x000fe40000011604 */
[----:B------:R-:W-:Y:S02]  /*60e40*/  SHF.R.U32.HI R9, RZ, 0x8, R9 ;  /* 0x00000008ff097819 */ /* 0x000fe40000011609 */
[----:B------:R-:W-:-:S02]  /*60e50*/  PRMT R4, R4, 0x3340, R10 ;  /* 0x0000334004047816 */ /* 0x000fc4000000000a */
[----:B------:R-:W-:Y:S02]  /*60e60*/  SHF.R.U32.HI R10, RZ, 0x8, R10 ;  /* 0x00000008ff0a7819 */ /* 0x000fe4000001160a */
[----:B------:R-:W-:Y:S02]  /*60e70*/  LOP3.LUT R12, R12, 0xffff, RZ, 0xc0, !PT ;  /* 0x0000ffff0c0c7812 */ /* 0x000fe400078ec0ff */
[----:B------:R-:W-:Y:S02]  /*60e80*/  LOP3.LUT R6, R6, 0xffff, RZ, 0xc0, !PT ;  /* 0x0000ffff06067812 */ /* 0x000fe400078ec0ff */
[----:B------:R-:W-:Y:S01]  /*60e90*/  LOP3.LUT R8, R8, 0xffff, RZ, 0xc0, !PT ;  /* 0x0000ffff08087812 */ /* 0x000fe200078ec0ff */
[----:B------:R-:W-:Y:S01]  /*60ea0*/  STL [R1+0x8c], R13 ;  /* 0x00008c0d01007387 */ /* 0x000fe20000100800 */
[----:B------:R-:W-:Y:S02]  /*60eb0*/  LOP3.LUT R7, R7, 0xffff, RZ, 0xc0, !PT ;  /* 0x0000ffff07077812 */ /* 0x000fe400078ec0ff */
[----:B------:R-:W-:Y:S01]  /*60ec0*/  LOP3.LUT R9, R9, 0xffff, RZ, 0xc0, !PT ;  /* 0x0000ffff09097812 */ /* 0x000fe200078ec0ff */
[----:B------:R0:W-:Y:S01]  /*60ed0*/  STL [R1+0x88], R4 ;  /* 0x0000880401007387 */ /* 0x0001e20000100800 */
[----:B------:R-:W-:-:S02]  /*60ee0*/  LOP3.LUT R5, R5, 0xffff, RZ, 0xc0, !PT ;  /* 0x0000ffff05057812 */ /* 0x000fc400078ec0ff */
[----:B------:R-:W-:Y:S02]  /*60ef0*/  LOP3.LUT R10, R10, 0xffff, RZ, 0xc0, !PT ;  /* 0x0000ffff0a0a7812 */ /* 0x000fe400078ec0ff */
[----:B------:R-:W-:Y:S02]  /*60f00*/  PRMT R11, R11, 0x3340, R12 ;  /* 0x000033400b0b7816 */ /* 0x000fe4000000000c */
[----:B------:R-:W-:Y:S02]  /*60f10*/  PRMT R5, R5, 0x3340, R10 ;  /* 0x0000334005057816 */ /* 0x000fe4000000000a */
[----:B0-----:R-:W-:Y:S02]  /*60f20*/  PRMT R4, R6, 0x3340, R8 ;  /* 0x0000334006047816 */ /* 0x001fe40000000008 */
[----:B------:R-:W-:Y:S01]  /*60f30*/  PRMT R6, R7, 0x3340, R9 ;  /* 0x0000334007067816 */ /* 0x000fe20000000009 */
[----:B------:R-:W-:Y:S04]  /*60f40*/  STL [R1+0x10], R11 ;  /* 0x0000100b01007387 */ /* 0x000fe80000100800 */
[----:B------:R2:W-:Y:S04]  /*60f50*/  STL [R1+0x14], R4 ;  /* 0x0000140401007387 */ /* 0x0005e80000100800 */
[----:B------:R-:W-:Y:S04]  /*60f60*/  STL [R1+0x70], R6 ;  /* 0x0000700601007387 */ /* 0x000fe80000100800 */
[----:B------:R0:W-:Y:S04]  /*60f70*/  STL [R1+0x74], R5 ;  /* 0x0000740501007387 */ /* 0x0001e80000100800 */
[----:B------:R-:W5:Y:S04]  /*60f80*/  LDL.LU R14, [R1+0x1dc] ;  /* 0x0001dc00010e7983 */ /* 0x000f680000300800 */
[----:B------:R-:W5:Y:S01]  /*60f90*/  LDL.LU R17, [R1+0x1d4] ;  /* 0x0001d40001117983 */ /* 0x000f620000300800 */
[----:B--2---:R-:W-:-:S03]  /*60fa0*/  LOP3.LUT R4, R18, 0xffff, RZ, 0xc0, !PT ;  /* 0x0000ffff12047812 */ /* 0x004fc600078ec0ff */
        /* <DEDUP_REMOVED lines=11> */
[----:B------:R-:W-:Y:S02]  /*61060*/  LOP3.LUT R15, R15, 0xffff, RZ, 0xc0, !PT ;  /* 0x0000ffff0f0f7812 */ /* 0x000fe400078ec0ff */
[----:B------:R-:W-:Y:S02]  /*61070*/  LOP3.LUT R16, R16, 0xffff, RZ, 0xc0, !PT ;  /* 0x0000ffff10107812 */ /* 0x000fe400078ec0ff */
[----:B------:R-:W-:Y:S02]  /*61080*/  PRMT R8, R7, 0x3340, R15 ;  /* 0x0000334007087816 */ /* 0x000fe4000000000f */
[----:B------:R-:W-:-:S03]  /*61090*/  PRMT R13, R5, 0x3340, R16 ;  /* 0x00003340050d7816 */ /* 0x000fc60000000010 */
[----:B------:R-:W-:Y:S04]  /*610a0*/  STL [R1+0x84], R8 ;  /* 0x0000840801007387 */ /* 0x000fe80000100800 */
[----:B------:R0:W-:Y:S01]  /*610b0*/  STL [R1+0x80], R13 ;  /* 0x0000800d01007387 */ /* 0x0001e20000100800 */
[----:B------:R-:W-:Y:S02]  /*610c0*/  SHF.R.U32.HI R12, RZ, 0x8, R7 ;  /* 0x00000008ff0c7819 */ /* 0x000fe40000011607 */
[----:B------:R-:W-:Y:S02]  /*610d0*/  SHF.R.U32.HI R11, RZ, 0x8, R15 ;  /* 0x00000008ff0b7819 */ /* 0x000fe4000001160f */
[----:B------:R-:W-:Y:S02]  /*610e0*/  SHF.R.U32.HI R7, RZ, 0x8, R5 ;  /* 0x00000008ff077819 */ /* 0x000fe40000011605 */
[----:B0-----:R-:W-:-:S02]  /*610f0*/  PRMT R13, R4, 0x3340, R6 ;  /* 0x00003340040d7816 */ /* 0x001fc40000000006 */
[----:B------:R-:W-:Y:S02]  /*61100*/  SHF.R.U32.HI R8, RZ, 0x8, R16 ;  /* 0x00000008ff087819 */ /* 0x000fe40000011610 */
[----:B------:R-:W-:Y:S01]  /*61110*/  SHF.R.U32.HI R5, RZ, 0x8, R4 ;  /* 0x00000008ff057819 */ /* 0x000fe20000011604 */
[----:B------:R0:W-:Y:S01]  /*61120*/  STL [R1+0x100], R13 ;  /* 0x0001000d01007387 */ /* 0x0001e20000100800 */
[----:B------:R-:W-:Y:S02]  /*61130*/  SHF.R.U32.HI R6, RZ, 0x8, R6 ;  /* 0x00000008ff067819 */ /* 0x000fe40000011606 */
[----:B------:R-:W-:Y:S02]  /*61140*/  SHF.R.U32.HI R4, RZ, 0x8, R9 ;  /* 0x00000008ff047819 */ /* 0x000fe40000011609 */
[----:B------:R-:W-:Y:S02]  /*61150*/  LOP3.LUT R11, R11, 0xffff, RZ, 0xc0, !PT ;  /* 0x0000ffff0b0b7812 */ /* 0x000fe400078ec0ff */
[----:B------:R-:W-:-:S02]  /*61160*/  LOP3.LUT R7, R7, 0xffff, RZ, 0xc0, !PT ;  /* 0x0000ffff07077812 */ /* 0x000fc400078ec0ff */
[--C-:B0-----:R-:W-:Y:S02]  /*61170*/  PRMT R13, R9, 0x3340, R10.reuse ;  /* 0x00003340090d7816 */ /* 0x101fe4000000000a */
[----:B------:R-:W-:Y:S02]  /*61180*/  SHF.R.U32.HI R9, RZ, 0x8, R10 ;  /* 0x00000008ff097819 */ /* 0x000fe4000001160a */
[----:B------:R-:W-:Y:S02]  /*61190*/  LOP3.LUT R10, R12, 0xffff, RZ, 0xc0, !PT ;  /* 0x0000ffff0c0a7812 */ /* 0x000fe400078ec0ff */
[----:B------:R-:W-:Y:S02]  /*611a0*/  LOP3.LUT R8, R8, 0xffff, RZ, 0xc0, !PT ;  /* 0x0000ffff08087812 */ /* 0x000fe400078ec0ff */
[----:B------:R-:W-:Y:S02]  /*611b0*/  LOP3.LUT R5, R5, 0xffff, RZ, 0xc0, !PT ;  /* 0x0000ffff05057812 */ /* 0x000fe400078ec0ff */
[----:B------:R-:W-:-:S02]  /*611c0*/  LOP3.LUT R6, R6, 0xffff, RZ, 0xc0, !PT ;  /* 0x0000ffff06067812 */ /* 0x000fc400078ec0ff */
[----:B------:R-:W-:Y:S02]  /*611d0*/  LOP3.LUT R4, R4, 0xffff, RZ, 0xc0, !PT ;  /* 0x0000ffff04047812 */ /* 0x000fe400078ec0ff */
[----:B------:R-:W-:Y:S02]  /*611e0*/  LOP3.LUT R9, R9, 0xffff, RZ, 0xc0, !PT ;  /* 0x0000ffff09097812 */ /* 0x000fe400078ec0ff */
[----:B------:R-:W-:Y:S02]  /*611f0*/  PRMT R10, R10, 0x3340, R11 ;  /* 0x000033400a0a7816 */ /* 0x000fe4000000000b */
[----:B------:R-:W-:Y:S02]  /*61200*/  PRMT R7, R7, 0x3340, R8 ;  /* 0x0000334007077816 */ /* 0x000fe40000000008 */
[----:B------:R-:W-:Y:S01]  /*61210*/  PRMT R5, R5, 0x3340, R6 ;  /* 0x0000334005057816 */ /* 0x000fe20000000006 */
[----:B------:R-:W-:Y:S01]  /*61220*/  STL [R1+0xfc], R13 ;  /* 0x0000fc0d01007387 */ /* 0x000fe20000100800 */
[----:B------:R-:W-:-:S03]  /*61230*/  PRMT R4, R4, 0x3340, R9 ;  /* 0x0000334004047816 */ /* 0x000fc60000000009 */
[----:B------:R-:W-:Y:S04]  /*61240*/  STL [R1+0x18], R10 ;  /* 0x0000180a01007387 */ /* 0x000fe80000100800 */
[----:B------:R-:W-:Y:S04]  /*61250*/  STL [R1+0x1c], R7 ;  /* 0x00001c0701007387 */ /* 0x000fe80000100800 */
[----:B------:R-:W-:Y:S01]  /*61260*/  STL [R1+0xa8], R5 ;  /* 0x0000a80501007387 */ /* 0x000fe20000100800 */
[----:B------:R-:W-:-:S03]  /*61270*/  LOP3.LUT R8, R14, 0xffff, RZ, 0xc0, !PT ;  /* 0x0000ffff0e087812 */ /* 0x000fc600078ec0ff */
[----:B------:R2:W-:Y:S01]  /*61280*/  STL [R1+0xac], R4 ;  /* 0x0000ac0401007387 */ /* 0x0005e20000100800 */
[----:B------:R-:W-:-:S03]  /*61290*/  LOP3.LUT R6, R17, 0xffff, RZ, 0xc0, !PT ;  /* 0x0000ffff11067812 */ /* 0x000fc600078ec0ff */
        /* <DEDUP_REMOVED lines=14> */
[----:B------:R-:W-:-:S05]  /*61380*/  PRMT R13, R8, 0x3340, R11 ;  /* 0x00003340080d7816 */ /* 0x000fca000000000b */
        /* <DEDUP_REMOVED lines=28> */
[----:B------:R2:W-:Y:S04]  /*61550*/  STL [R1+0x9c], R8 ;  /* 0x00009c0801007387 */ /* 0x0005e80000100800 */
        /* <DEDUP_REMOVED lines=21> */
[----:B------:R-:W-:Y:S02]  /*616b0*/  SHF.R.U32.HI R11, RZ, 0x8, R11 ;  /* 0x00000008ff0b7819 */ /* 0x000fe4000001160b */
[--C-:B0-----:R-:W-:Y:S02]  /*616c0*/  PRMT R13, R6, 0x3340, R9.reuse ;  /* 0x00003340060d7816 */ /* 0x101fe40000000009 */
[----:B------:R-:W-:Y:S02]  /*616d0*/  SHF.R.U32.HI R8, RZ, 0x8, R6 ;  /* 0x00000008ff087819 */ /* 0x000fe40000011606 */
[----:B------:R-:W-:Y:S01]  /*616e0*/  SHF.R.U32.HI R9, RZ, 0x8, R9 ;  /* 0x00000008ff097819 */ /* 0x000fe20000011609 */
[----:B------:R0:W-:Y:S01]  /*616f0*/  STL [R1+0xdc], R13 ;  /* 0x0000dc0d01007387 */ /* 0x0001e20000100800 */
[----:B------:R-:W-:-:S02]  /*61700*/  LOP3.LUT R10, R10, 0xffff, RZ, 0xc0, !PT ;  /* 0x0000ffff0a0a7812 */ /* 0x000fc400078ec0ff */
[----:B------:R-:W-:Y:S02]  /*61710*/  LOP3.LUT R11, R11, 0xffff, RZ, 0xc0, !PT ;  /* 0x0000ffff0b0b7812 */ /* 0x000fe400078ec0ff */
[----:B------:R-:W-:Y:S02]  /*61720*/  LOP3.LUT R8, R8, 0xffff, RZ, 0xc0, !PT ;  /* 0x0000ffff08087812 */ /* 0x000fe400078ec0ff */
[--C-:B0-----:R-:W-:Y:S02]  /*61730*/  PRMT R13, R4, 0x3340, R7.reuse ;  /* 0x00003340040d7816 */ /* 0x101fe40000000007 */
[----:B------:R-:W-:Y:S02]  /*61740*/  LOP3.LUT R9, R9, 0xffff, RZ, 0xc0, !PT ;  /* 0x0000ffff09097812 */ /* 0x000fe400078ec0ff */
[----:B------:R-:W-:Y:S01]  /*61750*/  SHF.R.U32.HI R6, RZ, 0x8, R4 ;  /* 0x00000008ff067819 */ /* 0x000fe20000011604 */
[----:B------:R0:W-:Y:S01]  /*61760*/  STL [R1+0xe8], R13 ;  /* 0x0000e80d01007387 */ /* 0x0001e20000100800 */
[----:B------:R-:W-:-:S02]  /*61770*/  SHF.R.U32.HI R7, RZ, 0x8, R7 ;  /* 0x00000008ff077819 */ /* 0x000fc40000011607 */
[----:B------:R-:W-:Y:S02]  /*61780*/  SHF.R.U32.HI R4, RZ, 0x8, R5 ;  /* 0x00000008ff047819 */ /* 0x000fe40000011605 */
[----:B------:R-:W-:Y:S02]  /*61790*/  PRMT R10, R10, 0x3340, R11 ;  /* 0x000033400a0a7816 */ /* 0x000fe4000000000b */
[----:B------:R-:W-:Y:S02]  /*617a0*/  PRMT R8, R8, 0x3340, R9 ;  /* 0x0000334008087816 */ /* 0x000fe40000000009 */
[--C-:B0-----:R-:W-:Y:S02]  /*617b0*/  PRMT R13, R5, 0x3340, R12.reuse ;  /* 0x00003340050d7816 */ /* 0x101fe4000000000c */
[----:B------:R-:W-:Y:S02]  /*617c0*/  SHF.R.U32.HI R5, RZ, 0x8, R12 ;  /* 0x00000008ff057819 */ /* 0x000fe4000001160c */
[----:B------:R-:W-:Y:S01]  /*617d0*/  LOP3.LUT R6, R6, 0xffff, RZ, 0xc0, !PT ;  /* 0x0000ffff06067812 */ /* 0x000fe200078ec0ff */
[----:B------:R-:W-:Y:S01]  /*617e0*/  STL [R1+0xe4], R13 ;  /* 0x0000e40d01007387 */ /* 0x000fe20000100800 */
[----:B------:R-:W-:-:S02]  /*617f0*/  LOP3.LUT R7, R7, 0xffff, RZ, 0xc0, !PT ;  /* 0x0000ffff07077812 */ /* 0x000fc400078ec0ff */
[----:B------:R-:W-:Y:S01]  /*61800*/  LOP3.LUT R4, R4, 0xffff, RZ, 0xc0, !PT ;  /* 0x0000ffff04047812 */ /* 0x000fe200078ec0ff */
[----:B------:R-:W-:Y:S01]  /*61810*/  STL [R1+0x90], R10 ;  /* 0x0000900a01007387 */ /* 0x000fe20000100800 */
[----:B------:R-:W-:-:S03]  /*61820*/  LOP3.LUT R5, R5, 0xffff, RZ, 0xc0, !PT ;  /* 0x0000ffff05057812 */ /* 0x000fc600078ec0ff */
[----:B------:R0:W-:Y:S01]  /*61830*/  STL [R1+0x94], R8 ;  /* 0x0000940801007387 */ /* 0x0001e20000100800 */
[----:B------:R-:W-:Y:S02]  /*61840*/  PRMT R6, R6, 0x3340, R7 ;  /* 0x0000334006067816 */ /* 0x000fe40000000007 */
[----:B------:R-:W-:-:S03]  /*61850*/  PRMT R5, R4, 0x3340, R5 ;  /* 0x0000334004057816 */ /* 0x000fc60000000005 */
[----:B------:R-:W-:Y:S04]  /*61860*/  STL [R1+0xbc], R6 ;  /* 0x0000bc0601007387 */ /* 0x000fe80000100800 */
[----:B------:R2:W-:Y:S04]  /*61870*/  STL [R1+0xc0], R5 ;  /* 0x0000c00501007387 */ /* 0x0005e80000100800 */
[----:B------:R-:W5:Y:S04]  /*61880*/  LDL.LU R16, [R1+0x1c8] ;  /* 0x0001c80001107983 */ /* 0x000f680000300800 */
[----:B------:R-:W5:Y:S01]  /*61890*/  LDL.LU R15, [R1+0x23c] ;  /* 0x00023c00010f7983 */ /* 0x000f620000300800 */
[----:B0-----:R-:W-:-:S04]  /*618a0*/  LOP3.LUT R8, R14, 0xffff, RZ, 0xc0, !PT ;  /* 0x0000ffff0e087812 */ /* 0x001fc800078ec0ff */
[----:B------:R-:W-:Y:S02]  /*618b0*/  SHF.R.U32.HI R10, RZ, 0x8, R8 ;  /* 0x00000008ff0a7819 */ /* 0x000fe40000011608 */
[----:B------:R-:W-:Y:S02]  /*618c0*/  LOP3.LUT R4, R17, 0xffff, RZ, 0xc0, !PT ;  /* 0x0000ffff11047812 */ /* 0x000fe400078ec0ff */
[----:B------:R-:W-:Y:S02]  /*618d0*/  LOP3.LUT R10, R10, 0xffff, RZ, 0xc0, !PT ;  /* 0x0000ffff0a0a7812 */ /* 0x000fe400078ec0ff */
[----:B--2---:R-:W-:Y:S02]  /*618e0*/  LOP3.LUT R5, R18, 0xffff, RZ, 0xc0, !PT ;  /* 0x0000ffff12057812 */ /* 0x004fe400078ec0ff */
[----:B---3--:R-:W-:Y:S02]  /*618f0*/  LOP3.LUT R7, R22, 0xffff, RZ, 0xc0, !PT ;  /* 0x0000ffff16077812 */ /* 0x008fe400078ec0ff */
[----:B----4-:R-:W-:-:S04]  /*61900*/  LOP3.LUT R11, R19, 0xffff, RZ, 0xc0, !PT ;  /* 0x0000ffff130b7812 */ /* 0x010fc800078ec0ff */
[----:B------:R-:W-:Y:S02]  /*61910*/  PRMT R8, R8, 0x3340, R11 ;  /* 0x0000334008087816 */ /* 0x000fe4000000000b */
[----:B------:R-:W-:-:S03]  /*61920*/  LOP3.LUT R9, R21, 0xffff, RZ, 0xc0, !PT ;  /* 0x0000ffff15097812 */ /* 0x000fc600078ec0ff */
[----:B------:R0:W-:Y:S01]  /*61930*/  STL [R1+0xd0], R8 ;  /* 0x0000d00801007387 */ /* 0x0001e20000100800 */
[----:B------:R-:W-:-:S03]  /*61940*/  PRMT R14, R4, 0x3340, R9 ;  /* 0x00003340040e7816 */ /* 0x000fc60000000009 */
[----:B------:R-:W2:Y:S04]  /*61950*/  LDL.LU R13, [R1+0x1c0] ;  /* 0x0001c000010d7983 */ /* 0x000ea80000300800 */
[----:B------:R-:W2:Y:S04]  /*61960*/  LDL.LU R17, [R1+0x238] ;  /* 0x0002380001117983 */ /* 0x000ea80000300800 */
[----:B------:R-:W3:Y:S04]  /*61970*/  LDL.LU R18, [R1+0x1bc] ;  /* 0x0001bc0001127983 */ /* 0x000ee80000300800 */
[----:B------:R-:W3:Y:S04]  /*61980*/  LDL.LU R22, [R1+0x234] ;  /* 0x0002340001167983 */ /* 0x000ee80000300800 */
[----:B------:R-:W4:Y:S01]  /*61990*/  LDL.LU R19, [R1+0x2e4] ;  /* 0x0002e40001137983 */ /* 0x000f220000300800 */
[----:B------:R-:W-:-:S03]  /*619a0*/  SHF.R.U32.HI R11, RZ, 0x8, R11 ;  /* 0x00000008ff0b7819 */ /* 0x000fc6000001160b */
[----:B------:R-:W2:Y:S01]  /*619b0*/  LDL.LU R21, [R1+0x148] ;  /* 0x0001480001157983 */ /* 0x000ea20000300800 */
[----:B------:R-:W-:Y:S02]  /*619c0*/  LOP3.LUT R11, R11, 0xffff, RZ, 0xc0, !PT ;  /* 0x0000ffff0b0b7812 */ /* 0x000fe400078ec0ff */
[----:B0-----:R-:W-:Y:S02]  /*619d0*/  SHF.R.U32.HI R8, RZ, 0x8, R4 ;  /* 0x00000008ff087819 */ /* 0x001fe40000011604 */
[----:B------:R-:W-:Y:S02]  /*619e0*/  SHF.R.U32.HI R9, RZ, 0x8, R9 ;  /* 0x00000008ff097819 */ /* 0x000fe40000011609 */
[----:B------:R-:W-:Y:S02]  /*619f0*/  SHF.R.U32.HI R4, RZ, 0x8, R5 ;  /* 0x00000008ff047819 */ /* 0x000fe40000011605 */
[----:B------:R-:W-:Y:S02]  /*61a00*/  LOP3.LUT R8, R8, 0xffff, RZ, 0xc0, !PT ;  /* 0x0000ffff08087812 */ /* 0x000fe400078ec0ff */
[----:B------:R-:W-:-:S02]  /*61a10*/  LOP3.LUT R9, R9, 0xffff, RZ, 0xc0, !PT ;  /* 0x0000ffff09097812 */ /* 0x000fc400078ec0ff */
[----:B------:R-:W-:Y:S02]  /*61a20*/  LOP3.LUT R4, R4, 0xffff, RZ, 0xc0, !PT ;  /* 0x0000ffff04047812 */ /* 0x000fe400078ec0ff */
[----:B-----5:R-:W-:Y:S02]  /*61a30*/  LOP3.LUT R6, R20, 0xffff, RZ, 0xc0, !PT ;  /* 0x0000ffff14067812 */ /* 0x020fe400078ec0ff */
[----:B------:R-:W5:Y:S04]  /*61a40*/  LDL.LU R20, [R1+0x2e0] ;  /* 0x0002e00001147983 */ /* 0x000f680000300800 */
[----:B------:R0:W-:Y:S01]  /*61a50*/  STL [R1+0xcc], R14 ;  /* 0x0000cc0e01007387 */ /* 0x0001e20000100800 */
[----:B------:R-:W-:-:S04]  /*61a60*/  LOP3.LUT R12, R29, 0xffff, RZ, 0xc0, !PT ;  /* 0x0000ffff1d0c7812 */ /* 0x000fc800078ec0ff */
[----:B------:R-:W-:Y:S02]  /*61a70*/  PRMT R29, R7, 0x3340, R12 ;  /* 0x00003340071d7816 */ /* 0x000fe4000000000c */
[--C-:B0-----:R-:W-:Y:S02]  /*61a80*/  PRMT R14, R5, 0x3340, R6.reuse ;  /* 0x00003340050e7816 */ /* 0x101fe40000000006 */
[----:B------:R-:W-:-:S03]  /*61a90*/  SHF.R.U32.HI R5, RZ, 0x8, R6 ;  /* 0x00000008ff057819 */ /* 0x000fc60000011606 */
[----:B------:R0:W-:Y:S01]  /*61aa0*/  STL [R1+0xd8], R14 ;  /* 0x0000d80e01007387 */ /* 0x0001e20000100800 */
[----:B------:R-:W-:Y:S02]  /*61ab0*/  SHF.R.U32.HI R6, RZ, 0x8, R7 ;  /* 0x00000008ff067819 */ /* 0x000fe40000011607 */
[----:B------:R-:W-:Y:S01]  /*61ac0*/  SHF.R.U32.HI R7, RZ, 0x8, R12 ;  /* 0x00000008ff077819 */ /* 0x000fe2000001160c */
[----:B0-----:R-:W2:Y:S04]  /*61ad0*/  LDL.LU R14, [R1+0x144] ;  /* 0x00014400010e7983 */ /* 0x001ea80000300800 */
[----:B------:R0:W-:Y:S04]  /*61ae0*/  STL [R1+0xd4], R29 ;  /* 0x0000d41d01007387 */ /* 0x0001e80000100800 */
[----:B------:R-:W3:Y:S01]  /*61af0*/  LDL.LU R12, [R1+0x240] ;  /* 0x00024000010c7983 */ /* 0x000ee20000300800 */
[----:B0-----:R-:W-:-:S03]  /*61b00*/  PRMT R29, R10, 0x3340, R11 ;  /* 0x000033400a1d7816 */ /* 0x001fc6000000000b */
[----:B------:R-:W3:Y:S01]  /*61b10*/  LDL.LU R10, [R1+0x244] ;  /* 0x00024400010a7983 */ /* 0x000ee20000300800 */
[----:B------:R-:W-:-:S03]  /*61b20*/  LOP3.LUT R5, R5, 0xffff, RZ, 0xc0, !PT ;  /* 0x0000ffff05057812 */ /* 0x000fc600078ec0ff */
[----:B------:R-:W3:Y:S04]  /*61b30*/  LDL.LU R11, [R1+0x1d0] ;  /* 0x0001d000010b7983 */ /* 0x000ee80000300800 */
[----:B------:R0:W-:Y:S01]  /*61b40*/  STL [R1+0x30], R29 ;  /* 0x0000301d01007387 */ /* 0x0001e20000100800 */
[----:B------:R-:W-:Y:S02]  /*61b50*/  PRMT R4, R4, 0x3340, R5 ;  /* 0x0000334004047816 */ /* 0x000fe40000000005 */
[----:B0-----:R-:W-:Y:S02]  /*61b60*/  PRMT R29, R8, 0x3340, R9 ;  /* 0x00003340081d7816 */ /* 0x001fe40000000009 */
[----:B------:R-:W5:Y:S04]  /*61b70*/  LDL.LU R8, [R1+0x248] ;  /* 0x0002480001087983 */ /* 0x000f680000300800 */
[----:B------:R-:W5:Y:S04]  /*61b80*/  LDL.LU R9, [R1+0x1ec] ;  /* 0x0001ec0001097983 */ /* 0x000f680000300800 */
[----:B------:R0:W-:Y:S04]  /*61b90*/  STL [R1+0x38], R29 ;  /* 0x0000381d01007387 */ /* 0x0001e80000100800 */
[----:B------:R-:W5:Y:S01]  /*61ba0*/  LDL.LU R5, [R1+0x1f0] ;  /* 0x0001f00001057983 */ /* 0x000f620000300800 */
[----:B------:R-:W-:-:S02]  /*61bb0*/  LOP3.LUT R6, R6, 0xffff, RZ, 0xc0, !PT ;  /* 0x0000ffff06067812 */ /* 0x000fc400078ec0ff */
[----:B------:R-:W-:Y:S01]  /*61bc0*/  LOP3.LUT R7, R7, 0xffff, RZ, 0xc0, !PT ;  /* 0x0000ffff07077812 */ /* 0x000fe200078ec0ff */
[----:B0-----:R-:W5:Y:S03]  /*61bd0*/  LDL.LU R29, [R1+0x1b0] ;  /* 0x0001b000011d7983 */ /* 0x001f660000300800 */
[----:B------:R-:W-:Y:S01]  /*61be0*/  PRMT R6, R6, 0x3340, R7 ;  /* 0x0000334006067816 */ /* 0x000fe20000000007 */
[----:B------:R-:W-:Y:S04]  /*61bf0*/  STL [R1+0xb8], R4 ;  /* 0x0000b80401007387 */ /* 0x000fe80000100800 */
[----:B------:R3:W-:Y:S01]  /*61c00*/  STL [R1+0xb4], R6 ;  /* 0x0000b40601007387 */ /* 0x0007e20000100800 */
[----:B------:R-:W-:-:S02]  /*61c10*/  PRMT R7, R15, 0x5410, R16 ;  /* 0x000054100f077816 */ /* 0x000fc40000000010 */
[----:B--2---:R-:W-:Y:S02]  /*61c20*/  LOP3.LUT R15, R14, 0xffff, RZ, 0xc0, !PT ;  /* 0x0000ffff0e0f7812 */ /* 0x004fe400078ec0ff */
[----:B---3--:R-:W-:Y:S02]  /*61c30*/  PRMT R6, R12, 0x5410, R11 ;  /* 0x000054100c067816 */ /* 0x008fe4000000000b */
[----:B----4-:R-:W-:-:S04]  /*61c40*/  LOP3.LUT R11, R19, 0xffff, RZ, 0xc0, !PT ;  /* 0x0000ffff130b7812 */ /* 0x010fc800078ec0ff */
[----:B------:R-:W-:Y:S02]  /*61c50*/  SHF.R.U32.HI R12, RZ, 0x8, R11 ;  /* 0x00000008ff0c7819 */ /* 0x000fe4000001160b */
[----:B-----5:R-:W-:Y:S02]  /*61c60*/  PRMT R4, R8, 0x5410, R5 ;  /* 0x0000541008047816 */ /* 0x020fe40000000005 */
[----:B------:R-:W-:Y:S02]  /*61c70*/  PRMT R5, R10, 0x5410, R9 ;  /* 0x000054100a057816 */ /* 0x000fe40000000009 */
[----:B------:R-:W-:Y:S02]  /*61c80*/  PRMT R8, R17, 0x5410, R13 ;  /* 0x0000541011087816 */ /* 0x000fe4000000000d */
[----:B------:R-:W-:Y:S02]  /*61c90*/  PRMT R9, R22, 0x5410, R18 ;  /* 0x0000541016097816 */ /* 0x000fe40000000012 */
[----:B------:R-:W-:Y:S01]  /*61ca0*/  LOP3.LUT R13, R21, 0xffff, RZ, 0xc0, !PT ;  /* 0x0000ffff150d7812 */ /* 0x000fe200078ec0ff */
[----:B------:R-:W2:Y:S01]  /*61cb0*/  LDL.LU R22, [R1+0x220] ;  /* 0x0002200001167983 */ /* 0x000ea20000300800 */
[----:B------:R-:W-:-:S03]  /*61cc0*/  LOP3.LUT R10, R20, 0xffff, RZ, 0xc0, !PT ;  /* 0x0000ffff140a7812 */ /* 0x000fc600078ec0ff */
[----:B------:R-:W3:Y:S01]  /*61cd0*/  LDL.LU R21, [R1+0x160] ;  /* 0x0001600001157983 */ /* 0x000ee20000300800 */
[----:B------:R-:W-:-:S03]  /*61ce0*/  PRMT R14, R11, 0x3340, R13 ;  /* 0x000033400b0e7816 */ /* 0x000fc6000000000d */
[----:B------:R-:W3:Y:S04]  /*61cf0*/  LDL.LU R20, [R1+0x21c] ;  /* 0x00021c0001147983 */ /* 0x000ee80000300800 */
[----:B------:R-:W4:Y:S04]  /*61d00*/  LDL.LU R16, [R1+0x5c] ;  /* 0x00005c0001107983 */ /* 0x000f280000300800 */
[----:B------:R-:W4:Y:S04]  /*61d10*/  LDL.LU R17, [R1+0x208] ;  /* 0x0002080001117983 */ /* 0x000f280000300800 */
[----:B------:R-:W5:Y:S04]  /*61d20*/  LDL.LU R18, [R1+0x58] ;  /* 0x0000580001127983 */ /* 0x000f680000300800 */
[----:B------:R-:W5:Y:S04]  /*61d30*/  LDL.LU R19, [R1+0x204] ;  /* 0x0002040001137983 */ /* 0x000f680000300800 */
[----:B------:R-:W2:Y:S04]  /*61d40*/  LDL.LU R11, [R1+0x228] ;  /* 0x00022800010b7983 */ /* 0x000ea80000300800 */
[----:B------:R0:W-:Y:S02]  /*61d50*/  STL [R1+0xc8], R14 ;  /* 0x0000c80e01007387 */ /* 0x0001e40000100800 */
[----:B0-----:R-:W-:-:S02]  /*61d60*/  SHF.R.U32.HI R14, RZ, 0x8, R10 ;  /* 0x00000008ff0e7819 */ /* 0x001fc4000001160a */
[----:B------:R-:W-:-:S05]  /*61d70*/  PRMT R10, R10, 0x3340, R15 ;  /* 0x000033400a0a7816 */ /* 0x000fca000000000f */
[----:B------:R0:W-:Y:S04]  /*61d80*/  STL [R1+0xc4], R10 ;  /* 0x0000c40a01007387 */ /* 0x0001e80000100800 */
[----:B0-----:R-:W2:Y:S02]  /*61d90*/  LDL.LU R10, [R1+0x230] ;  /* 0x00023000010a7983 */ /* 0x001ea40000300800 */
[----:B--2---:R-:W-:Y:S02]  /*61da0*/  PRMT R10, R10, 0x5410, R29 ;  /* 0x000054100a0a7816 */ /* 0x004fe4000000001d */
[----:B------:R-:W2:Y:S01]  /*61db0*/  LDL.LU R29, [R1+0x2038] ;  /* 0x00203800011d7983 */ /* 0x000ea20000300800 */
[----:B------:R-:W-:Y:S02]  /*61dc0*/  SHF.R.U32.HI R13, RZ, 0x8, R13 ;  /* 0x00000008ff0d7819 */ /* 0x000fe4000001160d */
[----:B------:R-:W-:-:S02]  /*61dd0*/  SHF.R.U32.HI R15, RZ, 0x8, R15 ;  /* 0x00000008ff0f7819 */ /* 0x000fc4000001160f */
[----:B------:R-:W-:Y:S02]  /*61de0*/  LOP3.LUT R12, R12, 0xffff, RZ, 0xc0, !PT ;  /* 0x0000ffff0c0c7812 */ /* 0x000fe400078ec0ff */
[----:B------:R-:W-:Y:S02]  /*61df0*/  LOP3.LUT R13, R13, 0xffff, RZ, 0xc0, !PT ;  /* 0x0000ffff0d0d7812 */ /* 0x000fe400078ec0ff */
[----:B------:R-:W-:Y:S02]  /*61e00*/  LOP3.LUT R14, R14, 0xffff, RZ, 0xc0, !PT ;  /* 0x0000ffff0e0e7812 */ /* 0x000fe400078ec0ff */
[----:B--2---:R-:W-:Y:S02]  /*61e10*/  PRMT R11, R11, 0x5410, R29 ;  /* 0x000054100b0b7816 */ /* 0x004fe4000000001d */
[----:B------:R-:W2:Y:S01]  /*61e20*/  LDL.LU R29, [R1+0x2034] ;  /* 0x00203400011d7983 */ /* 0x000ea20000300800 */
[----:B------:R-:W-:Y:S02]  /*61e30*/  LOP3.LUT R15, R15, 0xffff, RZ, 0xc0, !PT ;  /* 0x0000ffff0f0f7812 */ /* 0x000fe400078ec0ff */
[----:B------:R-:W-:-:S02]  /*61e40*/  PRMT R13, R12, 0x3340, R13 ;  /* 0x000033400c0d7816 */ /* 0x000fc4000000000d */
[----:B------:R-:W-:Y:S01]  /*61e50*/  PRMT R15, R14, 0x3340, R15 ;  /* 0x000033400e0f7816 */ /* 0x000fe2000000000f */
[----:B------:R-:W3:Y:S04]  /*61e60*/  LDL.LU R12, [R1+0x218] ;  /* 0x00021800010c7983 */ /* 0x000ee80000300800 */
[----:B------:R0:W-:Y:S04]  /*61e70*/  STL [R1+0xb0], R13 ;  /* 0x0000b00d01007387 */ /* 0x0001e80000100800 */
[----:B0-----:R-:W3:Y:S04]  /*61e80*/  LDL.LU R13, [R1+0x214] ;  /* 0x00021400010d7983 */ /* 0x001ee80000300800 */
[----:B------:R-:W3:Y:S04]  /*61e90*/  LDL.LU R14, [R1+0x34] ;  /* 0x00003400010e7983 */ /* 0x000ee80000300800 */
[----:B------:R0:W-:Y:S04]  /*61ea0*/  STL [R1+0x3c], R15 ;  /* 0x00003c0f01007387 */ /* 0x0001e80000100800 */
[----:B0-----:R-:W4:Y:S04]  /*61eb0*/  LDL.LU R15, [R1+0x15c] ;  /* 0x00015c00010f7983 */ /* 0x001f280000300800 */
[----:B--2---:R0:W-:Y:S04]  /*61ec0*/  STSM.16.M88.4 [R29], R4 ;  /* 0x000000041d007844 */ /* 0x0041e80000000200 */
[----:B------:R1:W-:Y:S04]  /*61ed0*/  STSM.16.M88.4 [R29+0x200], R8 ;  /* 0x000200081d007844 */ /* 0x0003e80000000200 */
[----:B0-----:R-:W2:Y:S04]  /*61ee0*/  LDL.LU R4, [R1+0x22c] ;  /* 0x00022c0001047983 */ /* 0x001ea80000300800 */
[----:B------:R-:W2:Y:S04]  /*61ef0*/  LDL.LU R5, [R1+0x224] ;  /* 0x0002240001057983 */ /* 0x000ea80000300800 */
[----:B------:R-:W2:Y:S04]  /*61f00*/  LDL.LU R7, [R1+0x164] ;  /* 0x0001640001077983 */ /* 0x000ea80000300800 */
[----:B-1----:R-:W5:Y:S04]  /*61f10*/  LDL.LU R10, [R1+0x1ac] ;  /* 0x0001ac00010a7983 */ /* 0x002f680000300800 */
[----:B------:R-:W5:Y:S01]  /*61f20*/  LDL.LU R11, [R1+0x1a8] ;  /* 0x0001a800010b7983 */ /* 0x000f620000300800 */
[----:B------:R-:W0:Y:S01]  /*61f30*/  S2R R6, SR_TID.X ;  /* 0x0000000000067919 */ /* 0x000e220000002100 */
[----:B---3--:R-:W-:-:S02]  /*61f40*/  PRMT R8, R12, 0x5410, R14 ;  /* 0x000054100c087816 */ /* 0x008fc4000000000e */
[----:B0-----:R-:W-:-:S04]  /*61f50*/  LOP3.LUT R9, R6, 0x3f, RZ, 0xc0, !PT ;  /* 0x0000003f06097812 */ /* 0x001fc800078ec0ff */
[----:B------:R-:W-:Y:S01]  /*61f60*/  LEA R12, R9, UR4, 0x4 ;  /* 0x00000004090c7c11 */ /* 0x000fe2000f8e20ff */
[----:B------:R-:W0:Y:S01]  /*61f70*/  LDCU UR4, c[0x0][0x3b4] ;  /* 0x00007680ff0477ac */ /* 0x000e220008000800 */
[----:B----4-:R-:W-:Y:S01]  /*61f80*/  PRMT R9, R13, 0x5410, R15 ;  /* 0x000054100d097816 */ /* 0x010fe2000000000f */
[----:B------:R-:W-:Y:S01]  /*61f90*/  BAR.SYNC.DEFER_BLOCKING 0x0 ;  /* 0x0000000000007b1d */ /* 0x000fe20000010000 */
[----:B--2---:R-:W-:Y:S02]  /*61fa0*/  PRMT R6, R22, 0x5410, R7 ;  /* 0x0000541016067816 */ /* 0x004fe40000000007 */
[----:B------:R-:W-:-:S03]  /*61fb0*/  PRMT R7, R20, 0x5410, R21 ;  /* 0x0000541014077816 */ /* 0x000fc60000000015 */
[----:B------:R-:W2:Y:S01]  /*61fc0*/  LDL.LU R22, [R1+0x134] ;  /* 0x0001340001167983 */ /* 0x000ea20000300800 */
[----:B-----5:R-:W-:Y:S02]  /*61fd0*/  PRMT R4, R4, 0x5410, R10 ;  /* 0x0000541004047816 */ /* 0x020fe4000000000a */
[----:B------:R-:W-:Y:S01]  /*61fe0*/  PRMT R10, R17, 0x5410, R16 ;  /* 0x00005410110a7816 */ /* 0x000fe20000000010 */
[----:B------:R-:W3:Y:S01]  /*61ff0*/  LDL.LU R21, [R1+0x2c] ;  /* 0x00002c0001157983 */ /* 0x000ee20000300800 */
[----:B------:R-:W-:Y:S02]  /*62000*/  PRMT R5, R5, 0x5410, R11 ;  /* 0x0000541005057816 */ /* 0x000fe4000000000b */
[----:B------:R-:W-:Y:S01]  /*62010*/  PRMT R11, R19, 0x5410, R18 ;  /* 0x00005410130b7816 */ /* 0x000fe20000000012 */
[----:B------:R-:W4:Y:S04]  /*62020*/  LDL.LU R20, [R1+0x28] ;  /* 0x0000280001147983 */ /* 0x000f280000300800 */
[----:B------:R-:W1:Y:S04]  /*62030*/  LDS.128 R16, [R12] ;  /* 0x000000000c107984 */ /* 0x000e680000000c00 */
[----:B------:R-:W-:Y:S04]  /*62040*/  STL [R1+0x34], R12 ;  /* 0x0000340c01007387 */ /* 0x000fe80000100800 */
[----:B------:R-:W5:Y:S01]  /*62050*/  LDS.128 R12, [R12+0x400] ;  /* 0x000400000c0c7984 */ /* 0x000f620000000c00 */
[----:B------:R-:W-:Y:S06]  /*62060*/  BAR.SYNC.DEFER_BLOCKING 0x0 ;  /* 0x0000000000007b1d */ /* 0x000fec0000010000 */
[----:B-1----:R1:W-:Y:S04]  /*62070*/  STL.64 [R1+0x1fe0], R18 ;  /* 0x001fe01201007387 */ /* 0x0023e80000100a00 */
[----:B------:R-:W-:Y:S04]  /*62080*/  STSM.16.M88.4 [R29], R4 ;  /* 0x000000041d007844 */ /* 0x000fe80000000200 */
[----:B-1----:R-:W2:Y:S04]  /*62090*/  LDL.LU R18, [R1+0x13c] ;  /* 0x00013c0001127983 */ /* 0x002ea80000300800 */
[----:B------:R-:W2:Y:S04]  /*620a0*/  LDL.LU R19, [R1+0x210] ;  /* 0x0002100001137983 */ /* 0x000ea80000300800 */
[----:B------:R-:W-:Y:S04]  /*620b0*/  STL.64 [R1+0x2010], R16 ;  /* 0x0020101001007387 */ /* 0x000fe80000100a00 */
[----:B-----5:R1:W-:Y:S04]  /*620c0*/  STL [R1+0x2008], R13 ;  /* 0x0020080d01007387 */ /* 0x0203e80000100800 */
[----:B-1----:R-:W5:Y:S04]  /*620d0*/  LDL R13, [R1+0x34] ;  /* 0x00003400010d7983 */ /* 0x002f680000100800 */
[----:B------:R1:W-:Y:S04]  /*620e0*/  STL.64 [R1+0x1fd8], R14 ;  /* 0x001fd80e01007387 */ /* 0x0003e80000100a00 */
[----:B-1----:R-:W3:Y:S04]  /*620f0*/  LDL.LU R14, [R1+0x194] ;  /* 0x00019400010e7983 */ /* 0x002ee80000300800 */
[----:B------:R-:W3:Y:S04]  /*62100*/  LDL.LU R15, [R1+0x190] ;  /* 0x00019000010f7983 */ /* 0x000ee80000300800 */
[----:B------:R-:W3:Y:S04]  /*62110*/  LDL.LU R5, [R1+0x20c] ;  /* 0x00020c0001057983 */ /* 0x000ee80000300800 */
[----:B------:R-:W4:Y:S04]  /*62120*/  LDL.LU R6, [R1+0x200] ;  /* 0x0002000001067983 */ /* 0x000f280000300800 */
[----:B------:R-:W5:Y:S04]  /*62130*/  LDL.LU R7, [R1+0x1f4] ;  /* 0x0001f40001077983 */ /* 0x000f680000300800 */
[----:B------:R1:W-:Y:S04]  /*62140*/  STSM.16.M88.4 [R29+0x200], R8 ;  /* 0x000200081d007844 */ /* 0x0003e80000000200 */
[----:B-1----:R-:W5:Y:S04]  /*62150*/  LDL.LU R8, [R1+0x1e8] ;  /* 0x0001e80001087983 */ /* 0x002f680000300800 */
[----:B------:R-:W5:Y:S04]  /*62160*/  LDL.LU R9, [R1+0x1e4] ;  /* 0x0001e40001097983 */ /* 0x000f680000300800 */
[----:B------:R-:W5:Y:S04]  /*62170*/  LDL.LU R10, [R1+0x1b8] ;  /* 0x0001b800010a7983 */ /* 0x000f680000300800 */
[----:B------:R-:W5:Y:S04]  /*62180*/  LDL.LU R11, [R1+0x1b4] ;  /* 0x0001b400010b7983 */ /* 0x000f680000300800 */
[----:B------:R-:W5:Y:S04]  /*62190*/  LDL.LU R16, [R1+0x18c] ;  /* 0x00018c0001107983 */ /* 0x000f680000300800 */
[----:B------:R-:W5:Y:S01]  /*621a0*/  LDL.LU R17, [R1+0x178] ;  /* 0x0001780001117983 */ /* 0x000f620000300800 */
[----:B------:R-:W-:Y:S01]  /*621b0*/  BAR.SYNC.DEFER_BLOCKING 0x0 ;  /* 0x0000000000007b1d */ /* 0x000fe20000010000 */
[----:B--2---:R-:W-:-:S05]  /*621c0*/  PRMT R4, R19, 0x5410, R18 ;  /* 0x0000541013047816 */ /* 0x004fca0000000012 */
[----:B------:R-:W2:Y:S04]  /*621d0*/  LDL.LU R18, [R1+0x54] ;  /* 0x0000540001127983 */ /* 0x000ea80000300800 */
[----:B------:R-:W2:Y:S01]  /*621e0*/  LDL.LU R19, [R1+0x50] ;  /* 0x0000500001137983 */ /* 0x000ea20000300800 */
[----:B---3--:R-:W-:-:S03]  /*621f0*/  PRMT R5, R5, 0x5410, R22 ;  /* 0x0000541005057816 */ /* 0x008fc60000000016 */
[----:B------:R-:W3:Y:S01]  /*62200*/  LDL.LU R22, [R1+0x2030] ;  /* 0x0020300001167983 */ /* 0x000ee20000300800 */
[----:B----4-:R-:W-:-:S03]  /*62210*/  PRMT R6, R6, 0x5410, R21 ;  /* 0x0000541006067816 */ /* 0x010fc60000000015 */
[----:B------:R-:W4:Y:S01]  /*62220*/  LDL.LU R21, [R1+0x202c] ;  /* 0x00202c0001157983 */ /* 0x000f220000300800 */
[----:B-----5:R-:W-:-:S03]  /*62230*/  PRMT R7, R7, 0x5410, R20 ;  /* 0x0000541007077816 */ /* 0x020fc60000000014 */
[----:B------:R-:W5:Y:S01]  /*62240*/  LDL.LU R20, [R1+0x2028] ;  /* 0x0020280001147983 */ /* 0x000f620000300800 */
[----:B------:R-:W-:Y:S02]  /*62250*/  PRMT R23, R11, 0x5410, R23 ;  /* 0x000054100b177816 */ /* 0x000fe40000000017 */
[----:B---3--:R-:W-:Y:S02]  /*62260*/  PRMT R22, R10, 0x5410, R22 ;  /* 0x000054100a167816 */ /* 0x008fe40000000016 */
[----:B----4-:R-:W-:Y:S02]  /*62270*/  PRMT R21, R9, 0x5410, R21 ;  /* 0x0000541009157816 */ /* 0x010fe40000000015 */
[----:B-----5:R-:W-:Y:S02]  /*62280*/  PRMT R20, R8, 0x5410, R20 ;  /* 0x0000541008147816 */ /* 0x020fe40000000014 */
[----:B------:R-:W1:Y:S04]  /*62290*/  LDS.128 R8, [R13] ;  /* 0x000000000d087984 */ /* 0x000e680000000c00 */
[----:B-1----:R-:W-:Y:S04]  /*622a0*/  STL.64 [R1+0x20], R8 ;  /* 0x0000200801007387 */ /* 0x002fe80000100a00 */
[----:B------:R-:W-:Y:S04]  /*622b0*/  STL.64 [R1+0x28], R10 ;  /* 0x0000280a01007387 */ /* 0x000fe80000100a00 */
[----:B------:R-:W1:Y:S01]  /*622c0*/  LDS.128 R8, [R13+0x400] ;  /* 0x000400000d087984 */ /* 0x000e620000000c00 */
[----:B------:R-:W-:Y:S06]  /*622d0*/  BAR.SYNC.DEFER_BLOCKING 0x0 ;  /* 0x0000000000007b1d */ /* 0x000fec0000010000 */
[----:B------:R-:W-:Y:S04]  /*622e0*/  STSM.16.M88.4 [R29], R4 ;  /* 0x000000041d007844 */ /* 0x000fe80000000200 */
[----:B-1----:R1:W-:Y:S04]  /*622f0*/  STL [R1+0x1fd4], R9 ;  /* 0x001fd40901007387 */ /* 0x0023e80000100800 */
[----:B-1----:R-:W3:Y:S04]  /*62300*/  LDL.LU R9, [R1+0x68] ;  /* 0x0000680001097983 */ /* 0x002ee80000300800 */
[----:B------:R1:W-:Y:S04]  /*62310*/  STL [R1+0x1fd0], R10 ;  /* 0x001fd00a01007387 */ /* 0x0003e80000100800 */
[----:B-1----:R-:W4:Y:S04]  /*62320*/  LDL.LU R10, [R1+0x1c4] ;  /* 0x0001c400010a7983 */ /* 0x002f280000300800 */
[----:B------:R1:W-:Y:S04]  /*62330*/  STL [R1+0x1fcc], R11 ;  /* 0x001fcc0b01007387 */ /* 0x0003e80000100800 */
[----:B-1----:R-:W4:Y:S04]  /*62340*/  LDL.LU R11, [R1+0x44] ;  /* 0x00004400010b7983 */ /* 0x002f280000300800 */
[----:B------:R-:W5:Y:S04]  /*62350*/  LDL.LU R6, [R1+0x48] ;  /* 0x0000480001067983 */ /* 0x000f680000300800 */
[----:B------:R-:W5:Y:S04]  /*62360*/  LDL.LU R7, [R1+0x1cc] ;  /* 0x0001cc0001077983 */ /* 0x000f680000300800 */
[----:B------:R1:W-:Y:S01]  /*62370*/  STSM.16.M88.4 [R29+0x200], R20 ;  /* 0x000200141d007844 */ /* 0x0003e20000000200 */
[----:B------:R-:W-:-:S02]  /*62380*/  PRMT R24, R16, 0x5410, R24 ;  /* 0x0000541010187816 */ /* 0x000fc40000000018 */
[----:B------:R-:W-:Y:S02]  /*62390*/  PRMT R25, R17, 0x5410, R25 ;  /* 0x0000541011197816 */ /* 0x000fe40000000019 */
[----:B--2---:R-:W-:Y:S02]  /*623a0*/  PRMT R26, R18, 0x5410, R26 ;  /* 0x00005410121a7816 */ /* 0x004fe4000000001a */
[----:B------:R-:W-:Y:S01]  /*623b0*/  PRMT R27, R19, 0x5410, R27 ;  /* 0x00005410131b7816 */ /* 0x000fe2000000001b */
[----:B------:R-:W-:Y:S06]  /*623c0*/  BAR.SYNC.DEFER_BLOCKING 0x0 ;  /* 0x0000000000007b1d */ /* 0x000fec0000010000 */
[----:B-1----:R-:W2:Y:S04]  /*623d0*/  LDL.LU R20, [R1+0x130] ;  /* 0x0001300001147983 */ /* 0x002ea80000300800 */
[----:B------:R-:W2:Y:S04]  /*623e0*/  LDL.LU R21, [R1+0x12c] ;  /* 0x00012c0001157983 */ /* 0x000ea80000300800 */
[----:B------:R-:W2:Y:S04]  /*623f0*/  LDL.LU R22, [R1+0x120] ;  /* 0x0001200001167983 */ /* 0x000ea80000300800 */
[----:B------:R-:W2:Y:S04]  /*62400*/  LDL.LU R23, [R1+0x11c] ;  /* 0x00011c0001177983 */ /* 0x000ea80000300800 */
[----:B------:R-:W1:Y:S01]  /*62410*/  LDS.128 R16, [R13] ;  /* 0x000000000d107984 */ /* 0x000e620000000c00 */
[----:B-----5:R-:W-:-:S02]  /*62420*/  PRMT R4, R7, 0x5410, R6 ;  /* 0x0000541007047816 */ /* 0x020fc40000000006 */
[----:B------:R-:W-:Y:S02]  /*62430*/  PRMT R6, R14, 0x5410, R0 ;  /* 0x000054100e067816 */ /* 0x000fe40000000000 */
[----:B------:R-:W3:Y:S01]  /*62440*/  LDL.LU R0, [R1+0xc] ;  /* 0x00000c0001007983 */ /* 0x000ee20000300800 */
[----:B------:R-:W-:-:S03]  /*62450*/  PRMT R7, R15, 0x5410, R2 ;  /* 0x000054100f077816 */ /* 0x000fc60000000002 */
[----:B------:R-:W5:Y:S04]  /*62460*/  LDL.LU R2, [R1+0x6c] ;  /* 0x00006c0001027983 */ /* 0x000f680000300800 */
[----:B-1----:R-:W-:Y:S04]  /*62470*/  STL.64 [R1+0x40], R16 ;  /* 0x0000401001007387 */ /* 0x002fe80000100a00 */
[----:B------:R-:W-:Y:S04]  /*62480*/  STL.64 [R1+0x48], R18 ;  /* 0x0000481201007387 */ /* 0x000fe80000100a00 */
[----:B------:R-:W1:Y:S01]  /*62490*/  LDS.128 R16, [R13+0x400] ;  /* 0x000400000d107984 */ /* 0x000e620000000c00 */
[----:B----4-:R-:W-:Y:S01]  /*624a0*/  PRMT R5, R10, 0x5410, R11 ;  /* 0x000054100a057816 */ /* 0x010fe2000000000b */
[----:B------:R-:W-:Y:S06]  /*624b0*/  BAR.SYNC.DEFER_BLOCKING 0x0 ;  /* 0x0000000000007b1d */ /* 0x000fec0000010000 */
[----:B------:R-:W4:Y:S04]  /*624c0*/  LDL.LU R11, [R1+0x78] ;  /* 0x00007800010b7983 */ /* 0x000f280000300800 */
[----:B------:R-:W4:Y:S04]  /*624d0*/  LDL.LU R10, [R1+0x110] ;  /* 0x00011000010a7983 */ /* 0x000f280000300800 */
[----:B------:R-:W-:Y:S04]  /*624e0*/  STSM.16.M88.4 [R29], R4 ;  /* 0x000000041d007844 */ /* 0x000fe80000000200 */
[----:B-1----:R1:W-:Y:S04]  /*624f0*/  STL.64 [R1+0x50], R16 ;  /* 0x0000501001007387 */ /* 0x0023e80000100a00 */
[----:B------:R0:W-:Y:S04]  /*62500*/  STL.64 [R1+0x58], R18 ;  /* 0x0000581201007387 */ /* 0x0001e80000100a00 */
[----:B------:R-:W3:Y:S04]  /*62510*/  LDL.LU R14, [R1+0x7c] ;  /* 0x00007c00010e7983 */ /* 0x000ee80000300800 */
[----:B------:R-:W3:Y:S04]  /*62520*/  LDL.LU R15, [R1+0x10c] ;  /* 0x00010c00010f7983 */ /* 0x000ee80000300800 */
[----:B-1----:R-:W3:Y:S04]  /*62530*/  LDL.LU R16, [R1+0x10] ;  /* 0x0000100001107983 */ /* 0x002ee80000300800 */
[----:B------:R-:W3:Y:S04]  /*62540*/  LDL.LU R17, [R1+0x108] ;  /* 0x0001080001117983 */ /* 0x000ee80000300800 */
[----:B0-----:R-:W3:Y:S04]  /*62550*/  LDL.LU R18, [R1+0x14] ;  /* 0x0000140001127983 */ /* 0x001ee80000300800 */
[----:B------:R-:W3:Y:S04]  /*62560*/  LDL.LU R19, [R1+0x104] ;  /* 0x0001040001137983 */ /* 0x000ee80000300800 */
[----:B------:R-:W3:Y:S04]  /*62570*/  LDL.LU R4, [R1+0x118] ;  /* 0x0001180001047983 */ /* 0x000ee80000300800 */
[----:B------:R-:W3:Y:S04]  /*62580*/  LDL.LU R5, [R1+0x60] ;  /* 0x0000600001057983 */ /* 0x000ee80000300800 */
[----:B------:R-:W3:Y:S04]  /*62590*/  LDL.LU R6, [R1+0x114] ;  /* 0x0001140001067983 */ /* 0x000ee80000300800 */
[----:B------:R-:W5:Y:S04]  /*625a0*/  LDL.LU R7, [R1+0x4] ;  /* 0x0000040001077983 */ /* 0x000f680000300800 */
[----:B------:R0:W-:Y:S04]  /*625b0*/  STSM.16.M88.4 [R29+0x200], R24 ;  /* 0x000200181d007844 */ /* 0x0001e80000000200 */
[----:B0-----:R-:W3:Y:S04]  /*625c0*/  LDL.LU R25, [R1+0x64] ;  /* 0x0000640001197983 */ /* 0x001ee80000300800 */
[----:B------:R-:W4:Y:S04]  /*625d0*/  LDL.LU R26, [R1] ;  /* 0x00000000011a7983 */ /* 0x000f280000300800 */
[----:B------:R-:W5:Y:S01]  /*625e0*/  LDL.LU R27, [R1+0x8] ;  /* 0x00000800011b7983 */ /* 0x000f620000300800 */
[----:B--2---:R-:W-:-:S03]  /*625f0*/  PRMT R20, R20, 0x5410, R3 ;  /* 0x0000541014147816 */ /* 0x004fc60000000003 */
[----:B------:R-:W2:Y:S01]  /*62600*/  LDL.LU R3, [R1+0x1c] ;  /* 0x00001c0001037983 */ /* 0x000ea20000300800 */
[----:B------:R-:W-:Y:S01]  /*62610*/  PRMT R22, R22, 0x5410, R28 ;  /* 0x0000541016167816 */ /* 0x000fe2000000001c */
[----:B------:R-:W-:Y:S01]  /*62620*/  BAR.SYNC.DEFER_BLOCKING 0x0 ;  /* 0x0000000000007b1d */ /* 0x000fe20000010000 */
[----:B---3--:R-:W-:Y:S02]  /*62630*/  PRMT R21, R21, 0x5410, R25 ;  /* 0x0000541015157816 */ /* 0x008fe40000000019 */
[----:B------:R-:W-:Y:S02]  /*62640*/  PRMT R25, R6, 0x5410, R5 ;  /* 0x0000541006197816 */ /* 0x000fe40000000005 */
[----:B----4-:R-:W-:Y:S02]  /*62650*/  PRMT R23, R23, 0x5410, R26 ;  /* 0x0000541017177816 */ /* 0x010fe4000000001a */
[----:B-----5:R-:W-:Y:S02]  /*62660*/  PRMT R26, R2, 0x5410, R7 ;  /* 0x00005410021a7816 */ /* 0x020fe40000000007 */
[----:B------:R-:W-:-:S02]  /*62670*/  PRMT R24, R4, 0x5410, R27 ;  /* 0x0000541004187816 */ /* 0x000fc4000000001b */
[----:B------:R-:W0:Y:S01]  /*62680*/  LDS.128 R4, [R13] ;  /* 0x000000000d047984 */ /* 0x000e220000000c00 */
[----:B------:R-:W-:-:S03]  /*62690*/  PRMT R27, R9, 0x5410, R0 ;  /* 0x00005410091b7816 */ /* 0x000fc60000000000 */
[----:B------:R-:W2:Y:S04]  /*626a0*/  LDL.LU R9, [R1+0x80] ;  /* 0x0000800001097983 */ /* 0x000ea80000300800 */
[----:B0-----:R-:W-:Y:S04]  /*626b0*/  STL.64 [R1+0x60], R4 ;  /* 0x0000600401007387 */ /* 0x001fe80000100a00 */
[----:B------:R-:W-:Y:S04]  /*626c0*/  STL.64 [R1+0x68], R6 ;  /* 0x0000680601007387 */ /* 0x000fe80000100a00 */
[----:B------:R-:W0:Y:S01]  /*626d0*/  LDS.128 R4, [R13+0x400] ;  /* 0x000400000d047984 */ /* 0x000e220000000c00 */
[----:B------:R-:W-:Y:S06]  /*626e0*/  BAR.SYNC.DEFER_BLOCKING 0x0 ;  /* 0x0000000000007b1d */ /* 0x000fec0000010000 */
[----:B------:R1:W-:Y:S04]  /*626f0*/  STSM.16.M88.4 [R29], R20 ;  /* 0x000000141d007844 */ /* 0x0003e80000000200 */
[----:B------:R-:W-:Y:S04]  /*62700*/  STSM.16.M88.4 [R29+0x200], R24 ;  /* 0x000200181d007844 */ /* 0x000fe80000000200 */
[----:B0-----:R0:W-:Y:S01]  /*62710*/  STL.64 [R1+0x1ff0], R6 ;  /* 0x001ff00601007387 */ /* 0x0011e20000100a00 */
[----:B-1----:R-:W-:-:S02]  /*62720*/  PRMT R22, R17, 0x5410, R16 ;  /* 0x0000541011167816 */ /* 0x002fc40000000010 */
[----:B------:R-:W-:Y:S01]  /*62730*/  PRMT R23, R19, 0x5410, R18 ;  /* 0x0000541013177816 */ /* 0x000fe20000000012 */
[----:B0-----:R-:W3:Y:S04]  /*62740*/  LDL.LU R6, [R1+0x18] ;  /* 0x0000180001067983 */ /* 0x001ee80000300800 */
[----:B------:R-:W3:Y:S01]  /*62750*/  LDL.LU R7, [R1+0x84] ;  /* 0x0000840001077983 */ /* 0x000ee20000300800 */
[----:B------:R-:W-:-:S03]  /*62760*/  PRMT R20, R10, 0x5410, R11 ;  /* 0x000054100a147816 */ /* 0x000fc6000000000b */
[----:B------:R0:W-:Y:S01]  /*62770*/  STL.64 [R1+0x1fe8], R4 ;  /* 0x001fe80401007387 */ /* 0x0001e20000100a00 */
[----:B------:R-:W-:-:S03]  /*62780*/  PRMT R21, R15, 0x5410, R14 ;  /* 0x000054100f157816 */ /* 0x000fc6000000000e */
[----:B------:R-:W4:Y:S04]  /*62790*/  LDL.LU R24, [R1+0x70] ;  /* 0x0000700001187983 */ /* 0x000f280000300800 */
[----:B------:R-:W4:Y:S04]  /*627a0*/  LDL.LU R25, [R1+0x8c] ;  /* 0x00008c0001197983 */ /* 0x000f280000300800 */
[----:B------:R-:W5:Y:S04]  /*627b0*/  LDL.LU R26, [R1+0x74] ;  /* 0x00007400011a7983 */ /* 0x000f680000300800 */
[----:B------:R-:W5:Y:S04]  /*627c0*/  LDL.LU R27, [R1+0x88] ;  /* 0x00008800011b7983 */ /* 0x000f680000300800 */
[----:B------:R-:W2:Y:S04]  /*627d0*/  LDL.LU R14, [R1+0xa8] ;  /* 0x0000a800010e7983 */ /* 0x000ea80000300800 */
[----:B------:R-:W2:Y:S04]  /*627e0*/  LDL.LU R15, [R1+0x100] ;  /* 0x00010000010f7983 */ /* 0x000ea80000300800 */
[----:B------:R-:W-:Y:S04]  /*627f0*/  STL.64 [R1+0x2020], R22 ;  /* 0x0020201601007387 */ /* 0x000fe80000100a00 */
[----:B------:R-:W-:Y:S01]  /*62800*/  STL.64 [R1+0x2018], R20 ;  /* 0x0020181401007387 */ /* 0x000fe20000100a00 */
[----:B------:R-:W-:Y:S06]  /*62810*/  BAR.SYNC.DEFER_BLOCKING 0x0 ;  /* 0x0000000000007b1d */ /* 0x000fec0000010000 */
[----:B------:R-:W2:Y:S04]  /*62820*/  LDL.LU R2, [R1+0xac] ;  /* 0x0000ac0001027983 */ /* 0x000ea80000300800 */
[----:B------:R-:W2:Y:S04]  /*62830*/  LDL.LU R10, [R1+0xfc] ;  /* 0x0000fc00010a7983 */ /* 0x000ea80000300800 */
[----:B0-----:R-:W2:Y:S04]  /*62840*/  LDL.LU R4, [R1+0xf4] ;  /* 0x0000f40001047983 */ /* 0x001ea80000300800 */
[----:B------:R-:W2:Y:S04]  /*62850*/  LDL.LU R5, [R1+0xa0] ;  /* 0x0000a00001057983 */ /* 0x000ea80000300800 */
[----:B------:R-:W0:Y:S04]  /*62860*/  LDS.128 R20, [R13] ;  /* 0x000000000d147984 */ /* 0x000e280000000c00 */
[----:B------:R-:W2:Y:S04]  /*62870*/  LDL.LU R28, [R1+0xf0] ;  /* 0x0000f000011c7983 */ /* 0x000ea80000300800 */
[----:B------:R-:W2:Y:S04]  /*62880*/  LDL.LU R0, [R1+0xa4] ;  /* 0x0000a40001007983 */ /* 0x000ea80000300800 */
[----:B------:R-:W2:Y:S04]  /*62890*/  LDL.LU R11, [R1+0xec] ;  /* 0x0000ec00010b7983 */ /* 0x000ea80000300800 */
[----:B------:R-:W2:Y:S04]  /*628a0*/  LDL.LU R16, [R1+0x90] ;  /* 0x0000900001107983 */ /* 0x000ea80000300800 */
[----:B------:R-:W2:Y:S04]  /*628b0*/  LDL.LU R17, [R1+0xe0] ;  /* 0x0000e00001117983 */ /* 0x000ea80000300800 */
[----:B------:R-:W2:Y:S04]  /*628c0*/  LDL.LU R18, [R1+0x94] ;  /* 0x0000940001127983 */ /* 0x000ea80000300800 */
[----:B------:R-:W2:Y:S04]  /*628d0*/  LDL.LU R19, [R1+0xdc] ;  /* 0x0000dc0001137983 */ /* 0x000ea80000300800 */
[----:B0-----:R-:W-:Y:S04]  /*628e0*/  STL.64 [R1+0x70], R20 ;  /* 0x0000701401007387 */ /* 0x001fe80000100a00 */
[----:B------:R-:W-:Y:S04]  /*628f0*/  STL.64 [R1+0x78], R22 ;  /* 0x0000781601007387 */ /* 0x000fe80000100a00 */
[----:B------:R-:W0:Y:S04]  /*62900*/  LDS.128 R20, [R13+0x400] ;  /* 0x000400000d147984 */ /* 0x000e280000000c00 */
[----:B0-----:R-:W-:Y:S04]  /*62910*/  STL.64 [R1+0x80], R20 ;  /* 0x0000801401007387 */ /* 0x001fe80000100a00 */
[----:B------:R0:W-:Y:S04]  /*62920*/  STL.64 [R1+0x88], R22 ;  /* 0x0000881601007387 */ /* 0x0001e80000100a00 */
[----:B0-----:R-:W2:Y:S04]  /*62930*/  LDL.LU.64 R22, [R1+0x2020] ;  /* 0x0020200001167983 */ /* 0x001ea80000300a00 */
[----:B------:R-:W2:Y:S01]  /*62940*/  LDL.LU.64 R20, [R1+0x2018] ;  /* 0x0020180001147983 */ /* 0x000ea20000300a00 */
[----:B------:R-:W-:Y:S01]  /*62950*/  BAR.SYNC.DEFER_BLOCKING 0x0 ;  /* 0x0000000000007b1d */ /* 0x000fe20000010000 */
[----:B----4-:R-:W-:-:S02]  /*62960*/  PRMT R24, R25, 0x5410, R24 ;  /* 0x0000541019187816 */ /* 0x010fc40000000018 */
[----:B-----5:R-:W-:Y:S02]  /*62970*/  PRMT R25, R27, 0x5410, R26 ;  /* 0x000054101b197816 */ /* 0x020fe4000000001a */
[----:B---3--:R-:W-:Y:S02]  /*62980*/  PRMT R26, R7, 0x5410, R6 ;  /* 0x00005410071a7816 */ /* 0x008fe40000000006 */
[----:B--2---:R-:W-:Y:S01]  /*62990*/  PRMT R27, R9, 0x5410, R3 ;  /* 0x00005410091b7816 */ /* 0x004fe20000000003 */
[----:B------:R-:W2:Y:S04]  /*629a0*/  LDL.LU R7, [R1+0xbc] ;  /* 0x0000bc0001077983 */ /* 0x000ea80000300800 */
[----:B------:R-:W2:Y:S04]  /*629b0*/  LDL.LU R3, [R1+0xe8] ;  /* 0x0000e80001037983 */ /* 0x000ea80000300800 */
[----:B------:R0:W-:Y:S04]  /*629c0*/  STSM.16.M88.4 [R29], R20 ;  /* 0x000000141d007844 */ /* 0x0001e80000000200 */
[----:B0-----:R-:W3:Y:S04]  /*629d0*/  LDL.LU R21, [R1+0x98] ;  /* 0x0000980001157983 */ /* 0x001ee80000300800 */
[----:B------:R-:W3:Y:S04]  /*629e0*/  LDL.LU R22, [R1+0xf8] ;  /* 0x0000f80001167983 */ /* 0x000ee80000300800 */
[----:B------:R-:W4:Y:S04]  /*629f0*/  LDL.LU R23, [R1+0x9c] ;  /* 0x00009c0001177983 */ /* 0x000f280000300800 */
[----:B------:R0:W-:Y:S04]  /*62a00*/  STSM.16.M88.4 [R29+0x200], R24 ;  /* 0x000200181d007844 */ /* 0x0001e80000000200 */
[----:B------:R-:W5:Y:S04]  /*62a10*/  LDL.LU R6, [R1+0xc0] ;  /* 0x0000c00001067983 */ /* 0x000f680000300800 */
[----:B------:R-:W5:Y:S01]  /*62a20*/  LDL.LU R9, [R1+0xe4] ;  /* 0x0000e40001097983 */ /* 0x000f620000300800 */
[----:B0-----:R-:W-:-:S03]  /*62a30*/  PRMT R24, R15, 0x5410, R14 ;  /* 0x000054100f187816 */ /* 0x001fc6000000000e */
[----:B------:R-:W2:Y:S01]  /*62a40*/  LDL.LU R14, [R1+0x30] ;  /* 0x00003000010e7983 */ /* 0x000ea20000300800 */
[----:B------:R-:W-:-:S03]  /*62a50*/  PRMT R25, R10, 0x5410, R2 ;  /* 0x000054100a197816 */ /* 0x000fc60000000002 */
[----:B------:R-:W2:Y:S04]  /*62a60*/  LDL.LU R15, [R1+0xd0] ;  /* 0x0000d000010f7983 */ /* 0x000ea80000300800 */
[----:B------:R-:W2:Y:S04]  /*62a70*/  LDL.LU R2, [R1+0x38] ;  /* 0x0000380001027983 */ /* 0x000ea80000300800 */
[----:B------:R-:W2:Y:S01]  /*62a80*/  LDL.LU R10, [R1+0xcc] ;  /* 0x0000cc00010a7983 */ /* 0x000ea20000300800 */
[----:B------:R-:W-:Y:S01]  /*62a90*/  PRMT R20, R28, 0x5410, R5 ;  /* 0x000054101c147816 */ /* 0x000fe20000000005 */
[----:B------:R-:W-:Y:S01]  /*62aa0*/  BAR.SYNC.DEFER_BLOCKING 0x0 ;  /* 0x0000000000007b1d */ /* 0x000fe20000010000 */
[----:B---3--:R-:W-:-:S02]  /*62ab0*/  PRMT R26, R22, 0x5410, R21 ;  /* 0x00005410161a7816 */ /* 0x008fc40000000015 */
[----:B------:R-:W-:Y:S02]  /*62ac0*/  PRMT R22, R17, 0x5410, R16 ;  /* 0x0000541011167816 */ /* 0x000fe40000000010 */
[----:B----4-:R-:W-:Y:S02]  /*62ad0*/  PRMT R27, R4, 0x5410, R23 ;  /* 0x00005410041b7816 */ /* 0x010fe40000000017 */
[----:B------:R-:W-:Y:S02]  /*62ae0*/  PRMT R23, R19, 0x5410, R18 ;  /* 0x0000541013177816 */ /* 0x000fe40000000012 */
[----:B------:R-:W0:Y:S04]  /*62af0*/  LDS.128 R16, [R13] ;  /* 0x000000000d107984 */ /* 0x000e280000000c00 */
[----:B0-----:R-:W-:Y:S04]  /*62b00*/  STL.64 [R1+0x90], R16 ;  /* 0x0000901001007387 */ /* 0x001fe80000100a00 */
[----:B------:R-:W-:Y:S04]  /*62b10*/  STL.64 [R1+0x98], R18 ;  /* 0x0000981201007387 */ /* 0x000fe80000100a00 */
[----:B------:R-:W0:Y:S01]  /*62b20*/  LDS.128 R16, [R13+0x400] ;  /* 0x000400000d107984 */ /* 0x000e220000000c00 */
[----:B------:R-:W-:Y:S01]  /*62b30*/  PRMT R21, R11, 0x5410, R0 ;  /* 0x000054100b157816 */ /* 0x000fe20000000000 */
[----:B------:R-:W-:Y:S06]  /*62b40*/  BAR.SYNC.DEFER_BLOCKING 0x0 ;  /* 0x0000000000007b1d */ /* 0x000fec0000010000 */
[----:B0-----:R0:W-:Y:S04]  /*62b50*/  STL.64 [R1+0xa0], R16 ;  /* 0x0000a01001007387 */ /* 0x0011e80000100a00 */
[----:B------:R1:W-:Y:S04]  /*62b60*/  STL.64 [R1+0xa8], R18 ;  /* 0x0000a81201007387 */ /* 0x0003e80000100a00 */
[----:B0-----:R-:W3:Y:S04]  /*62b70*/  LDL.LU.64 R16, [R1+0x2010] ;  /* 0x0020100001107983 */ /* 0x001ee80000300a00 */
[----:B------:R-:W4:Y:S04]  /*62b80*/  LDL R0, [R1+0x9c4] ;  /* 0x0009c40001007983 */ /* 0x000f280000100800 */
[----:B------:R-:W2:Y:S04]  /*62b90*/  LDL.LU R28, [R1+0xb8] ;  /* 0x0000b800011c7983 */ /* 0x000ea80000300800 */
[----:B------:R-:W2:Y:S04]  /*62ba0*/  LDL.LU R11, [R1+0xd8] ;  /* 0x0000d800010b7983 */ /* 0x000ea80000300800 */
[----:B-1----:R-:W2:Y:S04]  /*62bb0*/  LDL.LU R18, [R1+0xb4] ;  /* 0x0000b40001127983 */ /* 0x002ea80000300800 */
[----:B------:R-:W2:Y:S04]  /*62bc0*/  LDL.LU R19, [R1+0xd4] ;  /* 0x0000d40001137983 */ /* 0x000ea80000300800 */
[----:B------:R-:W-:Y:S04]  /*62bd0*/  STSM.16.M88.4 [R29], R24 ;  /* 0x000000181d007844 */ /* 0x000fe80000000200 */
[----:B------:R-:W-:Y:S01]  /*62be0*/  STSM.16.M88.4 [R29+0x200], R20 ;  /* 0x000200141d007844 */ /* 0x000fe20000000200 */
[----:B------:R-:W-:Y:S06]  /*62bf0*/  BAR.SYNC.DEFER_BLOCKING 0x0 ;  /* 0x0000000000007b1d */ /* 0x000fec0000010000 */
[----:B------:R-:W0:Y:S04]  /*62c00*/  LDS.128 R20, [R13] ;  /* 0x000000000d147984 */ /* 0x000e280000000c00 */
[----:B------:R-:W1:Y:S01]  /*62c10*/  LDS.128 R24, [R13+0x400] ;  /* 0x000400000d187984 */ /* 0x000e620000000c00 */
[----:B------:R-:W-:Y:S06]  /*62c20*/  BAR.SYNC.DEFER_BLOCKING 0x0 ;  /* 0x0000000000007b1d */ /* 0x000fec0000010000 */
[----:B--2---:R2:W-:Y:S04]  /*62c30*/  STL.64 [R1+0x2000], R18 ;  /* 0x0020001201007387 */ /* 0x0045e80000100a00 */
[----:B---3--:R3:W-:Y:S01]  /*62c40*/  STL.64 [R1+0x1ff8], R16 ;  /* 0x001ff81001007387 */ /* 0x0087e20000100a00 */
[----:B--2---:R-:W-:-:S02]  /*62c50*/  PRMT R18, R15, 0x5410, R14 ;  /* 0x000054100f127816 */ /* 0x004fc4000000000e */
[----:B---3--:R-:W-:Y:S02]  /*62c60*/  PRMT R16, R3, 0x5410, R7 ;  /* 0x0000541003107816 */ /* 0x008fe40000000007 */
[----:B------:R-:W2:Y:S01]  /*62c70*/  LDL.LU R7, [R1+0xb0] ;  /* 0x0000b00001077983 */ /* 0x000ea20000300800 */
[----:B-----5:R-:W-:-:S03]  /*62c80*/  PRMT R17, R9, 0x5410, R6 ;  /* 0x0000541009117816 */ /* 0x020fc60000000006 */
[----:B------:R-:W2:Y:S01]  /*62c90*/  LDL.LU R3, [R1+0xc8] ;  /* 0x0000c80001037983 */ /* 0x000ea20000300800 */
[----:B------:R-:W-:-:S03]  /*62ca0*/  PRMT R19, R10, 0x5410, R2 ;  /* 0x000054100a137816 */ /* 0x000fc60000000002 */
[----:B------:R-:W3:Y:S04]  /*62cb0*/  LDL.LU R14, [R1+0x3c] ;  /* 0x00003c00010e7983 */ /* 0x000ee80000300800 */
[----:B------:R-:W3:Y:S04]  /*62cc0*/  LDL.LU R15, [R1+0xc4] ;  /* 0x0000c400010f7983 */ /* 0x000ee80000300800 */
[----:B------:R-:W5:Y:S04]  /*62cd0*/  LDL R9, [R1+0x9b4] ;  /* 0x0009b40001097983 */ /* 0x000f680000100800 */
[----:B0-----:R0:W-:Y:S04]  /*62ce0*/  STL [R1+0x1fc8], R22 ;  /* 0x001fc81601007387 */ /* 0x0011e80000100800 */
[----:B------:R-:W-:Y:S04]  /*62cf0*/  STSM.16.M88.4 [R29], R16 ;  /* 0x000000101d007844 */ /* 0x000fe80000000200 */
[----:B0-----:R-:W5:Y:S04]  /*62d00*/  LDL R22, [R1+0x9c4] ;  /* 0x0009c40001167983 */ /* 0x001f680000100800 */
[----:B------:R0:W-:Y:S04]  /*62d10*/  STL [R1+0x1fc4], R23 ;  /* 0x001fc41701007387 */ /* 0x0001e80000100800 */
[----:B0-----:R-:W5:Y:S04]  /*62d20*/  LDL R23, [R1+0x750] ;  /* 0x0007500001177983 */ /* 0x001f680000100800 */
[----:B------:R-:W5:Y:S04]  /*62d30*/  LDL.LU R13, [R1+0x2008] ;  /* 0x00200800010d7983 */ /* 0x000f680000300800 */
[----:B------:R-:W5:Y:S04]  /*62d40*/  LDL.LU.64 R18, [R1+0x2000] ;  /* 0x0020000001127983 */ /* 0x000f680000300a00 */
[----:B------:R-:W5:Y:S01]  /*62d50*/  LDL.LU.64 R16, [R1+0x1ff8] ;  /* 0x001ff80001107983 */ /* 0x000f620000300a00 */
[----:B------:R-:W-:Y:S01]  /*62d60*/  PRMT R4, R11, 0x5410, R28 ;  /* 0x000054100b047816 */ /* 0x000fe2000000001c */
[----:B----4-:R-:W-:-:S05]  /*62d70*/  IMAD R0, R0, UR4, RZ ;  /* 0x0000000400007c24 */ /* 0x010fca000f8e02ff */
[----:B------:R-:W-:-:S04]  /*62d80*/  IADD3 R2, P6, PT, R0, UR6, RZ ;  /* 0x0000000600027c10 */ /* 0x000fc8000ffde0ff */
[----:B------:R-:W-:Y:S01]  /*62d90*/  LEA.HI.X.SX32 R0, R0, UR7, 0x1, P6 ;  /* 0x0000000700007c11 */ /* 0x000fe2000b0f0eff */
[----:B------:R-:W0:Y:S01]  /*62da0*/  LDCU.64 UR6, c[0x0][0x398] ;  /* 0x00007300ff0677ac */ /* 0x000e220008000a00 */
[----:B--2---:R-:W-:Y:S02]  /*62db0*/  PRMT R6, R3, 0x5410, R7 ;  /* 0x0000541003067816 */ /* 0x004fe40000000007 */
[----:B---3--:R-:W-:Y:S01]  /*62dc0*/  PRMT R7, R15, 0x5410, R14 ;  /* 0x000054100f077816 */ /* 0x008fe2000000000e */
[C---:B-----5:R-:W-:Y:S01]  /*62dd0*/  IMAD R28, R9.reuse, UR8, RZ ;  /* 0x00000008091c7c24 */ /* 0x060fe2000f8e02ff */
[----:B------:R-:W-:Y:S01]  /*62de0*/  ISETP.GE.AND P4, PT, R9, UR18, PT ;  /* 0x0000001209007c0c */ /* 0x000fe2000bf86270 */
[----:B------:R-:W2:Y:S01]  /*62df0*/  LDCU.64 UR8, c[0x0][0x398] ;  /* 0x00007300ff0877ac */ /* 0x000ea20008000a00 */
[----:B------:R-:W3:Y:S01]  /*62e00*/  LDCU UR18, c[0x0][0x3b8] ;  /* 0x00007700ff1277ac */ /* 0x000ee20008000800 */
[----:B------:R-:W-:Y:S01]  /*62e10*/  ISETP.GE.AND P5, PT, R22, UR16, PT ;  /* 0x0000001016007c0c */ /* 0x000fe2000bfa6270 */
[----:B------:R-:W4:Y:S01]  /*62e20*/  LDCU UR16, c[0x0][0x39c] ;  /* 0x00007380ff1077ac */ /* 0x000f220008000800 */
[----:B------:R-:W-:Y:S01]  /*62e30*/  IMAD R10, R23, UR5, RZ ;  /* 0x00000005170a7c24 */ /* 0x000fe2000f8e02ff */
[----:B------:R-:W5:Y:S01]  /*62e40*/  LDCU.64 UR4, c[0x0][0x398] ;  /* 0x00007300ff0477ac */ /* 0x000f620008000a00 */
[----:B------:R-:W-:-:S05]  /*62e50*/  PRMT R5, R19, 0x5410, R18 ;  /* 0x0000541013057816 */ /* 0x000fca0000000012 */
[----:B------:R0:W-:Y:S01]  /*62e60*/  STSM.16.M88.4 [R29+0x200], R4 ;  /* 0x000200041d007844 */ /* 0x0001e20000000200 */
[----:B------:R-:W-:Y:S01]  /*62e70*/  SHF.R.S32.HI R11, RZ, 0x1f, R10 ;  /* 0x0000001fff0b7819 */ /* 0x000fe2000001140a */
[----:B------:R-:W-:Y:S01]  /*62e80*/  BAR.SYNC.DEFER_BLOCKING 0x0 ;  /* 0x0000000000007b1d */ /* 0x000fe20000010000 */
[----:B------:R-:W-:Y:S02]  /*62e90*/  IADD3 R18, P6, PT, R10, R2, RZ ;  /* 0x000000020a127210 */ /* 0x000fe40007fde0ff */
[----:B------:R-:W-:-:S03]  /*62ea0*/  ISETP.LT.AND P5, PT, R23, UR29, !P5 ;  /* 0x0000001d17007c0c */ /* 0x000fc6000efa1270 */
[----:B------:R-:W-:Y:S01]  /*62eb0*/  IMAD.X R19, R11, 0x1, R0, P6 ;  /* 0x000000010b137824 */ /* 0x000fe200030e0600 */
[C---:B------:R-:W-:Y:S01]  /*62ec0*/  IADD3 R3, P6, PT, R28.reuse, UR10, RZ ;  /* 0x0000000a1c037c10 */ /* 0x040fe2000ffde0ff */
[----:B------:R-:W1:Y:S01]  /*62ed0*/  LDCU UR10, c[0x0][0x39c] ;  /* 0x00007380ff0a77ac */ /* 0x000e620008000800 */
[----:B------:R-:W-:Y:S02]  /*62ee0*/  ISETP.LT.AND P4, PT, R23, UR31, !P4 ;  /* 0x0000001f17007c0c */ /* 0x000fe4000e781270 */
[----:B------:R-:W-:Y:S01]  /*62ef0*/  LEA.HI.X.SX32 R28, R28, UR11, 0x1, P6 ;  /* 0x0000000b1c1c7c11 */ /* 0x000fe2000b0f0eff */
[----:B0-----:R-:W3:Y:S01]  /*62f00*/  LDL.LU.64 R6, [R1+0x1ff0] ;  /* 0x001ff00001067983 */ /* 0x001ee20000300a00 */
[----:B------:R-:W-:Y:S02]  /*62f10*/  IADD3 R14, P6, PT, R10, R3, RZ ;  /* 0x000000030a0e7210 */ /* 0x000fe40007fde0ff */
[C---:B------:R-:W-:Y:S01]  /*62f20*/  PRMT R29, R16.reuse, 0x7770, RZ ;  /* 0x00007770101d7816 */ /* 0x040fe200000000ff */
[----:B------:R-:W3:Y:S02]  /*62f30*/  LDL.LU.64 R4, [R1+0x1fe8] ;  /* 0x001fe80001047983 */ /* 0x000ee40000300a00 */
[----:B------:R-:W-:Y:S01]  /*62f40*/  IMAD.X R15, R11, 0x1, R28, P6 ;  /* 0x000000010b0f7824 */ /* 0x000fe200030e061c */
[----:B------:R-:W-:Y:S01]  /*62f50*/  PRMT R11, R16, 0x7771, RZ ;  /* 0x00007771100b7816 */ /* 0x000fe200000000ff */
[----:B------:R0:W-:Y:S01]  /*62f60*/  @P5 STG.E.U8 desc[UR42][R18.64], R29 ;  /* 0x0000001d12005986 */ /* 0x0001e2000c10112a */
[----:B-----5:R-:W-:Y:S01]  /*62f70*/  ISETP.LT.AND P5, PT, R22, UR4, !P3 ;  /* 0x0000000416007c0c */ /* 0x020fe2000dfa1270 */
[----:B------:R-:W5:Y:S02]  /*62f80*/  LDCU UR4, c[0x0][0x3b8] ;  /* 0x00007700ff0477ac */ /* 0x000f640008000800 */
[----:B------:R1:W-:Y:S01]  /*62f90*/  @P4 STG.E.U8 desc[UR42][R14.64], R11 ;  /* 0x0000000b0e004986 */ /* 0x0003e2000c10112a */
[----:B------:R-:W-:Y:S01]  /*62fa0*/  ISETP.LT.AND P4, PT, R9, UR6, !P3 ;  /* 0x0000000609007c0c */ /* 0x000fe2000df81270 */
[----:B------:R-:W2:Y:S01]  /*62fb0*/  LDCU UR6, c[0x0][0x3b8] ;  /* 0x00007700ff0677ac */ /* 0x000ea20008000800 */
[----:B0-----:R-:W-:Y:S01]  /*62fc0*/  VIADD R29, R10, UR12 ;  /* 0x0000000c0a1d7c36 */ /* 0x001fe20008000000 */
[----:B------:R-:W0:Y:S01]  /*62fd0*/  LDCU.64 UR12, c[0x0][0x398] ;  /* 0x00007300ff0c77ac */ /* 0x000e220008000a00 */
[----:B-1----:R-:W-:-:S03]  /*62fe0*/  VIADD R14, R23, 0x4 ;  /* 0x00000004170e7836 */ /* 0x002fc60000000000 */
[----:B------:R-:W-:Y:S02]  /*62ff0*/  SHF.R.S32.HI R15, RZ, 0x1f, R29 ;  /* 0x0000001fff0f7819 */ /* 0x000fe4000001141d */
[C---:B------:R-:W-:Y:S02]  /*63000*/  IADD3 R18, P3, PT, R29.reuse, R2, RZ ;  /* 0x000000021d127210 */ /* 0x040fe40007f7e0ff */
[----:B------:R-:W-:-:S03]  /*63010*/  IADD3 R10, P6, PT, R29, R3, RZ ;  /* 0x000000031d0a7210 */ /* 0x000fc60007fde0ff */
[C---:B------:R-:W-:Y:S01]  /*63020*/  IMAD.X R19, R15.reuse, 0x1, R0, P3 ;  /* 0x000000010f137824 */ /* 0x040fe200018e0600 */
[----:B------:R-:W-:Y:S01]  /*63030*/  ISETP.GE.AND P3, PT, R14, UR10, PT ;  /* 0x0000000a0e007c0c */ /* 0x000fe2000bf66270 */
[----:B------:R-:W-:Y:S01]  /*63040*/  IMAD.X R11, R15, 0x1, R28, P6 ;  /* 0x000000010f0b7824 */ /* 0x000fe200030e061c */
[C---:B------:R-:W-:Y:S01]  /*63050*/  PRMT R14, R16.reuse, 0x7772, RZ ;  /* 0x00007772100e7816 */ /* 0x040fe200000000ff */
[----:B------:R-:W1:Y:S01]  /*63060*/  LDCU.64 UR10, c[0x0][0x398] ;  /* 0x00007300ff0a77ac */ /* 0x000e620008000a00 */
[----:B------:R-:W-:-:S03]  /*63070*/  PRMT R16, R16, 0x7773, RZ ;  /* 0x0000777310107816 */ /* 0x000fc600000000ff */
[----:B------:R-:W-:Y:S04]  /*63080*/  @P5 STG.E.U8 desc[UR42][R18.64], R14 ;  /* 0x0000000e12005986 */ /* 0x000fe8000c10112a */
[----:B------:R1:W-:Y:S01]  /*63090*/  @P4 STG.E.U8 desc[UR42][R10.64], R16 ;  /* 0x000000100a004986 */ /* 0x0003e2000c10112a */
[----:B--2---:R-:W-:Y:S01]  /*630a0*/  ISETP.LT.AND P5, PT, R22, UR8, !P2 ;  /* 0x0000000816007c0c */ /* 0x004fe2000d7a1270 */
[----:B------:R-:W2:Y:S01]  /*630b0*/  LDCU UR8, c[0x0][0x3b8] ;  /* 0x00007700ff0877ac */ /* 0x000ea20008000800 */
[----:B0-----:R-:W-:Y:S01]  /*630c0*/  ISETP.LT.AND P4, PT, R9, UR12, !P2 ;  /* 0x0000000c09007c0c */ /* 0x001fe2000d781270 */
[----:B------:R-:W0:Y:S01]  /*630d0*/  LDCU UR12, c[0x0][0x39c] ;  /* 0x00007380ff0c77ac */ /* 0x000e220008000800 */
[----:B-1----:R-:W-:Y:S01]  /*630e0*/  VIADD R16, R29, UR14 ;  /* 0x0000000e1d107c36 */ /* 0x002fe20008000000 */
[----:B------:R-:W1:Y:S01]  /*630f0*/  LDCU.64 UR14, c[0x0][0x398] ;  /* 0x00007300ff0e77ac */ /* 0x000e620008000a00 */
[----:B------:R-:W-:-:S03]  /*63100*/  VIADD R14, R23, 0x5 ;  /* 0x00000005170e7836 */ /* 0x000fc60000000000 */
[----:B------:R-:W-:Y:S02]  /*63110*/  SHF.R.S32.HI R29, RZ, 0x1f, R16 ;  /* 0x0000001fff1d7819 */ /* 0x000fe40000011410 */
[C---:B------:R-:W-:Y:S02]  /*63120*/  IADD3 R18, P2, PT, R16.reuse, R2, RZ ;  /* 0x0000000210127210 */ /* 0x040fe40007f5e0ff */
[----:B------:R-:W-:-:S03]  /*63130*/  IADD3 R10, P6, PT, R16, R3, RZ ;  /* 0x00000003100a7210 */ /* 0x000fc60007fde0ff */
[C---:B------:R-:W-:Y:S01]  /*63140*/  IMAD.X R19, R29.reuse, 0x1, R0, P2 ;  /* 0x000000011d137824 */ /* 0x040fe200010e0600 */
[----:B----4-:R-:W-:Y:S01]  /*63150*/  ISETP.GE.AND P2, PT, R14, UR16, PT ;  /* 0x000000100e007c0c */ /* 0x010fe2000bf46270 */
[----:B------:R-:W-:Y:S01]  /*63160*/  IMAD.X R11, R29, 0x1, R28, P6 ;  /* 0x000000011d0b7824 */ /* 0x000fe200030e061c */
[C---:B------:R-:W-:Y:S01]  /*63170*/  PRMT R14, R17.reuse, 0x7770, RZ ;  /* 0x00007770110e7816 */ /* 0x040fe200000000ff */
[----:B---3--:R-:W-:Y:S01]  /*63180*/  VIADD R16, R16, UR18 ;  /* 0x0000001210107c36 */ /* 0x008fe20008000000 */
[----:B------:R-:W-:Y:S01]  /*63190*/  PRMT R29, R17, 0x7771, RZ ;  /* 0x00007771111d7816 */ /* 0x000fe200000000ff */
[----:B------:R-:W3:Y:S02]  /*631a0*/  LDCU.64 UR16, c[0x0][0x398] ;  /* 0x00007300ff1077ac */ /* 0x000ee40008000a00 */
[----:B------:R4:W-:Y:S01]  /*631b0*/  @P5 STG.E.U8 desc[UR42][R18.64], R14 ;  /* 0x0000000e12005986 */ /* 0x0009e2000c10112a */
[----:B------:R-:W-:Y:S01]  /*631c0*/  ISETP.LT.AND P5, PT, R22, UR10, !P1 ;  /* 0x0000000a16007c0c */ /* 0x000fe2000cfa1270 */
[----:B------:R-:W0:Y:S02]  /*631d0*/  LDCU.64 UR18, c[0x0][0x398] ;  /* 0x00007300ff1277ac */ /* 0x000e240008000a00 */
[----:B------:R2:W-:Y:S01]  /*631e0*/  @P4 STG.E.U8 desc[UR42][R10.64], R29 ;  /* 0x0000001d0a004986 */ /* 0x0005e2000c10112a */
[----:B-1----:R-:W-:Y:S01]  /*631f0*/  ISETP.LT.AND P4, PT, R9, UR14, !P1 ;  /* 0x0000000e09007c0c */ /* 0x002fe2000cf81270 */
[----:B------:R-:W1:Y:S01]  /*63200*/  LDCU UR14, c[0x0][0x398] ;  /* 0x00007300ff0e77ac */ /* 0x000e620008000800 */
[----:B------:R-:W1:Y:S01]  /*63210*/  LDCU UR10, c[0x0][0x3b8] ;  /* 0x00007700ff0a77ac */ /* 0x000e620008000800 */
[----:B----4-:R-:W-:Y:S01]  /*63220*/  IADD3 R18, P1, PT, R16, R2, RZ ;  /* 0x0000000210127210 */ /* 0x010fe20007f3e0ff */
[----:B------:R-:W-:Y:S01]  /*63230*/  VIADD R14, R23, 0x6 ;  /* 0x00000006170e7836 */ /* 0x000fe20000000000 */
[----:B--2---:R-:W-:-:S05]  /*63240*/  SHF.R.S32.HI R29, RZ, 0x1f, R16 ;  /* 0x0000001fff1d7819 */ /* 0x004fca0000011410 */
[----:B------:R-:W-:Y:S01]  /*63250*/  IMAD.X R19, R29, 0x1, R0, P1 ;  /* 0x000000011d137824 */ /* 0x000fe200008e0600 */
[----:B0-----:R-:W-:Y:S01]  /*63260*/  ISETP.GE.AND P1, PT, R14, UR12, PT ;  /* 0x0000000c0e007c0c */ /* 0x001fe2000bf26270 */
[----:B------:R-:W0:Y:S01]  /*63270*/  LDCU UR12, c[0x0][0x39c] ;  /* 0x00007380ff0c77ac */ /* 0x000e220008000800 */
[----:B------:R-:W-:-:S05]  /*63280*/  PRMT R14, R17, 0x7772, RZ ;  /* 0x00007772110e7816 */ /* 0x000fca00000000ff */
[----:B------:R2:W-:Y:S04]  /*63290*/  @P5 STG.E.U8 desc[UR42][R18.64], R14 ;  /* 0x0000000e12005986 */ /* 0x0005e8000c10112a */
[----:B--2---:R-:W2:Y:S01]  /*632a0*/  LDL.LU.64 R18, [R1+0x1fe0] ;  /* 0x001fe00001127983 */ /* 0x004ea20000300a00 */
[----:B------:R-:W-:Y:S02]  /*632b0*/  IADD3 R10, P6, PT, R16, R3, RZ ;  /* 0x00000003100a7210 */ /* 0x000fe40007fde0ff */
[----:B------:R-:W-:-:S03]  /*632c0*/  PRMT R17, R17, 0x7773, RZ ;  /* 0x0000777311117816 */ /* 0x000fc600000000ff */
[----:B------:R-:W-:Y:S02]  /*632d0*/  IMAD.X R11, R29, 0x1, R28, P6 ;  /* 0x000000011d0b7824 */ /* 0x000fe400030e061c */
[----:B------:R-:W-:Y:S01]  /*632e0*/  VIADD R29, R16, UR20 ;  /* 0x00000014101d7c36 */ /* 0x000fe20008000000 */
[----:B---3--:R-:W-:Y:S01]  /*632f0*/  ISETP.LT.AND P5, PT, R22, UR16, !P3 ;  /* 0x0000001016007c0c */ /* 0x008fe2000dfa1270 */
[----:B------:R-:W3:Y:S01]  /*63300*/  LDCU.64 UR20, c[0x0][0x398] ;  /* 0x00007300ff1477ac */ /* 0x000ee20008000a00 */
[----:B------:R4:W-:Y:S01]  /*63310*/  @P4 STG.E.U8 desc[UR42][R10.64], R17 ;  /* 0x000000110a004986 */ /* 0x0009e2000c10112a */
[----:B------:R-:W-:Y:S02]  /*63320*/  ISETP.LT.AND P4, PT, R9, UR18, !P3 ;  /* 0x0000001209007c0c */ /* 0x000fe4000df81270 */
[C---:B------:R-:W-:Y:S01]  /*63330*/  IADD3 R14, P3, PT, R29.reuse, R2, RZ ;  /* 0x000000021d0e7210 */ /* 0x040fe20007f7e0ff */
[----:B------:R-:W1:Y:S01]  /*63340*/  LDCU UR16, c[0x0][0x398] ;  /* 0x00007300ff1077ac */ /* 0x000e620008000800 */
[----:B------:R-:W-:Y:S01]  /*63350*/  IADD3 R16, P6, PT, R29, R3, RZ ;  /* 0x000000031d107210 */ /* 0x000fe20007fde0ff */
[----:B------:R-:W1:Y:S01]  /*63360*/  LDCU UR18, c[0x0][0x398] ;  /* 0x00007300ff1277ac */ /* 0x000e620008000800 */
[----:B----4-:R-:W-:Y:S01]  /*63370*/  SHF.R.S32.HI R17, RZ, 0x1f, R29 ;  /* 0x0000001fff117819 */ /* 0x010fe2000001141d */
[----:B------:R-:W-:-:S04]  /*63380*/  VIADD R10, R23, 0x7 ;  /* 0x00000007170a7836 */ /* 0x000fc80000000000 */
[C---:B------:R-:W-:Y:S01]  /*63390*/  IMAD.X R15, R17.reuse, 0x1, R0, P3 ;  /* 0x00000001110f7824 */ /* 0x040fe200018e0600 */
[----:B0-----:R-:W-:Y:S01]  /*633a0*/  ISETP.GE.AND P3, PT, R10, UR12, PT ;  /* 0x0000000c0a007c0c */ /* 0x001fe2000bf66270 */
[----:B------:R-:W0:Y:S01]  /*633b0*/  LDCU UR12, c[0x0][0x39c] ;  /* 0x00007380ff0c77ac */ /* 0x000e220008000800 */
[----:B------:R-:W-:Y:S02]  /*633c0*/  IMAD.X R17, R17, 0x1, R28, P6 ;  /* 0x0000000111117824 */ /* 0x000fe400030e061c */
[----:B-----5:R-:W-:Y:S01]  /*633d0*/  VIADD R29, R29, UR4 ;  /* 0x000000041d1d7c36 */ /* 0x020fe20008000000 */
[----:B------:R-:W4:Y:S01]  /*633e0*/  LDCU UR4, c[0x0][0x3b8] ;  /* 0x00007700ff0477ac */ /* 0x000f220008000800 */
[C---:B--2---:R-:W-:Y:S02]  /*633f0*/  PRMT R11, R18.reuse, 0x7770, RZ ;  /* 0x00007770120b7816 */ /* 0x044fe400000000ff */
[----:B------:R-:W-:-:S03]  /*63400*/  PRMT R10, R18, 0x7771, RZ ;  /* 0x00007771120a7816 */ /* 0x000fc600000000ff */
[----:B------:R2:W-:Y:S01]  /*63410*/  @P5 STG.E.U8 desc[UR42][R14.64], R11 ;  /* 0x0000000b0e005986 */ /* 0x0005e2000c10112a */
[----:B------:R-:W-:Y:S01]  /*63420*/  ISETP.LT.AND P5, PT, R9, UR22, !P2 ;  /* 0x0000001609007c0c */ /* 0x000fe2000d7a1270 */
[----:B------:R-:W5:Y:S02]  /*63430*/  LDCU UR22, c[0x0][0x398] ;  /* 0x00007300ff1677ac */ /* 0x000f640008000800 */
[----:B------:R0:W-:Y:S01]  /*63440*/  @P4 STG.E.U8 desc[UR42][R16.64], R10 ;  /* 0x0000000a10004986 */ /* 0x0001e2000c10112a */
[----:B---3--:R-:W-:Y:S01]  /*63450*/  ISETP.LT.AND P4, PT, R22, UR20, !P2 ;  /* 0x0000001416007c0c */ /* 0x008fe2000d781270 */
[----:B------:R-:W3:Y:S01]  /*63460*/  LDCU UR20, c[0x0][0x398] ;  /* 0x00007300ff1477ac */ /* 0x000ee20008000800 */
[----:B--2---:R-:W-:Y:S02]  /*63470*/  IADD3 R14, P2, PT, R29, R2, RZ ;  /* 0x000000021d0e7210 */ /* 0x004fe40007f5e0ff */
[----:B0-----:R-:W-:Y:S01]  /*63480*/  SHF.R.S32.HI R17, RZ, 0x1f, R29 ;  /* 0x0000001fff117819 */ /* 0x001fe2000001141d */
[----:B------:R-:W-:Y:S01]  /*63490*/  VIADD R10, R23, 0x8 ;  /* 0x00000008170a7836 */ /* 0x000fe20000000000 */
[----:B------:R-:W-:-:S03]  /*634a0*/  IADD3 R16, P6, PT, R29, R3, RZ ;  /* 0x000000031d107210 */ /* 0x000fc60007fde0ff */
[C---:B------:R-:W-:Y:S01]  /*634b0*/  IMAD.X R15, R17.reuse, 0x1, R0, P2 ;  /* 0x00000001110f7824 */ /* 0x040fe200010e0600 */
[----:B------:R-:W-:Y:S01]  /*634c0*/  ISETP.GE.AND P2, PT, R10, UR12, PT ;  /* 0x0000000c0a007c0c */ /* 0x000fe2000bf46270 */
[----:B------:R-:W-:Y:S01]  /*634d0*/  IMAD.X R17, R17, 0x1, R28, P6 ;  /* 0x0000000111117824 */ /* 0x000fe200030e061c */
[C---:B------:R-:W-:Y:S01]  /*634e0*/  PRMT R10, R18.reuse, 0x7772, RZ ;  /* 0x00007772120a7816 */ /* 0x040fe200000000ff */
[----:B------:R-:W0:Y:S01]  /*634f0*/  LDCU UR12, c[0x0][0x39c] ;  /* 0x00007380ff0c77ac */ /* 0x000e220008000800 */
[----:B------:R-:W-:-:S03]  /*63500*/  PRMT R18, R18, 0x7773, RZ ;  /* 0x0000777312127816 */ /* 0x000fc600000000ff */
[----:B------:R-:W-:Y:S04]  /*63510*/  @P4 STG.E.U8 desc[UR42][R14.64], R10 ;  /* 0x0000000a0e004986 */ /* 0x000fe8000c10112a */
[----:B------:R2:W-:Y:S01]  /*63520*/  @P5 STG.E.U8 desc[UR42][R16.64], R18 ;  /* 0x0000001210005986 */ /* 0x0005e2000c10112a */
[----:B------:R-:W-:Y:S02]  /*63530*/  ISETP.LT.AND P5, PT, R22, UR28, !P1 ;  /* 0x0000001c16007c0c */ /* 0x000fe4000cfa1270 */
[----:B------:R-:W-:Y:S01]  /*63540*/  ISETP.LT.AND P4, PT, R9, UR30, !P1 ;  /* 0x0000001e09007c0c */ /* 0x000fe2000cf81270 */
[----:B--2---:R-:W-:Y:S01]  /*63550*/  VIADD R18, R29, UR6 ;  /* 0x000000061d127c36 */ /* 0x004fe20008000000 */
[----:B------:R-:W-:Y:S01]  /*63560*/  PRMT R10, R19, 0x7770, RZ ;  /* 0x00007770130a7816 */ /* 0x000fe200000000ff */
[----:B------:R-:W-:Y:S01]  /*63570*/  VIADD R29, R23, 0x9 ;  /* 0x00000009171d7836 */ /* 0x000fe20000000000 */
[----:B------:R-:W2:Y:S02]  /*63580*/  LDCU UR6, c[0x0][0x3b8] ;  /* 0x00007700ff0677ac */ /* 0x000ea40008000800 */
[----:B------:R-:W-:-:S02]  /*63590*/  SHF.R.S32.HI R17, RZ, 0x1f, R18 ;  /* 0x0000001fff117819 */ /* 0x000fc40000011412 */
[----:B------:R-:W-:-:S05]  /*635a0*/  IADD3 R14, P1, PT, R18, R2, RZ ;  /* 0x00000002120e7210 */ /* 0x000fca0007f3e0ff */
[----:B------:R-:W-:-:S05]  /*635b0*/  IMAD.X R15, R17, 0x1, R0, P1 ;  /* 0x00000001110f7824 */ /* 0x000fca00008e0600 */
[----:B------:R0:W-:Y:S04]  /*635c0*/  @P5 STG.E.U8 desc[UR42][R14.64], R10 ;  /* 0x0000000a0e005986 */ /* 0x0001e8000c10112a */
[----:B0-----:R-:W2:Y:S01]  /*635d0*/  LDL.LU.64 R14, [R1+0x1fd8] ;  /* 0x001fd800010e7983 */ /* 0x001ea20000300a00 */
[----:B------:R-:W-:Y:S01]  /*635e0*/  ISETP.GE.AND P1, PT, R29, UR12, PT ;  /* 0x0000000c1d007c0c */ /* 0x000fe2000bf26270 */
[----:B------:R-:W0:Y:S01]  /*635f0*/  LDCU UR12, c[0x0][0x39c] ;  /* 0x00007380ff0c77ac */ /* 0x000e220008000800 */
[CC--:B------:R-:W-:Y:S02]  /*63600*/  IADD3 R16, P6, PT, R18.reuse, R3.reuse, RZ ;  /* 0x0000000312107210 */ /* 0x0c0fe40007fde0ff */
[----:B------:R-:W-:Y:S01]  /*63610*/  PRMT R29, R19, 0x7771, RZ ;  /* 0x00007771131d7816 */ /* 0x000fe200000000ff */
[----:B------:R-:W-:Y:S01]  /*63620*/  VIADD R18, R18, UR8 ;  /* 0x0000000812127c36 */ /* 0x000fe20008000000 */
[----:B-1----:R-:W-:Y:S01]  /*63630*/  ISETP.LT.AND P5, PT, R22, UR14, !P3 ;  /* 0x0000000e16007c0c */ /* 0x002fe2000dfa1270 */
[----:B------:R-:W-:Y:S01]  /*63640*/  IMAD.X R17, R17, 0x1, R28, P6 ;  /* 0x0000000111117824 */ /* 0x000fe200030e061c */
[----:B------:R-:W1:Y:S04]  /*63650*/  LDCU UR14, c[0x0][0x398] ;  /* 0x00007300ff0e77ac */ /* 0x000e680008000800 */
[----:B------:R0:W-:Y:S01]  /*63660*/  @P4 STG.E.U8 desc[UR42][R16.64], R29 ;  /* 0x0000001d10004986 */ /* 0x0001e2000c10112a */
[----:B------:R-:W-:Y:S01]  /*63670*/  ISETP.LT.AND P4, PT, R9, UR16, !P3 ;  /* 0x0000001009007c0c */ /* 0x000fe2000df81270 */
[----:B------:R-:W1:Y:S01]  /*63680*/  LDCU UR8, c[0x0][0x3b8] ;  /* 0x00007700ff0877ac */ /* 0x000e620008000800 */
[C---:B------:R-:W-:Y:S01]  /*63690*/  IADD3 R10, P3, PT, R18.reuse, R2, RZ ;  /* 0x00000002120a7210 */ /* 0x040fe20007f7e0ff */
[----:B------:R-:W1:Y:S01]  /*636a0*/  LDCU UR16, c[0x0][0x398] ;  /* 0x00007300ff1077ac */ /* 0x000e620008000800 */
[----:B0-----:R-:W-:Y:S01]  /*636b0*/  SHF.R.S32.HI R17, RZ, 0x1f, R18 ;  /* 0x0000001fff117819 */ /* 0x001fe20000011412 */
[----:B------:R-:W-:Y:S01]  /*636c0*/  VIADD R29, R23, 0xa ;  /* 0x0000000a171d7836 */ /* 0x000fe20000000000 */
[----:B------:R-:W-:-:S03]  /*636d0*/  IADD3 R16, P6, PT, R18, R3, RZ ;  /* 0x0000000312107210 */ /* 0x000fc60007fde0ff */
[----:B------:R-:W-:Y:S01]  /*636e0*/  IMAD.X R11, R17, 0x1, R0, P3 ;  /* 0x00000001110b7824 */ /* 0x000fe200018e0600 */
[----:B------:R-:W-:Y:S01]  /*636f0*/  ISETP.GE.AND P3, PT, R29, UR12, PT ;  /* 0x0000000c1d007c0c */ /* 0x000fe2000bf66270 */
[----:B------:R-:W0:Y:S01]  /*63700*/  LDCU UR12, c[0x0][0x39c] ;  /* 0x00007380ff0c77ac */ /* 0x000e220008000800 */
[----:B------:R-:W-:Y:S01]  /*63710*/  PRMT R29, R19, 0x7772, RZ ;  /* 0x00007772131d7816 */ /* 0x000fe200000000ff */
[----:B------:R-:W-:Y:S01]  /*63720*/  IMAD.X R17, R17, 0x1, R28, P6 ;  /* 0x0000000111117824 */ /* 0x000fe200030e061c */
[----:B------:R-:W-:-:S03]  /*63730*/  PRMT R19, R19, 0x7773, RZ ;  /* 0x0000777313137816 */ /* 0x000fc600000000ff */
[----:B------:R0:W-:Y:S01]  /*63740*/  @P5 STG.E.U8 desc[UR42][R10.64], R29 ;  /* 0x0000001d0a005986 */ /* 0x0001e2000c10112a */
[----:B------:R-:W-:Y:S01]  /*63750*/  ISETP.LT.AND P5, PT, R22, UR18, !P2 ;  /* 0x0000001216007c0c */ /* 0x000fe2000d7a1270 */
[----:B------:R-:W1:Y:S02]  /*63760*/  LDCU UR18, c[0x0][0x398] ;  /* 0x00007300ff1277ac */ /* 0x000e640008000800 */
[----:B------:R4:W-:Y:S01]  /*63770*/  @P4 STG.E.U8 desc[UR42][R16.64], R19 ;  /* 0x0000001310004986 */ /* 0x0009e2000c10112a */
[----:B---3--:R-:W-:Y:S01]  /*63780*/  ISETP.LT.AND P4, PT, R9, UR20, !P2 ;  /* 0x0000001409007c0c */ /* 0x008fe2000d781270 */
[----:B------:R-:W3:Y:S01]  /*63790*/  LDCU UR20, c[0x0][0x398] ;  /* 0x00007300ff1477ac */ /* 0x000ee20008000800 */
[----:B0-----:R-:W-:Y:S01]  /*637a0*/  VIADD R29, R18, UR10 ;  /* 0x0000000a121d7c36 */ /* 0x001fe20008000000 */
[----:B------:R-:W-:Y:S01]  /*637b0*/  PRMT R11, R12, 0x7770, RZ ;  /* 0x000077700c0b7816 */ /* 0x000fe200000000ff */
[----:B------:R-:W-:Y:S01]  /*637c0*/  VIADD R10, R23, 0xb ;  /* 0x0000000b170a7836 */ /* 0x000fe20000000000 */
[----:B------:R-:W0:Y:S02]  /*637d0*/  LDCU UR10, c[0x0][0x3b8] ;  /* 0x00007700ff0a77ac */ /* 0x000e240008000800 */
[----:B----4-:R-:W-:-:S02]  /*637e0*/  SHF.R.S32.HI R17, RZ, 0x1f, R29 ;  /* 0x0000001fff117819 */ /* 0x010fc4000001141d */
[C---:B------:R-:W-:Y:S02]  /*637f0*/  IADD3 R18, P2, PT, R29.reuse, R2, RZ ;  /* 0x000000021d127210 */ /* 0x040fe40007f5e0ff */
[----:B------:R-:W-:-:S03]  /*63800*/  IADD3 R16, P6, PT, R29, R3, RZ ;  /* 0x000000031d107210 */ /* 0x000fc60007fde0ff */
[C---:B------:R-:W-:Y:S01]  /*63810*/  IMAD.X R19, R17.reuse, 0x1, R0, P2 ;  /* 0x0000000111137824 */ /* 0x040fe200010e0600 */
[----:B------:R-:W-:Y:S01]  /*63820*/  ISETP.GE.AND P2, PT, R10, UR12, PT ;  /* 0x0000000c0a007c0c */ /* 0x000fe2000bf46270 */
[----:B------:R-:W4:Y:S01]  /*63830*/  LDCU UR12, c[0x0][0x39c] ;  /* 0x00007380ff0c77ac */ /* 0x000f220008000800 */
[----:B------:R-:W-:Y:S01]  /*63840*/  IMAD.X R17, R17, 0x1, R28, P6 ;  /* 0x0000000111117824 */ /* 0x000fe200030e061c */
[----:B------:R-:W-:Y:S01]  /*63850*/  PRMT R10, R12, 0x7771, RZ ;  /* 0x000077710c0a7816 */ /* 0x000fe200000000ff */
[----:B------:R-:W-:Y:S01]  /*63860*/  VIADD R29, R29, UR4 ;  /* 0x000000041d1d7c36 */ /* 0x000fe20008000000 */
[----:B------:R0:W-:Y:S01]  /*63870*/  @P5 STG.E.U8 desc[UR42][R18.64], R11 ;  /* 0x0000000b12005986 */ /* 0x0001e2000c10112a */
[----:B-----5:R-:W-:Y:S01]  /*63880*/  ISETP.LT.AND P5, PT, R22, UR22, !P1 ;  /* 0x0000001616007c0c */ /* 0x020fe2000cfa1270 */
[----:B------:R-:W5:Y:S02]  /*63890*/  LDCU UR22, c[0x0][0x398] ;  /* 0x00007300ff1677ac */ /* 0x000f640008000800 */
[----:B------:R1:W-:Y:S01]  /*638a0*/  @P4 STG.E.U8 desc[UR42][R16.64], R10 ;  /* 0x0000000a10004986 */ /* 0x0003e2000c10112a */
[----:B------:R-:W-:Y:S01]  /*638b0*/  ISETP.LT.AND P4, PT, R9, UR23, !P1 ;  /* 0x0000001709007c0c */ /* 0x000fe2000cf81270 */
[----:B------:R-:W2:Y:S01]  /*638c0*/  LDCU UR4, c[0x0][0x3b8] ;  /* 0x00007700ff0477ac */ /* 0x000ea20008000800 */
[----:B------:R-:W2:Y:S01]  /*638d0*/  LDCU UR23, c[0x0][0x398] ;  /* 0x00007300ff1777ac */ /* 0x000ea20008000800 */
[----:B0-----:R-:W-:-:S02]  /*638e0*/  IADD3 R18, P1, PT, R29, R2, RZ ;  /* 0x000000021d127210 */ /* 0x001fc40007f3e0ff */
[----:B-1----:R-:W-:Y:S01]  /*638f0*/  SHF.R.S32.HI R17, RZ, 0x1f, R29 ;  /* 0x0000001fff117819 */ /* 0x002fe2000001141d */
[----:B------:R-:W-:Y:S01]  /*63900*/  VIADD R10, R23, 0xc ;  /* 0x0000000c170a7836 */ /* 0x000fe20000000000 */
[----:B------:R-:W-:-:S03]  /*63910*/  IADD3 R16, P6, PT, R29, R3, RZ ;  /* 0x000000031d107210 */ /* 0x000fc60007fde0ff */
[C---:B------:R-:W-:Y:S01]  /*63920*/  IMAD.X R19, R17.reuse, 0x1, R0, P1 ;  /* 0x0000000111137824 */ /* 0x040fe200008e0600 */
[----:B----4-:R-:W-:Y:S01]  /*63930*/  ISETP.GE.AND P1, PT, R10, UR12, PT ;  /* 0x0000000c0a007c0c */ /* 0x010fe2000bf26270 */
[----:B------:R-:W0:Y:S01]  /*63940*/  LDCU UR12, c[0x0][0x39c] ;  /* 0x00007380ff0c77ac */ /* 0x000e220008000800 */
[C---:B------:R-:W-:Y:S01]  /*63950*/  PRMT R10, R12.reuse, 0x7772, RZ ;  /* 0x000077720c0a7816 */ /* 0x040fe200000000ff */
[----:B------:R-:W-:Y:S01]  /*63960*/  IMAD.X R17, R17, 0x1, R28, P6 ;  /* 0x0000000111117824 */ /* 0x000fe200030e061c */
[----:B------:R-:W-:-:S03]  /*63970*/  PRMT R12, R12, 0x7773, RZ ;  /* 0x000077730c0c7816 */ /* 0x000fc600000000ff */
[----:B------:R-:W-:Y:S04]  /*63980*/  @P5 STG.E.U8 desc[UR42][R18.64], R10 ;  /* 0x0000000a12005986 */ /* 0x000fe8000c10112a */
[----:B------:R2:W-:Y:S01]  /*63990*/  @P4 STG.E.U8 desc[UR42][R16.64], R12 ;  /* 0x0000000c10004986 */ /* 0x0005e2000c10112a */
[----:B------:R-:W-:Y:S01]  /*639a0*/  ISETP.LT.AND P5, PT, R22, UR24, !P3 ;  /* 0x0000001816007c0c */ /* 0x000fe2000dfa1270 */
[----:B------:R-:W1:Y:S01]  /*639b0*/  LDCU UR24, c[0x0][0x398] ;  /* 0x00007300ff1877ac */ /* 0x000e620008000800 */
[----:B------:R-:W-:Y:S01]  /*639c0*/  ISETP.LT.AND P4, PT, R9, UR14, !P3 ;  /* 0x0000000e09007c0c */ /* 0x000fe2000df81270 */
[----:B------:R-:W4:Y:S01]  /*639d0*/  LDCU UR14, c[0x0][0x398] ;  /* 0x00007300ff0e77ac */ /* 0x000f220008000800 */
[----:B--2---:R-:W-:Y:S01]  /*639e0*/  VIADD R12, R29, UR6 ;  /* 0x000000061d0c7c36 */ /* 0x004fe20008000000 */
[----:B------:R-:W-:Y:S01]  /*639f0*/  PRMT R10, R13, 0x7770, RZ ;  /* 0x000077700d0a7816 */ /* 0x000fe200000000ff */
[----:B------:R-:W-:Y:S01]  /*63a00*/  VIADD R29, R23, 0xd ;  /* 0x0000000d171d7836 */ /* 0x000fe20000000000 */
[----:B------:R-:W2:Y:S02]  /*63a10*/  LDCU UR6, c[0x0][0x3b8] ;  /* 0x00007700ff0677ac */ /* 0x000ea40008000800 */
[----:B------:R-:W-:-:S02]  /*63a20*/  SHF.R.S32.HI R17, RZ, 0x1f, R12 ;  /* 0x0000001fff117819 */ /* 0x000fc4000001140c */
[C---:B------:R-:W-:Y:S02]  /*63a30*/  IADD3 R18, P3, PT, R12.reuse, R2, RZ ;  /* 0x000000020c127210 */ /* 0x040fe40007f7e0ff */
[----:B------:R-:W-:-:S03]  /*63a40*/  IADD3 R16, P6, PT, R12, R3, RZ ;  /* 0x000000030c107210 */ /* 0x000fc60007fde0ff */
[----:B------:R-:W-:Y:S01]  /*63a50*/  IMAD.X R19, R17, 0x1, R0, P3 ;  /* 0x0000000111137824 */ /* 0x000fe200018e0600 */
[----:B0-----:R-:W-:Y:S01]  /*63a60*/  ISETP.GE.AND P3, PT, R29, UR12, PT ;  /* 0x0000000c1d007c0c */ /* 0x001fe2000bf66270 */
[----:B------:R-:W0:Y:S01]  /*63a70*/  LDCU UR12, c[0x0][0x39c] ;  /* 0x00007380ff0c77ac */ /* 0x000e220008000800 */
[----:B------:R-:W-:Y:S01]  /*63a80*/  IMAD.X R17, R17, 0x1, R28, P6 ;  /* 0x0000000111117824 */ /* 0x000fe200030e061c */
[----:B------:R-:W-:Y:S01]  /*63a90*/  PRMT R29, R13, 0x7771, RZ ;  /* 0x000077710d1d7816 */ /* 0x000fe200000000ff */
[----:B------:R-:W-:Y:S01]  /*63aa0*/  VIADD R12, R12, UR8 ;  /* 0x000000080c0c7c36 */ /* 0x000fe20008000000 */
[----:B------:R1:W-:Y:S01]  /*63ab0*/  @P5 STG.E.U8 desc[UR42][R18.64], R10 ;  /* 0x0000000a12005986 */ /* 0x0003e2000c10112a */
[----:B------:R-:W-:Y:S01]  /*63ac0*/  ISETP.LT.AND P5, PT, R22, UR16, !P2 ;  /* 0x0000001016007c0c */ /* 0x000fe2000d7a1270 */
[----:B------:R-:W0:Y:S02]  /*63ad0*/  LDCU UR16, c[0x0][0x398] ;  /* 0x00007300ff1077ac */ /* 0x000e240008000800 */
[----:B------:R3:W-:Y:S01]  /*63ae0*/  @P4 STG.E.U8 desc[UR42][R16.64], R29 ;  /* 0x0000001d10004986 */ /* 0x0007e2000c10112a */
[----:B------:R-:W-:Y:S01]  /*63af0*/  ISETP.LT.AND P4, PT, R9, UR18, !P2 ;  /* 0x0000001209007c0c */ /* 0x000fe2000d781270 */
[----:B------:R-:W2:Y:S01]  /*63b00*/  LDCU UR8, c[0x0][0x3b8] ;  /* 0x00007700ff0877ac */ /* 0x000ea20008000800 */
[----:B------:R-:W2:Y:S01]  /*63b10*/  LDCU UR18, c[0x0][0x398] ;  /* 0x00007300ff1277ac */ /* 0x000ea20008000800 */
[----:B-1----:R-:W-:-:S02]  /*63b20*/  IADD3 R18, P2, PT, R12, R2, RZ ;  /* 0x000000020c127210 */ /* 0x002fc40007f5e0ff */
[----:B---3--:R-:W-:Y:S01]  /*63b30*/  SHF.R.S32.HI R17, RZ, 0x1f, R12 ;  /* 0x0000001fff117819 */ /* 0x008fe2000001140c */
[----:B------:R-:W-:Y:S01]  /*63b40*/  VIADD R29, R23, 0xe ;  /* 0x0000000e171d7836 */ /* 0x000fe20000000000 */
[----:B------:R-:W-:-:S03]  /*63b50*/  IADD3 R16, P6, PT, R12, R3, RZ ;  /* 0x000000030c107210 */ /* 0x000fc60007fde0ff */
[----:B------:R-:W-:Y:S01]  /*63b60*/  IMAD.X R19, R17, 0x1, R0, P2 ;  /* 0x0000000111137824 */ /* 0x000fe200010e0600 */
[----:B0-----:R-:W-:Y:S01]  /*63b70*/  ISETP.GE.AND P2, PT, R29, UR12, PT ;  /* 0x0000000c1d007c0c */ /* 0x001fe2000bf46270 */
[----:B------:R-:W-:Y:S01]  /*63b80*/  IMAD.X R17, R17, 0x1, R28, P6 ;  /* 0x0000000111117824 */ /* 0x000fe200030e061c */
[C---:B------:R-:W-:Y:S01]  /*63b90*/  PRMT R29, R13.reuse, 0x7772, RZ ;  /* 0x000077720d1d7816 */ /* 0x040fe200000000ff */
[----:B------:R-:W0:Y:S01]  /*63ba0*/  LDCU UR12, c[0x0][0x39c] ;  /* 0x00007380ff0c77ac */ /* 0x000e220008000800 */
[----:B------:R-:W-:-:S03]  /*63bb0*/  PRMT R13, R13, 0x7773, RZ ;  /* 0x000077730d0d7816 */ /* 0x000fc600000000ff */
[----:B------:R1:W-:Y:S01]  /*63bc0*/  @P5 STG.E.U8 desc[UR42][R18.64], R29 ;  /* 0x0000001d12005986 */ /* 0x0003e2000c10112a */
[----:B------:R-:W-:Y:S01]  /*63bd0*/  ISETP.LT.AND P5, PT, R22, UR20, !P1 ;  /* 0x0000001416007c0c */ /* 0x000fe2000cfa1270 */
[----:B------:R-:W3:Y:S02]  /*63be0*/  LDCU UR20, c[0x0][0x398] ;  /* 0x00007300ff1477ac */ /* 0x000ee40008000800 */
[----:B------:R0:W-:Y:S01]  /*63bf0*/  @P4 STG.E.U8 desc[UR42][R16.64], R13 ;  /* 0x0000000d10004986 */ /* 0x0001e2000c10112a */
[----:B-----5:R-:W-:Y:S01]  /*63c00*/  ISETP.LT.AND P4, PT, R9, UR22, !P1 ;  /* 0x0000001609007c0c */ /* 0x020fe2000cf81270 */
[----:B------:R-:W5:Y:S02]  /*63c10*/  LDCU UR22, c[0x0][0x398] ;  /* 0x00007300ff1677ac */ /* 0x000f640008000800 */
[----:B------:R-:W2:Y:S01]  /*63c20*/  LDL.LU R9, [R1+0x20] ;  /* 0x0000200001097983 */ /* 0x000ea20000300800 */
[----:B-1----:R-:W-:-:S03]  /*63c30*/  VIADD R18, R12, UR10 ;  /* 0x0000000a0c127c36 */ /* 0x002fc60008000000 */
[----:B------:R-:W2:Y:S01]  /*63c40*/  LDL.LU R10, [R1+0x24] ;  /* 0x00002400010a7983 */ /* 0x000ea20000300800 */
[----:B------:R-:W-:-:S03]  /*63c50*/  PRMT R29, R14, 0x7770, RZ ;  /* 0x000077700e1d7816 */ /* 0x000fc600000000ff */
[----:B------:R-:W2:Y:S01]  /*63c60*/  LDL.LU R11, [R1+0x28] ;  /* 0x00002800010b7983 */ /* 0x000ea20000300800 */
[----:B0-----:R-:W-:Y:S01]  /*63c70*/  SHF.R.S32.HI R13, RZ, 0x1f, R18 ;  /* 0x0000001fff0d7819 */ /* 0x001fe20000011412 */
[----:B------:R-:W-:Y:S01]  /*63c80*/  VIADD R19, R23, 0xf ;  /* 0x0000000f17137836 */ /* 0x000fe20000000000 */
[----:B------:R-:W-:Y:S01]  /*63c90*/  IADD3 R16, P1, PT, R18, R2, RZ ;  /* 0x0000000212107210 */ /* 0x000fe20007f3e0ff */
[----:B------:R-:W0:Y:S04]  /*63ca0*/  LDCU UR10, c[0x0][0x3b8] ;  /* 0x00007700ff0a77ac */ /* 0x000e280008000800 */
[----:B------:R-:W-:-:S05]  /*63cb0*/  IMAD.X R17, R13, 0x1, R0, P1 ;  /* 0x000000010d117824 */ /* 0x000fca00008e0600 */
[----:B------:R1:W-:Y:S04]  /*63cc0*/  @P5 STG.E.U8 desc[UR42][R16.64], R29 ;  /* 0x0000001d10005986 */ /* 0x0003e8000c10112a */
[----:B-1----:R-:W4:Y:S01]  /*63cd0*/  LDL.LU R29, [R1+0x9b4] ;  /* 0x0009b400011d7983 */ /* 0x002f220000300800 */
[----:B------:R-:W-:Y:S01]  /*63ce0*/  ISETP.GE.AND P1, PT, R19, UR12, PT ;  /* 0x0000000c13007c0c */ /* 0x000fe2000bf26270 */
[----:B------:R-:W1:Y:S01]  /*63cf0*/  LDCU UR12, c[0x0][0x39c] ;  /* 0x00007380ff0c77ac */ /* 0x000e620008000800 */
[-C--:B------:R-:W-:Y:S02]  /*63d00*/  IADD3 R12, P6, PT, R18, R3.reuse, RZ ;  /* 0x00000003120c7210 */ /* 0x080fe40007fde0ff */
[----:B------:R-:W-:Y:S01]  /*63d10*/  PRMT R19, R14, 0x7771, RZ ;  /* 0x000077710e137816 */ /* 0x000fe200000000ff */
[----:B------:R-:W-:Y:S01]  /*63d20*/  VIADD R18, R18, UR4 ;  /* 0x0000000412127c36 */ /* 0x000fe20008000000 */
[----:B------:R-:W-:Y:S01]  /*63d30*/  ISETP.LT.AND P5, PT, R22, UR23, !P3 ;  /* 0x0000001716007c0c */ /* 0x000fe2000dfa1270 */
[----:B------:R-:W-:Y:S01]  /*63d40*/  IMAD.X R13, R13, 0x1, R28, P6 ;  /* 0x000000010d0d7824 */ /* 0x000fe200030e061c */
[----:B------:R-:W0:Y:S04]  /*63d50*/  LDCU UR4, c[0x0][0x3b8] ;  /* 0x00007700ff0477ac */ /* 0x000e280008000800 */
[----:B------:R1:W-:Y:S01]  /*63d60*/  @P4 STG.E.U8 desc[UR42][R12.64], R19 ;  /* 0x000000130c004986 */ /* 0x0003e2000c10112a */
[----:B------:R-:W0:Y:S01]  /*63d70*/  LDCU UR23, c[0x0][0x398] ;  /* 0x00007300ff1777ac */ /* 0x000e220008000800 */
[----:B-1----:R-:W-:Y:S01]  /*63d80*/  SHF.R.S32.HI R13, RZ, 0x1f, R18 ;  /* 0x0000001fff0d7819 */ /* 0x002fe20000011412 */
[----:B------:R-:W-:Y:S01]  /*63d90*/  VIADD R19, R23, 0x10 ;  /* 0x0000001017137836 */ /* 0x000fe20000000000 */
[----:B------:R-:W-:-:S02]  /*63da0*/  IADD3 R12, P6, PT, R18, R3, RZ ;  /* 0x00000003120c7210 */ /* 0x000fc40007fde0ff */
[----:B----4-:R-:W-:Y:S01]  /*63db0*/  ISETP.LT.AND P4, PT, R29, UR14, !P3 ;  /* 0x0000000e1d007c0c */ /* 0x010fe2000df81270 */
[----:B------:R-:W1:Y:S01]  /*63dc0*/  LDCU UR14, c[0x0][0x398] ;  /* 0x00007300ff0e77ac */ /* 0x000e620008000800 */
[----:B------:R-:W-:-:S05]  /*63dd0*/  IADD3 R16, P3, PT, R18, R2, RZ ;  /* 0x0000000212107210 */ /* 0x000fca0007f7e0ff */
[----:B------:R-:W-:Y:S01]  /*63de0*/  IMAD.X R17, R13, 0x1, R0, P3 ;  /* 0x000000010d117824 */ /* 0x000fe200018e0600 */
[----:B------:R-:W-:Y:S01]  /*63df0*/  ISETP.GE.AND P3, PT, R19, UR12, PT ;  /* 0x0000000c13007c0c */ /* 0x000fe2000bf66270 */
[----:B------:R-:W-:Y:S01]  /*63e00*/  IMAD.X R13, R13, 0x1, R28, P6 ;  /* 0x000000010d0d7824 */ /* 0x000fe200030e061c */
[C---:B------:R-:W-:Y:S01]  /*63e10*/  PRMT R19, R14.reuse, 0x7772, RZ ;  /* 0x000077720e137816 */ /* 0x040fe200000000ff */
[----:B------:R-:W4:Y:S01]  /*63e20*/  LDCU UR12, c[0x0][0x39c] ;  /* 0x00007380ff0c77ac */ /* 0x000f220008000800 */
[----:B------:R-:W-:-:S03]  /*63e30*/  PRMT R14, R14, 0x7773, RZ ;  /* 0x000077730e0e7816 */ /* 0x000fc600000000ff */
[----:B------:R-:W-:Y:S01]  /*63e40*/  @P5 STG.E.U8 desc[UR42][R16.64], R19 ;  /* 0x0000001310005986 */ /* 0x000fe2000c10112a */
[----:B------:R-:W-:Y:S01]  /*63e50*/  ISETP.LT.AND P5, PT, R22, UR24, !P2 ;  /* 0x0000001816007c0c */ /* 0x000fe2000d7a1270 */
[----:B------:R-:W0:Y:S02]  /*63e60*/  LDCU UR24, c[0x0][0x398] ;  /* 0x00007300ff1877ac */ /* 0x000e240008000800 */
[----:B------:R2:W-:Y:S01]  /*63e70*/  @P4 STG.E.U8 desc[UR42][R12.64], R14 ;  /* 0x0000000e0c004986 */ /* 0x0005e2000c10112a */
[----:B------:R-:W-:Y:S01]  /*63e80*/  ISETP.LT.AND P4, PT, R29, UR16, !P2 ;  /* 0x000000101d007c0c */ /* 0x000fe2000d781270 */
[----:B------:R-:W0:Y:S01]  /*63e90*/  LDCU UR16, c[0x0][0x398] ;  /* 0x00007300ff1077ac */ /* 0x000e220008000800 */
        /* <DEDUP_REMOVED lines=8> */
[----:B0-----:R-:W2:Y:S01]  /*63f20*/  LDL.LU R19, [R1+0x2c] ;  /* 0x00002c0001137983 */ /* 0x001ea20000300800 */
[----:B----4-:R-:W-:Y:S01]  /*63f30*/  ISETP.GE.AND P2, PT, R18, UR12, PT ;  /* 0x0000000c12007c0c */ /* 0x010fe2000bf46270 */
[----:B------:R-:W0:Y:S01]  /*63f40*/  LDCU UR12, c[0x0][0x39c] ;  /* 0x00007380ff0c77ac */ /* 0x000e220008000800 */
[CC--:B------:R-:W-:Y:S02]  /*63f50*/  IADD3 R12, P6, PT, R14.reuse, R3.reuse, RZ ;  /* 0x000000030e0c7210 */ /* 0x0c0fe40007fde0ff */
[----:B------:R-:W-:Y:S01]  /*63f60*/  PRMT R18, R15, 0x7771, RZ ;  /* 0x000077710f127816 */ /* 0x000fe200000000ff */
[----:B------:R-:W-:Y:S01]  /*63f70*/  VIADD R14, R14, UR8 ;  /* 0x000000080e0e7c36 */ /* 0x000fe20008000000 */
[----:B------:R-:W-:Y:S01]  /*63f80*/  ISETP.LT.AND P5, PT, R22, UR18, !P1 ;  /* 0x0000001216007c0c */ /* 0x000fe2000cfa1270 */
[----:B------:R-:W-:Y:S01]  /*63f90*/  IMAD.X R13, R13, 0x1, R28, P6 ;  /* 0x000000010d0d7824 */ /* 0x000fe200030e061c */
[----:B------:R-:W4:Y:S04]  /*63fa0*/  LDCU UR18, c[0x0][0x398] ;  /* 0x00007300ff1277ac */ /* 0x000f280008000800 */
[----:B------:R0:W-:Y:S01]  /*63fb0*/  @P4 STG.E.U8 desc[UR42][R12.64], R18 ;  /* 0x000000120c004986 */ /* 0x0001e2000c10112a */
[----:B---3--:R-:W-:Y:S01]  /*63fc0*/  ISETP.LT.AND P4, PT, R29, UR20, !P1 ;  /* 0x000000141d007c0c */ /* 0x008fe2000cf81270 */
[----:B------:R-:W3:Y:S01]  /*63fd0*/  LDCU UR8, c[0x0][0x3b8] ;  /* 0x00007700ff0877ac */ /* 0x000ee20008000800 */
        /* <DEDUP_REMOVED lines=12> */
[----:B-----5:R-:W-:Y:S01]  /*640a0*/  ISETP.LT.AND P5, PT, R22, UR22, !P3 ;  /* 0x0000001616007c0c */ /* 0x020fe2000dfa1270 */
[----:B------:R-:W5:Y:S02]  /*640b0*/  LDCU UR22, c[0x0][0x398] ;  /* 0x00007300ff1677ac */ /* 0x000f640008000800 */
[----:B------:R3:W-:Y:S01]  /*640c0*/  @P4 STG.E.U8 desc[UR42][R12.64], R15 ;  /* 0x0000000f0c004986 */ /* 0x0007e2000c10112a */
[----:B-1----:R-:W-:Y:S01]  /*640d0*/  ISETP.LT.AND P4, PT, R29, UR14, !P3 ;  /* 0x0000000e1d007c0c */ /* 0x002fe2000df81270 */
[----:B------:R-:W1:Y:S01]  /*640e0*/  LDCU UR14, c[0x0][0x398] ;  /* 0x00007300ff0e77ac */ /* 0x000e620008000800 */
[----:B0-----:R-:W-:Y:S01]  /*640f0*/  VIADD R16, R14, UR10 ;  /* 0x0000000a0e107c36 */ /* 0x001fe20008000000 */
[----:B------:R-:W-:Y:S01]  /*64100*/  PRMT R18, R9, 0x7770, RZ ;  /* 0x0000777009127816 */ /* 0x000fe200000000ff */
[----:B------:R-:W-:Y:S01]  /*64110*/  VIADD R17, R23, 0x13 ;  /* 0x0000001317117836 */ /* 0x000fe20000000000 */
[----:B------:R-:W0:Y:S02]  /*64120*/  LDCU UR10, c[0x0][0x3b8] ;  /* 0x00007700ff0a77ac */ /* 0x000e240008000800 */
[----:B---3--:R-:W-:-:S02]  /*64130*/  SHF.R.S32.HI R15, RZ, 0x1f, R16 ;  /* 0x0000001fff0f7819 */ /* 0x008fc40000011410 */
[C---:B------:R-:W-:Y:S02]  /*64140*/  IADD3 R12, P3, PT, R16.reuse, R2, RZ ;  /* 0x00000002100c7210 */ /* 0x040fe40007f7e0ff */
[----:B------:R-:W-:-:S03]  /*64150*/  IADD3 R14, P6, PT, R16, R3, RZ ;  /* 0x00000003100e7210 */ /* 0x000fc60007fde0ff */
[----:B------:R-:W-:Y:S01]  /*64160*/  IMAD.X R13, R15, 0x1, R0, P3 ;  /* 0x000000010f0d7824 */ /* 0x000fe200018e0600 */
[----:B------:R-:W-:Y:S01]  /*64170*/  ISETP.GE.AND P3, PT, R17, UR12, PT ;  /* 0x0000000c11007c0c */ /* 0x000fe2000bf66270 */
[----:B------:R-:W3:Y:S01]  /*64180*/  LDCU UR12, c[0x0][0x39c] ;  /* 0x00007380ff0c77ac */ /* 0x000ee20008000800 */
[----:B------:R-:W-:Y:S01]  /*64190*/  IMAD.X R15, R15, 0x1, R28, P6 ;  /* 0x000000010f0f7824 */ /* 0x000fe200030e061c */
[----:B------:R-:W-:Y:S01]  /*641a0*/  PRMT R17, R9, 0x7771, RZ ;  /* 0x0000777109117816 */ /* 0x000fe200000000ff */
[----:B------:R-:W-:Y:S01]  /*641b0*/  VIADD R16, R16, UR4 ;  /* 0x0000000410107c36 */ /* 0x000fe20008000000 */
[----:B------:R0:W-:Y:S01]  /*641c0*/  @P5 STG.E.U8 desc[UR42][R12.64], R18 ;  /* 0x000000120c005986 */ /* 0x0001e2000c10112a */
[----:B------:R-:W-:Y:S01]  /*641d0*/  ISETP.LT.AND P5, PT, R22, UR23, !P2 ;  /* 0x0000001716007c0c */ /* 0x000fe2000d7a1270 */
[----:B------:R-:W1:Y:S02]  /*641e0*/  LDCU UR4, c[0x0][0x3b8] ;  /* 0x00007700ff0477ac */ /* 0x000e640008000800 */
[----:B------:R3:W-:Y:S01]  /*641f0*/  @P4 STG.E.U8 desc[UR42][R14.64], R17 ;  /* 0x000000110e004986 */ /* 0x0007e2000c10112a */
[----:B------:R-:W-:Y:S01]  /*64200*/  ISETP.LT.AND P4, PT, R29, UR16, !P2 ;  /* 0x000000101d007c0c */ /* 0x000fe2000d781270 */
[----:B------:R-:W1:Y:S01]  /*64210*/  LDCU UR16, c[0x0][0x398] ;  /* 0x00007300ff1077ac */ /* 0x000e620008000800 */
[----:B------:R-:W1:Y:S01]  /*64220*/  LDCU UR23, c[0x0][0x398] ;  /* 0x00007300ff1777ac */ /* 0x000e620008000800 */
[----:B0-----:R-:W-:-:S02]  /*64230*/  IADD3 R12, P2, PT, R16, R2, RZ ;  /* 0x00000002100c7210 */ /* 0x001fc40007f5e0ff */
[----:B---3--:R-:W-:Y:S01]  /*64240*/  SHF.R.S32.HI R15, RZ, 0x1f, R16 ;  /* 0x0000001fff0f7819 */ /* 0x008fe20000011410 */
[----:B------:R-:W-:Y:S01]  /*64250*/  VIADD R17, R23, 0x14 ;  /* 0x0000001417117836 */ /* 0x000fe20000000000 */
[----:B------:R-:W-:-:S03]  /*64260*/  IADD3 R14, P6, PT, R16, R3, RZ ;  /* 0x00000003100e7210 */ /* 0x000fc60007fde0ff */
[----:B------:R-:W-:Y:S01]  /*64270*/  IMAD.X R13, R15, 0x1, R0, P2 ;  /* 0x000000010f0d7824 */ /* 0x000fe200010e0600 */
[----:B------:R-:W-:Y:S01]  /*64280*/  ISETP.GE.AND P2, PT, R17, UR12, PT ;  /* 0x0000000c11007c0c */ /* 0x000fe2000bf46270 */
[----:B------:R-:W0:Y:S01]  /*64290*/  LDCU UR12, c[0x0][0x39c] ;  /* 0x00007380ff0c77ac */ /* 0x000e220008000800 */
[----:B------:R-:W-:Y:S01]  /*642a0*/  PRMT R18, R9, 0x7772, RZ ;  /* 0x0000777209127816 */ /* 0x000fe200000000ff */
[----:B------:R-:W-:Y:S01]  /*642b0*/  IMAD.X R15, R15, 0x1, R28, P6 ;  /* 0x000000010f0f7824 */ /* 0x000fe200030e061c */
[----:B------:R-:W-:Y:S02]  /*642c0*/  PRMT R17, R9, 0x7773, RZ ;  /* 0x0000777309117816 */ /* 0x000fe400000000ff */
[----:B------:R-:W3:Y:S01]  /*642d0*/  LDL.LU R9, [R1+0x1fd4] ;  /* 0x001fd40001097983 */ /* 0x000ee20000300800 */
[----:B--2---:R-:W-:Y:S01]  /*642e0*/  VIADD R16, R16, UR6 ;  /* 0x0000000610107c36 */ /* 0x004fe20008000000 */
[----:B------:R-:W2:Y:S02]  /*642f0*/  LDCU UR6, c[0x0][0x3b8] ;  /* 0x00007700ff0677ac */ /* 0x000ea40008000800 */
[----:B------:R0:W-:Y:S01]  /*64300*/  @P5 STG.E.U8 desc[UR42][R12.64], R18 ;  /* 0x000000120c005986 */ /* 0x0001e2000c10112a */
[----:B------:R-:W-:Y:S01]  /*64310*/  ISETP.LT.AND P5, PT, R22, UR24, !P1 ;  /* 0x0000001816007c0c */ /* 0x000fe2000cfa1270 */
[----:B------:R-:W1:Y:S02]  /*64320*/  LDCU UR24, c[0x0][0x398] ;  /* 0x00007300ff1877ac */ /* 0x000e640008000800 */
[----:B------:R5:W-:Y:S01]  /*64330*/  @P4 STG.E.U8 desc[UR42][R14.64], R17 ;  /* 0x000000110e004986 */ /* 0x000be2000c10112a */
[----:B----4-:R-:W-:Y:S01]  /*64340*/  ISETP.LT.AND P4, PT, R29, UR18, !P1 ;  /* 0x000000121d007c0c */ /* 0x010fe2000cf81270 */
[----:B------:R-:W4:Y:S01]  /*64350*/  LDCU UR18, c[0x0][0x398] ;  /* 0x00007300ff1277ac */ /* 0x000f220008000800 */
[----:B0-----:R-:W-:-:S02]  /*64360*/  IADD3 R12, P1, PT, R16, R2, RZ ;  /* 0x00000002100c7210 */ /* 0x001fc40007f3e0ff */
[----:B-----5:R-:W-:Y:S01]  /*64370*/  SHF.R.S32.HI R15, RZ, 0x1f, R16 ;  /* 0x0000001fff0f7819 */ /* 0x020fe20000011410 */
[----:B------:R-:W-:Y:S01]  /*64380*/  VIADD R17, R23, 0x15 ;  /* 0x0000001517117836 */ /* 0x000fe20000000000 */
[----:B------:R-:W-:-:S03]  /*64390*/  IADD3 R14, P6, PT, R16, R3, RZ ;  /* 0x00000003100e7210 */ /* 0x000fc60007fde0ff */
[----:B------:R-:W-:Y:S01]  /*643a0*/  IMAD.X R13, R15, 0x1, R0, P1 ;  /* 0x000000010f0d7824 */ /* 0x000fe200008e0600 */
[----:B------:R-:W-:Y:S01]  /*643b0*/  ISETP.GE.AND P1, PT, R17, UR12, PT ;  /* 0x0000000c11007c0c */ /* 0x000fe2000bf26270 */
[----:B------:R-:W0:Y:S01]  /*643c0*/  LDCU UR12, c[0x0][0x39c] ;  /* 0x00007380ff0c77ac */ /* 0x000e220008000800 */
[C---:B------:R-:W-:Y:S01]  /*643d0*/  PRMT R18, R10.reuse, 0x7770, RZ ;  /* 0x000077700a127816 */ /* 0x040fe200000000ff */
[----:B------:R-:W-:Y:S01]  /*643e0*/  IMAD.X R15, R15, 0x1, R28, P6 ;  /* 0x000000010f0f7824 */ /* 0x000fe200030e061c */
[----:B------:R-:W-:Y:S01]  /*643f0*/  PRMT R17, R10, 0x7771, RZ ;  /* 0x000077710a117816 */ /* 0x000fe200000000ff */
[----:B------:R-:W-:Y:S01]  /*64400*/  VIADD R16, R16, UR8 ;  /* 0x0000000810107c36 */ /* 0x000fe20008000000 */
[----:B------:R-:W5:Y:S01]  /*64410*/  LDCU UR8, c[0x0][0x3b8] ;  /* 0x00007700ff0877ac */ /* 0x000f620008000800 */
[----:B------:R0:W-:Y:S01]  /*64420*/  @P5 STG.E.U8 desc[UR42][R12.64], R18 ;  /* 0x000000120c005986 */ /* 0x0001e2000c10112a */
[----:B------:R-:W-:Y:S01]  /*64430*/  ISETP.LT.AND P5, PT, R22, UR20, !P3 ;  /* 0x0000001416007c0c */ /* 0x000fe2000dfa1270 */
[----:B------:R-:W2:Y:S02]  /*64440*/  LDCU UR20, c[0x0][0x398] ;  /* 0x00007300ff1477ac */ /* 0x000ea40008000800 */
[----:B------:R4:W-:Y:S01]  /*64450*/  @P4 STG.E.U8 desc[UR42][R14.64], R17 ;  /* 0x000000110e004986 */ /* 0x0009e2000c10112a */
[----:B-1----:R-:W-:Y:S01]  /*64460*/  ISETP.LT.AND P4, PT, R29, UR14, !P3 ;  /* 0x0000000e1d007c0c */ /* 0x002fe2000df81270 */
[----:B------:R-:W1:Y:S01]  /*64470*/  LDCU UR14, c[0x0][0x398] ;  /* 0x00007300ff0e77ac */ /* 0x000e620008000800 */
[----:B0-----:R-:W-:-:S02]  /*64480*/  IADD3 R12, P3, PT, R16, R2, RZ ;  /* 0x00000002100c7210 */ /* 0x001fc40007f7e0ff */
[----:B----4-:R-:W-:Y:S01]  /*64490*/  SHF.R.S32.HI R15, RZ, 0x1f, R16 ;  /* 0x0000001fff0f7819 */ /* 0x010fe20000011410 */
[----:B------:R-:W-:Y:S01]  /*644a0*/  VIADD R17, R23, 0x16 ;  /* 0x0000001617117836 */ /* 0x000fe20000000000 */
[----:B------:R-:W-:-:S03]  /*644b0*/  PRMT R18, R10, 0x7773, RZ ;  /* 0x000077730a127816 */ /* 0x000fc600000000ff */
[----:B------:R-:W-:Y:S01]  /*644c0*/  IMAD.X R13, R15, 0x1, R0, P3 ;  /* 0x000000010f0d7824 */ /* 0x000fe200018e0600 */
[----:B------:R-:W-:Y:S01]  /*644d0*/  ISETP.GE.AND P3, PT, R17, UR12, PT ;  /* 0x0000000c11007c0c */ /* 0x000fe2000bf66270 */
[----:B------:R-:W0:Y:S01]  /*644e0*/  LDCU UR12, c[0x0][0x39c] ;  /* 0x00007380ff0c77ac */ /* 0x000e220008000800 */
[----:B------:R-:W-:Y:S02]  /*644f0*/  PRMT R17, R10, 0x7772, RZ ;  /* 0x000077720a117816 */ /* 0x000fe400000000ff */
[----:B------:R-:W4:Y:S01]  /*64500*/  LDL.LU R10, [R1+0x1fd0] ;  /* 0x001fd000010a7983 */ /* 0x000f220000300800 */
[C---:B------:R-:W-:Y:S01]  /*64510*/  IADD3 R14, P6, PT, R16.reuse, R3, RZ ;  /* 0x00000003100e7210 */ /* 0x040fe20007fde0ff */
[----:B------:R-:W-:Y:S01]  /*64520*/  VIADD R16, R16, UR10 ;  /* 0x0000000a10107c36 */ /* 0x000fe20008000000 */
[----:B------:R-:W0:Y:S03]  /*64530*/  LDCU UR10, c[0x0][0x3b8] ;  /* 0x00007700ff0a77ac */ /* 0x000e260008000800 */
[----:B------:R-:W-:Y:S01]  /*64540*/  IMAD.X R15, R15, 0x1, R28, P6 ;  /* 0x000000010f0f7824 */ /* 0x000fe200030e061c */
[----:B------:R1:W-:Y:S01]  /*64550*/  @P5 STG.E.U8 desc[UR42][R12.64], R17 ;  /* 0x000000110c005986 */ /* 0x0003e2000c10112a */
[----:B------:R-:W-:Y:S01]  /*64560*/  ISETP.LT.AND P5, PT, R22, UR22, !P2 ;  /* 0x0000001616007c0c */ /* 0x000fe2000d7a1270 */
[----:B------:R-:W0:Y:S02]  /*64570*/  LDCU UR22, c[0x0][0x398] ;  /* 0x00007300ff1677ac */ /* 0x000e240008000800 */
[----:B------:R5:W-:Y:S01]  /*64580*/  @P4 STG.E.U8 desc[UR42][R14.64], R18 ;  /* 0x000000120e004986 */ /* 0x000be2000c10112a */
[----:B------:R-:W-:Y:S01]  /*64590*/  ISETP.LT.AND P4, PT, R29, UR16, !P2 ;  /* 0x000000101d007c0c */ /* 0x000fe2000d781270 */
[----:B------:R-:W2:Y:S01]  /*645a0*/  LDCU UR16, c[0x0][0x398] ;  /* 0x00007300ff1077ac */ /* 0x000ea20008000800 */
[----:B-1----:R-:W-:Y:S01]  /*645b0*/  IADD3 R12, P2, PT, R16, R2, RZ ;  /* 0x00000002100c7210 */ /* 0x002fe20007f5e0ff */
[----:B------:R-:W-:Y:S01]  /*645c0*/  VIADD R17, R23, 0x17 ;  /* 0x0000001717117836 */ /* 0x000fe20000000000 */
[----:B-----5:R-:W-:-:S02]  /*645d0*/  SHF.R.S32.HI R15, RZ, 0x1f, R16 ;  /* 0x0000001fff0f7819 */ /* 0x020fc40000011410 */
[----:B------:R-:W-:-:S03]  /*645e0*/  IADD3 R14, P6, PT, R16, R3, RZ ;  /* 0x00000003100e7210 */ /* 0x000fc60007fde0ff */
[----:B------:R-:W-:Y:S01]  /*645f0*/  IMAD.X R13, R15, 0x1, R0, P2 ;  /* 0x000000010f0d7824 */ /* 0x000fe200010e0600 */
[----:B0-----:R-:W-:Y:S01]  /*64600*/  ISETP.GE.AND P2, PT, R17, UR12, PT ;  /* 0x0000000c11007c0c */ /* 0x001fe2000bf46270 */
[----:B------:R-:W0:Y:S01]  /*64610*/  LDCU UR12, c[0x0][0x39c] ;  /* 0x00007380ff0c77ac */ /* 0x000e220008000800 */
[----:B------:R-:W-:Y:S01]  /*64620*/  PRMT R17, R11, 0x7770, RZ ;  /* 0x000077700b117816 */ /* 0x000fe200000000ff */
[----:B------:R-:W-:Y:S01]  /*64630*/  IMAD.X R15, R15, 0x1, R28, P6 ;  /* 0x000000010f0f7824 */ /* 0x000fe200030e061c */
[----:B------:R-:W-:Y:S01]  /*64640*/  PRMT R18, R11, 0x7771, RZ ;  /* 0x000077710b127816 */ /* 0x000fe200000000ff */
[----:B------:R-:W-:Y:S01]  /*64650*/  VIADD R16, R16, UR4 ;  /* 0x0000000410107c36 */ /* 0x000fe20008000000 */
[----:B------:R-:W1:Y:S01]  /*64660*/  LDCU UR4, c[0x0][0x3b8] ;  /* 0x00007700ff0477ac */ /* 0x000e620008000800 */
[----:B------:R5:W-:Y:S01]  /*64670*/  @P5 STG.E.U8 desc[UR42][R12.64], R17 ;  /* 0x000000110c005986 */ /* 0x000be2000c10112a */
[----:B------:R-:W-:Y:S01]  /*64680*/  ISETP.LT.AND P5, PT, R22, UR23, !P1 ;  /* 0x0000001716007c0c */ /* 0x000fe2000cfa1270 */
[----:B------:R-:W0:Y:S02]  /*64690*/  LDCU UR23, c[0x0][0x398] ;  /* 0x00007300ff1777ac */ /* 0x000e240008000800 */
[----:B------:R1:W-:Y:S01]  /*646a0*/  @P4 STG.E.U8 desc[UR42][R14.64], R18 ;  /* 0x000000120e004986 */ /* 0x0003e2000c10112a */
[----:B------:R-:W-:Y:S01]  /*646b0*/  ISETP.LT.AND P4, PT, R29, UR18, !P1 ;  /* 0x000000121d007c0c */ /* 0x000fe2000cf81270 */
[----:B------:R-:W2:Y:S01]  /*646c0*/  LDCU UR18, c[0x0][0x398] ;  /* 0x00007300ff1277ac */ /* 0x000ea20008000800 */
[----:B-----5:R-:W-:Y:S01]  /*646d0*/  IADD3 R12, P1, PT, R16, R2, RZ ;  /* 0x00000002100c7210 */ /* 0x020fe20007f3e0ff */
[----:B------:R-:W-:Y:S01]  /*646e0*/  VIADD R17, R23, 0x18 ;  /* 0x0000001817117836 */ /* 0x000fe20000000000 */
[----:B-1----:R-:W-:-:S02]  /*646f0*/  SHF.R.S32.HI R15, RZ, 0x1f, R16 ;  /* 0x0000001fff0f7819 */ /* 0x002fc40000011410 */
[----:B------:R-:W-:-:S03]  /*64700*/  IADD3 R14, P6, PT, R16, R3, RZ ;  /* 0x00000003100e7210 */ /* 0x000fc60007fde0ff */
[----:B------:R-:W-:Y:S01]  /*64710*/  IMAD.X R13, R15, 0x1, R0, P1 ;  /* 0x000000010f0d7824 */ /* 0x000fe200008e0600 */
[----:B0-----:R-:W-:Y:S01]  /*64720*/  ISETP.GE.AND P1, PT, R17, UR12, PT ;  /* 0x0000000c11007c0c */ /* 0x001fe2000bf26270 */
[----:B------:R-:W0:Y:S01]  /*64730*/  LDCU UR12, c[0x0][0x39c] ;  /* 0x00007380ff0c77ac */ /* 0x000e220008000800 */
[----:B------:R-:W-:Y:S01]  /*64740*/  PRMT R17, R11, 0x7772, RZ ;  /* 0x000077720b117816 */ /* 0x000fe200000000ff */
[----:B------:R-:W-:Y:S01]  /*64750*/  IMAD.X R15, R15, 0x1, R28, P6 ;  /* 0x000000010f0f7824 */ /* 0x000fe200030e061c */
[----:B------:R-:W-:Y:S01]  /*64760*/  PRMT R18, R11, 0x7773, RZ ;  /* 0x000077730b127816 */ /* 0x000fe200000000ff */
[----:B--2---:R-:W-:Y:S01]  /*64770*/  VIADD R16, R16, UR6 ;  /* 0x0000000610107c36 */ /* 0x004fe20008000000 */
[----:B------:R-:W1:Y:S01]  /*64780*/  LDCU UR6, c[0x0][0x3b8] ;  /* 0x00007700ff0677ac */ /* 0x000e620008000800 */
[----:B------:R2:W-:Y:S01]  /*64790*/  @P5 STG.E.U8 desc[UR42][R12.64], R17 ;  /* 0x000000110c005986 */ /* 0x0005e2000c10112a */
[----:B------:R-:W-:Y:S01]  /*647a0*/  ISETP.LT.AND P5, PT, R22, UR24, !P3 ;  /* 0x0000001816007c0c */ /* 0x000fe2000dfa1270 */
[----:B------:R-:W5:Y:S02]  /*647b0*/  LDCU UR24, c[0x0][0x398] ;  /* 0x00007300ff1877ac */ /* 0x000f640008000800 */
[----:B------:R0:W-:Y:S01]  /*647c0*/  @P4 STG.E.U8 desc[UR42][R14.64], R18 ;  /* 0x000000120e004986 */ /* 0x0001e2000c10112a */
[----:B------:R-:W-:Y:S01]  /*647d0*/  ISETP.LT.AND P4, PT, R29, UR14, !P3 ;  /* 0x0000000e1d007c0c */ /* 0x000fe2000df81270 */
[----:B------:R-:W1:Y:S02]  /*647e0*/  LDCU UR14, c[0x0][0x398] ;  /* 0x00007300ff0e77ac */ /* 0x000e640008000800 */
[----:B------:R-:W4:Y:S01]  /*647f0*/  LDL.LU R11, [R1+0x1fcc] ;  /* 0x001fcc00010b7983 */ /* 0x000f220000300800 */
[----:B--2---:R-:W-:Y:S01]  /*64800*/  IADD3 R12, P3, PT, R16, R2, RZ ;  /* 0x00000002100c7210 */ /* 0x004fe20007f7e0ff */
[----:B------:R-:W-:Y:S01]  /*64810*/  VIADD R17, R23, 0x19 ;  /* 0x0000001917117836 */ /* 0x000fe20000000000 */
[----:B0-----:R-:W-:-:S02]  /*64820*/  SHF.R.S32.HI R15, RZ, 0x1f, R16 ;  /* 0x0000001fff0f7819 */ /* 0x001fc40000011410 */
[----:B------:R-:W-:-:S03]  /*64830*/  IADD3 R14, P6, PT, R16, R3, RZ ;  /* 0x00000003100e7210 */ /* 0x000fc60007fde0ff */
[----:B------:R-:W-:Y:S01]  /*64840*/  IMAD.X R13, R15, 0x1, R0, P3 ;  /* 0x000000010f0d7824 */ /* 0x000fe200018e0600 */
[----:B------:R-:W-:Y:S01]  /*64850*/  ISETP.GE.AND P3, PT, R17, UR12, PT ;  /* 0x0000000c11007c0c */ /* 0x000fe2000bf66270 */
[----:B------:R-:W0:Y:S01]  /*64860*/  LDCU UR12, c[0x0][0x39c] ;  /* 0x00007380ff0c77ac */ /* 0x000e220008000800 */
[----:B------:R-:W-:Y:S02]  /*64870*/  IMAD.X R15, R15, 0x1, R28, P6 ;  /* 0x000000010f0f7824 */ /* 0x000fe400030e061c */
[----:B------:R-:W-:Y:S01]  /*64880*/  VIADD R16, R16, UR8 ;  /* 0x0000000810107c36 */ /* 0x000fe20008000000 */
[----:B------:R-:W2:Y:S01]  /*64890*/  LDCU UR8, c[0x0][0x3b8] ;  /* 0x00007700ff0877ac */ /* 0x000ea20008000800 */
[C---:B------:R-:W-:Y:S02]  /*648a0*/  PRMT R17, R19.reuse, 0x7770, RZ ;  /* 0x0000777013117816 */ /* 0x040fe400000000ff */
[----:B------:R-:W-:-:S03]  /*648b0*/  PRMT R18, R19, 0x7771, RZ ;  /* 0x0000777113127816 */ /* 0x000fc600000000ff */
[----:B------:R0:W-:Y:S01]  /*648c0*/  @P5 STG.E.U8 desc[UR42][R12.64], R17 ;  /* 0x000000110c005986 */ /* 0x0001e2000c10112a */
[----:B------:R-:W-:Y:S01]  /*648d0*/  ISETP.LT.AND P5, PT, R22, UR20, !P2 ;  /* 0x0000001416007c0c */ /* 0x000fe2000d7a1270 */
[----:B------:R-:W1:Y:S02]  /*648e0*/  LDCU UR20, c[0x0][0x398] ;  /* 0x00007300ff1477ac */ /* 0x000e640008000800 */
[----:B------:R2:W-:Y:S01]  /*648f0*/  @P4 STG.E.U8 desc[UR42][R14.64], R18 ;  /* 0x000000120e004986 */ /* 0x0005e2000c10112a */
[----:B------:R-:W-:Y:S01]  /*64900*/  ISETP.LT.AND P4, PT, R29, UR16, !P2 ;  /* 0x000000101d007c0c */ /* 0x000fe2000d781270 */
[----:B------:R-:W1:Y:S01]  /*64910*/  LDCU UR16, c[0x0][0x398] ;  /* 0x00007300ff1077ac */ /* 0x000e620008000800 */
[C---:B0-----:R-:W-:Y:S01]  /*64920*/  IADD3 R12, P2, PT, R16.reuse, R2, RZ ;  /* 0x00000002100c7210 */ /* 0x041fe20007f5e0ff */
[----:B------:R-:W-:Y:S01]  /*64930*/  VIADD R17, R23, 0x1a ;  /* 0x0000001a17117836 */ /* 0x000fe20000000000 */
[----:B--2---:R-:W-:Y:S02]  /*64940*/  SHF.R.S32.HI R15, RZ, 0x1f, R16 ;  /* 0x0000001fff0f7819 */ /* 0x004fe40000011410 */
[----:B------:R-:W-:-:S03]  /*64950*/  IADD3 R14, P6, PT, R16, R3, RZ ;  /* 0x00000003100e7210 */ /* 0x000fc60007fde0ff */
[----:B------:R-:W-:Y:S01]  /*64960*/  IMAD.X R13, R15, 0x1, R0, P2 ;  /* 0x000000010f0d7824 */ /* 0x000fe200010e0600 */
[----:B------:R-:W-:Y:S01]  /*64970*/  ISETP.GE.AND P2, PT, R17, UR12, PT ;  /* 0x0000000c11007c0c */ /* 0x000fe2000bf46270 */
[----:B------:R-:W0:Y:S01]  /*64980*/  LDCU UR12, c[0x0][0x39c] ;  /* 0x00007380ff0c77ac */ /* 0x000e220008000800 */
[----:B------:R-:W-:Y:S01]  /*64990*/  PRMT R17, R19, 0x7772, RZ ;  /* 0x0000777213117816 */ /* 0x000fe200000000ff */
[----:B------:R-:W-:Y:S01]  /*649a0*/  IMAD.X R15, R15, 0x1, R28, P6 ;  /* 0x000000010f0f7824 */ /* 0x000fe200030e061c */
[----:B------:R-:W-:Y:S01]  /*649b0*/  PRMT R18, R19, 0x7773, RZ ;  /* 0x0000777313127816 */ /* 0x000fe200000000ff */
[----:B------:R-:W-:Y:S01]  /*649c0*/  VIADD R16, R16, UR10 ;  /* 0x0000000a10107c36 */ /* 0x000fe20008000000 */
[----:B------:R-:W2:Y:S01]  /*649d0*/  LDCU UR10, c[0x0][0x3b8] ;  /* 0x00007700ff0a77ac */ /* 0x000ea20008000800 */
[----:B------:R0:W-:Y:S01]  /*649e0*/  @P5 STG.E.U8 desc[UR42][R12.64], R17 ;  /* 0x000000110c005986 */ /* 0x0001e2000c10112a */
[----:B------:R-:W-:Y:S01]  /*649f0*/  ISETP.LT.AND P5, PT, R22, UR22, !P1 ;  /* 0x0000001616007c0c */ /* 0x000fe2000cfa1270 */
[----:B------:R-:W1:Y:S02]  /*64a00*/  LDCU UR22, c[0x0][0x398] ;  /* 0x00007300ff1677ac */ /* 0x000e640008000800 */
[----:B------:R5:W-:Y:S01]  /*64a10*/  @P4 STG.E.U8 desc[UR42][R14.64], R18 ;  /* 0x000000120e004986 */ /* 0x000be2000c10112a */
[----:B------:R-:W-:Y:S01]  /*64a20*/  ISETP.LT.AND P4, PT, R29, UR18, !P1 ;  /* 0x000000121d007c0c */ /* 0x000fe2000cf81270 */
[----:B------:R-:W1:Y:S02]  /*64a30*/  LDCU UR18, c[0x0][0x398] ;  /* 0x00007300ff1277ac */ /* 0x000e640008000800 */
[----:B------:R-:W4:Y:S01]  /*64a40*/  LDL.LU R19, [R1+0x4c] ;  /* 0x00004c0001137983 */ /* 0x000f220000300800 */
[----:B0-----:R-:W-:Y:S01]  /*64a50*/  IADD3 R12, P1, PT, R16, R2, RZ ;  /* 0x00000002100c7210 */ /* 0x001fe20007f3e0ff */
[----:B------:R-:W-:Y:S01]  /*64a60*/  VIADD R17, R23, 0x1b ;  /* 0x0000001b17117836 */ /* 0x000fe20000000000 */
[----:B-----5:R-:W-:-:S02]  /*64a70*/  SHF.R.S32.HI R15, RZ, 0x1f, R16 ;  /* 0x0000001fff0f7819 */ /* 0x020fc40000011410 */
        /* <DEDUP_REMOVED lines=15> */
[C---:B0-----:R-:W-:Y:S01]  /*64b70*/  IADD3 R12, P3, PT, R16.reuse, R2, RZ ;  /* 0x00000002100c7210 */ /* 0x041fe20007f7e0ff */
[----:B------:R-:W-:Y:S01]  /*64b80*/  VIADD R17, R23, 0x1c ;  /* 0x0000001c17117836 */ /* 0x000fe20000000000 */
[----:B-----5:R-:W-:Y:S01]  /*64b90*/  SHF.R.S32.HI R15, RZ, 0x1f, R16 ;  /* 0x0000001fff0f7819 */ /* 0x020fe20000011410 */
[----:B------:R-:W5:Y:S01]  /*64ba0*/  LDL.LU R18, [R1+0x48] ;  /* 0x0000480001127983 */ /* 0x000f620000300800 */
[----:B------:R-:W-:-:S03]  /*64bb0*/  IADD3 R14, P6, PT, R16, R3, RZ ;  /* 0x00000003100e7210 */ /* 0x000fc60007fde0ff */
[----:B------:R-:W-:Y:S01]  /*64bc0*/  IMAD.X R13, R15, 0x1, R0, P3 ;  /* 0x000000010f0d7824 */ /* 0x000fe200018e0600 */
[----:B------:R-:W-:Y:S01]  /*64bd0*/  ISETP.GE.AND P3, PT, R17, UR12, PT ;  /* 0x0000000c11007c0c */ /* 0x000fe2000bf66270 */
        /* <DEDUP_REMOVED lines=9> */
[----:B------:R-:W1:Y:S01]  /*64c70*/  LDCU UR16, c[0x0][0x398] ;  /* 0x00007300ff1077ac */ /* 0x000e620008000800 */
[----:B0-----:R-:W-:Y:S01]  /*64c80*/  VIADD R8, R16, UR6 ;  /* 0x0000000610087c36 */ /* 0x001fe20008000000 */
[----:B---3--:R-:W-:Y:S01]  /*64c90*/  PRMT R17, R9, 0x7771, RZ ;  /* 0x0000777109117816 */ /* 0x008fe200000000ff */
[----:B------:R-:W-:Y:S01]  /*64ca0*/  VIADD R16, R23, 0x1d ;  /* 0x0000001d17107836 */ /* 0x000fe20000000000 */
[----:B------:R-:W0:Y:S02]  /*64cb0*/  LDCU UR6, c[0x0][0x3b8] ;  /* 0x00007700ff0677ac */ /* 0x000e240008000800 */
[----:B------:R-:W-:-:S02]  /*64cc0*/  SHF.R.S32.HI R15, RZ, 0x1f, R8 ;  /* 0x0000001fff0f7819 */ /* 0x000fc40000011408 */
[C---:B------:R-:W-:Y:S02]  /*64cd0*/  IADD3 R12, P2, PT, R8.reuse, R2, RZ ;  /* 0x00000002080c7210 */ /* 0x040fe40007f5e0ff */
[----:B------:R-:W-:-:S03]  /*64ce0*/  IADD3 R14, P6, PT, R8, R3, RZ ;  /* 0x00000003080e7210 */ /* 0x000fc60007fde0ff */
[----:B------:R-:W-:Y:S01]  /*64cf0*/  IMAD.X R13, R15, 0x1, R0, P2 ;  /* 0x000000010f0d7824 */ /* 0x000fe200010e0600 */
[----:B------:R-:W-:Y:S01]  /*64d00*/  ISETP.GE.AND P2, PT, R16, UR12, PT ;  /* 0x0000000c10007c0c */ /* 0x000fe2000bf46270 */
[----:B------:R-:W3:Y:S01]  /*64d10*/  LDCU UR12, c[0x0][0x39c] ;  /* 0x00007380ff0c77ac */ /* 0x000ee20008000800 */
[----:B------:R-:W-:Y:S01]  /*64d20*/  PRMT R16, R9, 0x7770, RZ ;  /* 0x0000777009107816 */ /* 0x000fe200000000ff */
[----:B------:R-:W-:Y:S02]  /*64d30*/  IMAD.X R15, R15, 0x1, R28, P6 ;  /* 0x000000010f0f7824 */ /* 0x000fe400030e061c */
[----:B------:R-:W-:Y:S01]  /*64d40*/  VIADD R8, R8, UR8 ;  /* 0x0000000808087c36 */ /* 0x000fe20008000000 */
[----:B------:R-:W0:Y:S01]  /*64d50*/  LDCU UR8, c[0x0][0x3b8] ;  /* 0x00007700ff0877ac */ /* 0x000e220008000800 */
[----:B------:R1:W-:Y:S01]  /*64d60*/  @P5 STG.E.U8 desc[UR42][R12.64], R16 ;  /* 0x000000100c005986 */ /* 0x0003e2000c10112a */
[----:B------:R-:W-:Y:S01]  /*64d70*/  ISETP.LT.AND P5, PT, R22, UR20, !P1 ;  /* 0x0000001416007c0c */ /* 0x000fe2000cfa1270 */
[----:B------:R-:W0:Y:S02]  /*64d80*/  LDCU UR20, c[0x0][0x398] ;  /* 0x00007300ff1477ac */ /* 0x000e240008000800 */
[----:B------:R2:W-:Y:S01]  /*64d90*/  @P4 STG.E.U8 desc[UR42][R14.64], R17 ;  /* 0x000000110e004986 */ /* 0x0005e2000c10112a */
[----:B------:R-:W-:Y:S01]  /*64da0*/  ISETP.LT.AND P4, PT, R29, UR18, !P1 ;  /* 0x000000121d007c0c */ /* 0x000fe2000cf81270 */
[----:B------:R-:W0:Y:S01]  /*64db0*/  LDCU UR18, c[0x0][0x398] ;  /* 0x00007300ff1277ac */ /* 0x000e220008000800 */
[C---:B-1----:R-:W-:Y:S01]  /*64dc0*/  IADD3 R12, P1, PT, R8.reuse, R2, RZ ;  /* 0x00000002080c7210 */ /* 0x042fe20007f3e0ff */
[----:B------:R-:W-:Y:S01]  /*64dd0*/  VIADD R16, R23, 0x1e ;  /* 0x0000001e17107836 */ /* 0x000fe20000000000 */
[----:B--2---:R-:W-:Y:S01]  /*64de0*/  SHF.R.S32.HI R15, RZ, 0x1f, R8 ;  /* 0x0000001fff0f7819 */ /* 0x004fe20000011408 */
[----:B------:R-:W2:Y:S01]  /*64df0*/  LDL.LU R17, [R1+0x44] ;  /* 0x0000440001117983 */ /* 0x000ea20000300800 */
[----:B------:R-:W-:-:S03]  /*64e00*/  IADD3 R14, P6, PT, R8, R3, RZ ;  /* 0x00000003080e7210 */ /* 0x000fc60007fde0ff */
[----:B------:R-:W-:Y:S01]  /*64e10*/  IMAD.X R13, R15, 0x1, R0, P1 ;  /* 0x000000010f0d7824 */ /* 0x000fe200008e0600 */
[----:B---3--:R-:W-:Y:S01]  /*64e20*/  ISETP.GE.AND P1, PT, R16, UR12, PT ;  /* 0x0000000c10007c0c */ /* 0x008fe2000bf26270 */
[----:B------:R-:W1:Y:S01]  /*64e30*/  LDCU UR12, c[0x0][0x39c] ;  /* 0x00007380ff0c77ac */ /* 0x000e620008000800 */
[----:B------:R-:W-:Y:S01]  /*64e40*/  PRMT R16, R9, 0x7772, RZ ;  /* 0x0000777209107816 */ /* 0x000fe200000000ff */
[----:B------:R-:W-:Y:S01]  /*64e50*/  IMAD.X R15, R15, 0x1, R28, P6 ;  /* 0x000000010f0f7824 */ /* 0x000fe200030e061c */
[----:B------:R-:W-:-:S03]  /*64e60*/  PRMT R9, R9, 0x7773, RZ ;  /* 0x0000777309097816 */ /* 0x000fc600000000ff */
[----:B------:R-:W-:Y:S04]  /*64e70*/  @P5 STG.E.U8 desc[UR42][R12.64], R16 ;  /* 0x000000100c005986 */ /* 0x000fe8000c10112a */
[----:B------:R3:W-:Y:S01]  /*64e80*/  @P4 STG.E.U8 desc[UR42][R14.64], R9 ;  /* 0x000000090e004986 */ /* 0x0007e2000c10112a */
[----:B------:R-:W-:Y:S01]  /*64e90*/  ISETP.LT.AND P5, PT, R22, UR22, !P3 ;  /* 0x0000001616007c0c */ /* 0x000fe2000dfa1270 */
[----:B------:R-:W0:Y:S01]  /*64ea0*/  LDCU UR22, c[0x0][0x398] ;  /* 0x00007300ff1677ac */ /* 0x000e220008000800 */
[----:B------:R-:W-:Y:S01]  /*64eb0*/  ISETP.LT.AND P4, PT, R29, UR14, !P3 ;  /* 0x0000000e1d007c0c */ /* 0x000fe2000df81270 */
[----:B------:R-:W0:Y:S01]  /*64ec0*/  LDCU UR14, c[0x0][0x398] ;  /* 0x00007300ff0e77ac */ /* 0x000e220008000800 */
[----:B---3--:R-:W-:Y:S01]  /*64ed0*/  VIADD R14, R8, UR10 ;  /* 0x0000000a080e7c36 */ /* 0x008fe20008000000 */
[----:B----4-:R-:W-:Y:S01]  /*64ee0*/  PRMT R16, R10, 0x7771, RZ ;  /* 0x000077710a107816 */ /* 0x010fe200000000ff */
[----:B------:R-:W-:Y:S01]  /*64ef0*/  VIADD R15, R23, 0x1f ;  /* 0x0000001f170f7836 */ /* 0x000fe20000000000 */
[----:B------:R-:W3:Y:S02]  /*64f00*/  LDCU UR10, c[0x0][0x3b8] ;  /* 0x00007700ff0a77ac */ /* 0x000ee40008000800 */
[----:B------:R-:W-:-:S02]  /*64f10*/  SHF.R.S32.HI R13, RZ, 0x1f, R14 ;  /* 0x0000001fff0d7819 */ /* 0x000fc4000001140e */
[C---:B------:R-:W-:Y:S02]  /*64f20*/  IADD3 R8, P3, PT, R14.reuse, R2, RZ ;  /* 0x000000020e087210 */ /* 0x040fe40007f7e0ff */
[----:B------:R-:W-:-:S03]  /*64f30*/  IADD3 R12, P6, PT, R14, R3, RZ ;  /* 0x000000030e0c7210 */ /* 0x000fc60007fde0ff */
[----:B------:R-:W-:Y:S01]  /*64f40*/  IMAD.X R9, R13, 0x1, R0, P3 ;  /* 0x000000010d097824 */ /* 0x000fe200018e0600 */
[----:B-1----:R-:W-:Y:S01]  /*64f50*/  ISETP.GE.AND P3, PT, R15, UR12, PT ;  /* 0x0000000c0f007c0c */ /* 0x002fe2000bf66270 */
[----:B------:R-:W-:Y:S01]  /*64f60*/  IMAD.X R13, R13, 0x1, R28, P6 ;  /* 0x000000010d0d7824 */ /* 0x000fe200030e061c */
[----:B------:R-:W-:Y:S01]  /*64f70*/  PRMT R15, R10, 0x7770, RZ ;  /* 0x000077700a0f7816 */ /* 0x000fe200000000ff */
[----:B------:R-:W1:Y:S04]  /*64f80*/  LDCU UR12, c[0x0][0x39c] ;  /* 0x00007380ff0c77ac */ /* 0x000e680008000800 */
[----:B------:R-:W-:Y:S04]  /*64f90*/  @P5 STG.E.U8 desc[UR42][R8.64], R15 ;  /* 0x0000000f08005986 */ /* 0x000fe8000c10112a */
[----:B------:R4:W-:Y:S04]  /*64fa0*/  @P4 STG.E.U8 desc[UR42][R12.64], R16 ;  /* 0x000000100c004986 */ /* 0x0009e8000c10112a */
[----:B----4-:R-:W4:Y:S01]  /*64fb0*/  LDL.LU R16, [R1+0x40] ;  /* 0x0000400001107983 */ /* 0x010f220000300800 */
[----:B------:R-:W-:Y:S01]  /*64fc0*/  VIADD R14, R14, UR4 ;  /* 0x000000040e0e7c36 */ /* 0x000fe20008000000 */
[----:B------:R-:W-:Y:S01]  /*64fd0*/  ISETP.LT.AND P5, PT, R22, UR23, !P2 ;  /* 0x0000001716007c0c */ /* 0x000fe2000d7a1270 */
[----:B------:R-:W-:Y:S01]  /*64fe0*/  VIADD R15, R23, 0x20 ;  /* 0x00000020170f7836 */ /* 0x000fe20000000000 */
[----:B------:R-:W-:Y:S01]  /*64ff0*/  ISETP.LT.AND P4, PT, R29, UR16, !P2 ;  /* 0x000000101d007c0c */ /* 0x000fe2000d781270 */
[----:B------:R-:W0:Y:S01]  /*65000*/  LDCU UR16, c[0x0][0x398] ;  /* 0x00007300ff1077ac */ /* 0x000e220008000800 */
[----:B------:R-:W-:-:S02]  /*65010*/  SHF.R.S32.HI R13, RZ, 0x1f, R14 ;  /* 0x0000001fff0d7819 */ /* 0x000fc4000001140e */
[C---:B------:R-:W-:Y:S01]  /*65020*/  IADD3 R8, P2, PT, R14.reuse, R2, RZ ;  /* 0x000000020e087210 */ /* 0x040fe20007f5e0ff */
[----:B------:R-:W0:Y:S01]  /*65030*/  LDCU UR4, c[0x0][0x3b8] ;  /* 0x00007700ff0477ac */ /* 0x000e220008000800 */
[----:B------:R-:W-:-:S03]  /*65040*/  IADD3 R12, P6, PT, R14, R3, RZ ;  /* 0x000000030e0c7210 */ /* 0x000fc60007fde0ff */
[----:B------:R-:W-:Y:S01]  /*65050*/  IMAD.X R9, R13, 0x1, R0, P2 ;  /* 0x000000010d097824 */ /* 0x000fe200010e0600 */
[----:B-1----:R-:W-:Y:S01]  /*65060*/  ISETP.GE.AND P2, PT, R15, UR12, PT ;  /* 0x0000000c0f007c0c */ /* 0x002fe2000bf46270 */
[----:B------:R-:W1:Y:S01]  /*65070*/  LDCU UR12, c[0x0][0x39c] ;  /* 0x00007380ff0c77ac */ /* 0x000e620008000800 */
[C---:B------:R-:W-:Y:S01]  /*65080*/  PRMT R15, R10.reuse, 0x7772, RZ ;  /* 0x000077720a0f7816 */ /* 0x040fe200000000ff */
[----:B------:R-:W-:Y:S01]  /*65090*/  IMAD.X R13, R13, 0x1, R28, P6 ;  /* 0x000000010d0d7824 */ /* 0x000fe200030e061c */
[----:B------:R-:W-:Y:S01]  /*650a0*/  PRMT R10, R10, 0x7773, RZ ;  /* 0x000077730a0a7816 */ /* 0x000fe200000000ff */
[----:B------:R-:W1:Y:S02]  /*650b0*/  LDCU UR23, c[0x0][0x398] ;  /* 0x00007300ff1777ac */ /* 0x000e640008000800 */
[----:B------:R-:W-:Y:S04]  /*650c0*/  @P5 STG.E.U8 desc[UR42][R8.64], R15 ;  /* 0x0000000f08005986 */ /* 0x000fe8000c10112a */
[----:B------:R1:W-:Y:S01]  /*650d0*/  @P4 STG.E.U8 desc[UR42][R12.64], R10 ;  /* 0x0000000a0c004986 */ /* 0x0003e2000c10112a */
[----:B------:R-:W-:Y:S01]  /*650e0*/  ISETP.LT.AND P5, PT, R22, UR24, !P1 ;  /* 0x0000001816007c0c */ /* 0x000fe2000cfa1270 */
[----:B------:R-:W2:Y:S01]  /*650f0*/  LDCU UR24, c[0x0][0x398] ;  /* 0x00007300ff1877ac */ /* 0x000ea20008000800 */
[----:B0-----:R-:W-:Y:S01]  /*65100*/  ISETP.LT.AND P4, PT, R29, UR18, !P1 ;  /* 0x000000121d007c0c */ /* 0x001fe2000cf81270 */
[----:B------:R-:W0:Y:S01]  /*65110*/  LDCU UR18, c[0x0][0x398] ;  /* 0x00007300ff1277ac */ /* 0x000e220008000800 */
[----:B-1----:R-:W-:Y:S01]  /*65120*/  VIADD R10, R14, UR6 ;  /* 0x000000060e0a7c36 */ /* 0x002fe20008000000 */
[----:B------:R-:W-:Y:S01]  /*65130*/  PRMT R15, R11, 0x7771, RZ ;  /* 0x000077710b0f7816 */ /* 0x000fe200000000ff */
[----:B------:R-:W-:Y:S01]  /*65140*/  VIADD R14, R23, 0x21 ;  /* 0x00000021170e7836 */ /* 0x000fe20000000000 */
[----:B------:R-:W1:Y:S02]  /*65150*/  LDCU UR6, c[0x0][0x3b8] ;  /* 0x00007700ff0677ac */ /* 0x000e640008000800 */
[----:B------:R-:W-:-:S02]  /*65160*/  SHF.R.S32.HI R13, RZ, 0x1f, R10 ;  /* 0x0000001fff0d7819 */ /* 0x000fc4000001140a */
[C---:B------:R-:W-:Y:S02]  /*65170*/  IADD3 R8, P1, PT, R10.reuse, R2, RZ ;  /* 0x000000020a087210 */ /* 0x040fe40007f3e0ff */
[----:B------:R-:W-:-:S03]  /*65180*/  IADD3 R12, P6, PT, R10, R3, RZ ;  /* 0x000000030a0c7210 */ /* 0x000fc60007fde0ff */
[----:B------:R-:W-:Y:S01]  /*65190*/  IMAD.X R9, R13, 0x1, R0, P1 ;  /* 0x000000010d097824 */ /* 0x000fe200008e0600 */
[----:B------:R-:W-:Y:S01]  /*651a0*/  ISETP.GE.AND P1, PT, R14, UR12, PT ;  /* 0x0000000c0e007c0c */ /* 0x000fe2000bf26270 */
[----:B------:R-:W0:Y:S01]  /*651b0*/  LDCU UR12, c[0x0][0x39c] ;  /* 0x00007380ff0c77ac */ /* 0x000e220008000800 */
        /* <DEDUP_REMOVED lines=9> */
[----:B------:R-:W2:Y:S01]  /*65250*/  LDCU UR14, c[0x0][0x398] ;  /* 0x00007300ff0e77ac */ /* 0x000ea20008000800 */
[C---:B-1----:R-:W-:Y:S01]  /*65260*/  IADD3 R8, P3, PT, R10.reuse, R2, RZ ;  /* 0x000000020a087210 */ /* 0x042fe20007f7e0ff */
[----:B------:R-:W-:Y:S01]  /*65270*/  VIADD R14, R23, 0x22 ;  /* 0x00000022170e7836 */ /* 0x000fe20000000000 */
[----:B---3--:R-:W-:Y:S01]  /*65280*/  SHF.R.S32.HI R13, RZ, 0x1f, R10 ;  /* 0x0000001fff0d7819 */ /* 0x008fe2000001140a */
[----:B------:R-:W3:Y:S01]  /*65290*/  LDL.LU R15, [R1+0x50] ;  /* 0x00005000010f7983 */ /* 0x000ee20000300800 */
[----:B------:R-:W-:-:S03]  /*652a0*/  IADD3 R12, P6, PT, R10, R3, RZ ;  /* 0x000000030a0c7210 */ /* 0x000fc60007fde0ff */
[----:B------:R-:W-:Y:S01]  /*652b0*/  IMAD.X R9, R13, 0x1, R0, P3 ;  /* 0x000000010d097824 */ /* 0x000fe200018e0600 */
[----:B0-----:R-:W-:Y:S01]  /*652c0*/  ISETP.GE.AND P3, PT, R14, UR12, PT ;  /* 0x0000000c0e007c0c */ /* 0x001fe2000bf66270 */
[----:B------:R-:W0:Y:S01]  /*652d0*/  LDCU UR12, c[0x0][0x39c] ;  /* 0x00007380ff0c77ac */ /* 0x000e220008000800 */
        /* <DEDUP_REMOVED lines=9> */
[----:B-1----:R-:W-:Y:S01]  /*65370*/  VIADD R12, R10, UR10 ;  /* 0x0000000a0a0c7c36 */ /* 0x002fe20008000000 */
[----:B------:R-:W1:Y:S01]  /*65380*/  LDCU UR10, c[0x0][0x3b8] ;  /* 0x00007700ff0a77ac */ /* 0x000e620008000800 */
[----:B------:R-:W-:-:S03]  /*65390*/  VIADD R13, R23, 0x23 ;  /* 0x00000023170d7836 */ /* 0x000fc60000000000 */
[----:B------:R-:W-:Y:S02]  /*653a0*/  SHF.R.S32.HI R11, RZ, 0x1f, R12 ;  /* 0x0000001fff0b7819 */ /* 0x000fe4000001140c */
[C---:B------:R-:W-:Y:S02]  /*653b0*/  IADD3 R8, P2, PT, R12.reuse, R2, RZ ;  /* 0x000000020c087210 */ /* 0x040fe40007f5e0ff */
[----:B------:R-:W-:-:S03]  /*653c0*/  IADD3 R10, P6, PT, R12, R3, RZ ;  /* 0x000000030c0a7210 */ /* 0x000fc60007fde0ff */
[----:B------:R-:W-:Y:S01]  /*653d0*/  IMAD.X R9, R11, 0x1, R0, P2 ;  /* 0x000000010b097824 */ /* 0x000fe200010e0600 */
[----:B0-----:R-:W-:Y:S01]  /*653e0*/  ISETP.GE.AND P2, PT, R13, UR12, PT ;  /* 0x0000000c0d007c0c */ /* 0x001fe2000bf46270 */
[----:B------:R-:W0:Y:S01]  /*653f0*/  LDCU UR12, c[0x0][0x39c] ;  /* 0x00007380ff0c77ac */ /* 0x000e220008000800 */
[----:B------:R-:W-:Y:S02]  /*65400*/  IMAD.X R11, R11, 0x1, R28, P6 ;  /* 0x000000010b0b7824 */ /* 0x000fe400030e061c */
[----:B------:R-:W-:Y:S01]  /*65410*/  VIADD R12, R12, UR4 ;  /* 0x000000040c0c7c36 */ /* 0x000fe20008000000 */
[----:B------:R-:W0:Y:S01]  /*65420*/  LDCU UR4, c[0x0][0x3b8] ;  /* 0x00007700ff0477ac */ /* 0x000e220008000800 */
[C---:B----4-:R-:W-:Y:S02]  /*65430*/  PRMT R13, R16.reuse, 0x7770, RZ ;  /* 0x00007770100d7816 */ /* 0x050fe400000000ff */
[----:B------:R-:W-:-:S03]  /*65440*/  PRMT R14, R16, 0x7771, RZ ;  /* 0x00007771100e7816 */ /* 0x000fc600000000ff */
[----:B------:R4:W-:Y:S01]  /*65450*/  @P5 STG.E.U8 desc[UR42][R8.64], R13 ;  /* 0x0000000d08005986 */ /* 0x0009e2000c10112a */
[----:B------:R-:W-:Y:S01]  /*65460*/  ISETP.LT.AND P5, PT, R22, UR23, !P1 ;  /* 0x0000001716007c0c */ /* 0x000fe2000cfa1270 */
[----:B------:R-:W0:Y:S02]  /*65470*/  LDCU UR23, c[0x0][0x398] ;  /* 0x00007300ff1777ac */ /* 0x000e240008000800 */
[----:B------:R1:W-:Y:S01]  /*65480*/  @P4 STG.E.U8 desc[UR42][R10.64], R14 ;  /* 0x0000000e0a004986 */ /* 0x0003e2000c10112a */
[----:B------:R-:W-:Y:S01]  /*65490*/  ISETP.LT.AND P4, PT, R29, UR18, !P1 ;  /* 0x000000121d007c0c */ /* 0x000fe2000cf81270 */
[----:B------:R-:W2:Y:S01]  /*654a0*/  LDCU UR18, c[0x0][0x398] ;  /* 0x00007300ff1277ac */ /* 0x000ea20008000800 */
[C---:B----4-:R-:W-:Y:S01]  /*654b0*/  IADD3 R8, P1, PT, R12.reuse, R2, RZ ;  /* 0x000000020c087210 */ /* 0x050fe20007f3e0ff */
[----:B------:R-:W-:Y:S01]  /*654c0*/  VIADD R13, R23, 0x24 ;  /* 0x00000024170d7836 */ /* 0x000fe20000000000 */
[----:B-1----:R-:W-:Y:S02]  /*654d0*/  SHF.R.S32.HI R11, RZ, 0x1f, R12 ;  /* 0x0000001fff0b7819 */ /* 0x002fe4000001140c */
[----:B------:R-:W-:-:S03]  /*654e0*/  IADD3 R10, P6, PT, R12, R3, RZ ;  /* 0x000000030c0a7210 */ /* 0x000fc60007fde0ff */
[----:B------:R-:W-:Y:S01]  /*654f0*/  IMAD.X R9, R11, 0x1, R0, P1 ;  /* 0x000000010b097824 */ /* 0x000fe200008e0600 */
[----:B0-----:R-:W-:Y:S01]  /*65500*/  ISETP.GE.AND P1, PT, R13, UR12, PT ;  /* 0x0000000c0d007c0c */ /* 0x001fe2000bf26270 */
[----:B------:R-:W0:Y:S01]  /*65510*/  LDCU UR12, c[0x0][0x39c] ;  /* 0x00007380ff0c77ac */ /* 0x000e220008000800 */
[C---:B------:R-:W-:Y:S01]  /*65520*/  PRMT R13, R16.reuse, 0x7772, RZ ;  /* 0x00007772100d7816 */ /* 0x040fe200000000ff */
[----:B------:R-:W-:Y:S01]  /*65530*/  IMAD.X R11, R11, 0x1, R28, P6 ;  /* 0x000000010b0b7824 */ /* 0x000fe200030e061c */
[----:B------:R-:W-:Y:S01]  /*65540*/  PRMT R14, R16, 0x7773, RZ ;  /* 0x00007773100e7816 */ /* 0x000fe200000000ff */
[----:B------:R-:W-:Y:S01]  /*65550*/  VIADD R12, R12, UR6 ;  /* 0x000000060c0c7c36 */ /* 0x000fe20008000000 */
[----:B------:R-:W1:Y:S01]  /*65560*/  LDCU UR6, c[0x0][0x3b8] ;  /* 0x00007700ff0677ac */ /* 0x000e620008000800 */
[----:B------:R4:W-:Y:S01]  /*65570*/  @P5 STG.E.U8 desc[UR42][R8.64], R13 ;  /* 0x0000000d08005986 */ /* 0x0009e2000c10112a */
[----:B--2---:R-:W-:Y:S01]  /*65580*/  ISETP.LT.AND P5, PT, R22, UR24, !P3 ;  /* 0x0000001816007c0c */ /* 0x004fe2000dfa1270 */
[----:B------:R-:W2:Y:S02]  /*65590*/  LDCU UR24, c[0x0][0x398] ;  /* 0x00007300ff1877ac */ /* 0x000ea40008000800 */
[----:B------:R0:W-:Y:S01]  /*655a0*/  @P4 STG.E.U8 desc[UR42][R10.64], R14 ;  /* 0x0000000e0a004986 */ /* 0x0001e2000c10112a */
[----:B------:R-:W-:Y:S01]  /*655b0*/  ISETP.LT.AND P4, PT, R29, UR14, !P3 ;  /* 0x0000000e1d007c0c */ /* 0x000fe2000df81270 */
[----:B------:R-:W1:Y:S01]  /*655c0*/  LDCU UR14, c[0x0][0x398] ;  /* 0x00007300ff0e77ac */ /* 0x000e620008000800 */
[----:B----4-:R-:W-:Y:S01]  /*655d0*/  IADD3 R8, P3, PT, R12, R2, RZ ;  /* 0x000000020c087210 */ /* 0x010fe20007f7e0ff */
[----:B------:R-:W-:Y:S01]  /*655e0*/  VIADD R13, R23, 0x25 ;  /* 0x00000025170d7836 */ /* 0x000fe20000000000 */
[----:B0-----:R-:W-:-:S02]  /*655f0*/  SHF.R.S32.HI R11, RZ, 0x1f, R12 ;  /* 0x0000001fff0b7819 */ /* 0x001fc4000001140c */
        /* <DEDUP_REMOVED lines=8> */
[----:B------:R-:W4:Y:S01]  /*65680*/  LDCU UR8, c[0x0][0x3b8] ;  /* 0x00007700ff0877ac */ /* 0x000f220008000800 */
[----:B------:R0:W-:Y:S01]  /*65690*/  @P5 STG.E.U8 desc[UR42][R8.64], R13 ;  /* 0x0000000d08005986 */ /* 0x0001e2000c10112a */
[----:B------:R-:W-:Y:S01]  /*656a0*/  ISETP.LT.AND P5, PT, R22, UR20, !P2 ;  /* 0x0000001416007c0c */ /* 0x000fe2000d7a1270 */
[----:B------:R-:W1:Y:S02]  /*656b0*/  LDCU UR20, c[0x0][0x398] ;  /* 0x00007300ff1477ac */ /* 0x000e640008000800 */
[----:B------:R2:W-:Y:S01]  /*656c0*/  @P4 STG.E.U8 desc[UR42][R10.64], R14 ;  /* 0x0000000e0a004986 */ /* 0x0005e2000c10112a */
[----:B------:R-:W-:Y:S01]  /*656d0*/  ISETP.LT.AND P4, PT, R29, UR16, !P2 ;  /* 0x000000101d007c0c */ /* 0x000fe2000d781270 */
[----:B------:R-:W1:Y:S01]  /*656e0*/  LDCU UR16, c[0x0][0x398] ;  /* 0x00007300ff1077ac */ /* 0x000e620008000800 */
[----:B0-----:R-:W-:Y:S01]  /*656f0*/  IADD3 R8, P2, PT, R12, R2, RZ ;  /* 0x000000020c087210 */ /* 0x001fe20007f5e0ff */
[----:B------:R-:W-:Y:S01]  /*65700*/  VIADD R13, R23, 0x26 ;  /* 0x00000026170d7836 */ /* 0x000fe20000000000 */
[----:B--2---:R-:W-:-:S02]  /*65710*/  SHF.R.S32.HI R11, RZ, 0x1f, R12 ;  /* 0x0000001fff0b7819 */ /* 0x004fc4000001140c */
[----:B------:R-:W-:-:S03]  /*65720*/  PRMT R14, R17, 0x7773, RZ ;  /* 0x00007773110e7816 */ /* 0x000fc600000000ff */
[----:B------:R-:W-:Y:S01]  /*65730*/  IMAD.X R9, R11, 0x1, R0, P2 ;  /* 0x000000010b097824 */ /* 0x000fe200010e0600 */
[----:B------:R-:W-:Y:S01]  /*65740*/  ISETP.GE.AND P2, PT, R13, UR12, PT ;  /* 0x0000000c0d007c0c */ /* 0x000fe2000bf46270 */
[----:B------:R-:W0:Y:S01]  /*65750*/  LDCU UR12, c[0x0][0x39c] ;  /* 0x00007380ff0c77ac */ /* 0x000e220008000800 */
[----:B------:R-:W-:Y:S02]  /*65760*/  PRMT R13, R17, 0x7772, RZ ;  /* 0x00007772110d7816 */ /* 0x000fe400000000ff */
[C---:B------:R-:W-:Y:S01]  /*65770*/  IADD3 R10, P6, PT, R12.reuse, R3, RZ ;  /* 0x000000030c0a7210 */ /* 0x040fe20007fde0ff */
[----:B------:R-:W2:Y:S01]  /*65780*/  LDL.LU R17, [R1+0x54] ;  /* 0x0000540001117983 */ /* 0x000ea20000300800 */
[----:B------:R-:W-:Y:S01]  /*65790*/  VIADD R12, R12, UR10 ;  /* 0x0000000a0c0c7c36 */ /* 0x000fe20008000000 */
[----:B------:R-:W0:Y:S02]  /*657a0*/  LDCU UR10, c[0x0][0x3b8] ;  /* 0x00007700ff0a77ac */ /* 0x000e240008000800 */
[----:B------:R-:W-:Y:S01]  /*657b0*/  IMAD.X R11, R11, 0x1, R28, P6 ;  /* 0x000000010b0b7824 */ /* 0x000fe200030e061c */
[----:B------:R1:W-:Y:S01]  /*657c0*/  @P5 STG.E.U8 desc[UR42][R8.64], R13 ;  /* 0x0000000d08005986 */ /* 0x0003e2000c10112a */
[----:B------:R-:W-:Y:S01]  /*657d0*/  ISETP.LT.AND P5, PT, R22, UR22, !P1 ;  /* 0x0000001616007c0c */ /* 0x000fe2000cfa1270 */
[----:B------:R-:W0:Y:S02]  /*657e0*/  LDCU UR22, c[0x0][0x398] ;  /* 0x00007300ff1677ac */ /* 0x000e240008000800 */
[----:B------:R3:W-:Y:S01]  /*657f0*/  @P4 STG.E.U8 desc[UR42][R10.64], R14 ;  /* 0x0000000e0a004986 */ /* 0x0007e2000c10112a */
[----:B------:R-:W-:Y:S01]  /*65800*/  ISETP.LT.AND P4, PT, R29, UR18, !P1 ;  /* 0x000000121d007c0c */ /* 0x000fe2000cf81270 */
[----:B------:R-:W4:Y:S01]  /*65810*/  LDCU UR18, c[0x0][0x398] ;  /* 0x00007300ff1277ac */ /* 0x000f220008000800 */
[----:B-1----:R-:W-:Y:S01]  /*65820*/  IADD3 R8, P1, PT, R12, R2, RZ ;  /* 0x000000020c087210 */ /* 0x002fe20007f3e0ff */
[----:B------:R-:W-:Y:S01]  /*65830*/  VIADD R13, R23, 0x27 ;  /* 0x00000027170d7836 */ /* 0x000fe20000000000 */
[----:B---3--:R-:W-:-:S02]  /*65840*/  SHF.R.S32.HI R11, RZ, 0x1f, R12 ;  /* 0x0000001fff0b7819 */ /* 0x008fc4000001140c */
[----:B------:R-:W-:-:S03]  /*65850*/  IADD3 R10, P6, PT, R12, R3, RZ ;  /* 0x000000030c0a7210 */ /* 0x000fc60007fde0ff */
[----:B------:R-:W-:Y:S01]  /*65860*/  IMAD.X R9, R11, 0x1, R0, P1 ;  /* 0x000000010b097824 */ /* 0x000fe200008e0600 */
[----:B0-----:R-:W-:Y:S01]  /*65870*/  ISETP.GE.AND P1, PT, R13, UR12, PT ;  /* 0x0000000c0d007c0c */ /* 0x001fe2000bf26270 */
[----:B------:R-:W0:Y:S01]  /*65880*/  LDCU UR12, c[0x0][0x39c] ;  /* 0x00007380ff0c77ac */ /* 0x000e220008000800 */
[C---:B-----5:R-:W-:Y:S01]  /*65890*/  PRMT R13, R18.reuse, 0x7770, RZ ;  /* 0x00007770120d7816 */ /* 0x060fe200000000ff */
[----:B------:R-:W-:Y:S01]  /*658a0*/  IMAD.X R11, R11, 0x1, R28, P6 ;  /* 0x000000010b0b7824 */ /* 0x000fe200030e061c */
[----:B------:R-:W-:Y:S01]  /*658b0*/  PRMT R14, R18, 0x7771, RZ ;  /* 0x00007771120e7816 */ /* 0x000fe200000000ff */
[----:B------:R-:W-:Y:S01]  /*658c0*/  VIADD R12, R12, UR4 ;  /* 0x000000040c0c7c36 */ /* 0x000fe20008000000 */
[----:B------:R-:W1:Y:S01]  /*658d0*/  LDCU UR4, c[0x0][0x3b8] ;  /* 0x00007700ff0477ac */ /* 0x000e620008000800 */
[----:B------:R3:W-:Y:S01]  /*658e0*/  @P5 STG.E.U8 desc[UR42][R8.64], R13 ;  /* 0x0000000d08005986 */ /* 0x0007e2000c10112a */
[----:B------:R-:W-:Y:S01]  /*658f0*/  ISETP.LT.AND P5, PT, R22, UR23, !P3 ;  /* 0x0000001716007c0c */ /* 0x000fe2000dfa1270 */
[----:B------:R-:W5:Y:S02]  /*65900*/  LDCU UR23, c[0x0][0x398] ;  /* 0x00007300ff1777ac */ /* 0x000f640008000800 */
[----:B------:R0:W-:Y:S01]  /*65910*/  @P4 STG.E.U8 desc[UR42][R10.64], R14 ;  /* 0x0000000e0a004986 */ /* 0x0001e2000c10112a */
[----:B------:R-:W-:Y:S01]  /*65920*/  ISETP.LT.AND P4, PT, R29, UR14, !P3 ;  /* 0x0000000e1d007c0c */ /* 0x000fe2000df81270 */
[----:B------:R-:W1:Y:S01]  /*65930*/  LDCU UR14, c[0x0][0x398] ;  /* 0x00007300ff0e77ac */ /* 0x000e620008000800 */
[----:B---3--:R-:W-:Y:S01]  /*65940*/  IADD3 R8, P3, PT, R12, R2, RZ ;  /* 0x000000020c087210 */ /* 0x008fe20007f7e0ff */
[----:B------:R-:W-:Y:S01]  /*65950*/  VIADD R13, R23, 0x28 ;  /* 0x00000028170d7836 */ /* 0x000fe20000000000 */
[----:B0-----:R-:W-:-:S02]  /*65960*/  SHF.R.S32.HI R11, RZ, 0x1f, R12 ;  /* 0x0000001fff0b7819 */ /* 0x001fc4000001140c */
[----:B------:R-:W-:-:S03]  /*65970*/  PRMT R14, R18, 0x7773, RZ ;  /* 0x00007773120e7816 */ /* 0x000fc600000000ff */
[----:B------:R-:W-:Y:S01]  /*65980*/  IMAD.X R9, R11, 0x1, R0, P3 ;  /* 0x000000010b097824 */ /* 0x000fe200018e0600 */
[----:B------:R-:W-:Y:S01]  /*65990*/  ISETP.GE.AND P3, PT, R13, UR12, PT ;  /* 0x0000000c0d007c0c */ /* 0x000fe2000bf66270 */
[----:B------:R-:W0:Y:S01]  /*659a0*/  LDCU UR12, c[0x0][0x39c] ;  /* 0x00007380ff0c77ac */ /* 0x000e220008000800 */
[----:B------:R-:W-:Y:S02]  /*659b0*/  PRMT R13, R18, 0x7772, RZ ;  /* 0x00007772120d7816 */ /* 0x000fe400000000ff */
[----:B------:R-:W3:Y:S01]  /*659c0*/  LDL.LU R18, [R1+0x58] ;  /* 0x0000580001127983 */ /* 0x000ee20000300800 */
        /* <DEDUP_REMOVED lines=9> */
[----:B------:R-:W5:Y:S01]  /*65a60*/  LDCU UR16, c[0x0][0x398] ;  /* 0x00007300ff1077ac */ /* 0x000f620008000800 */
[----:B-1----:R-:W-:Y:S01]  /*65a70*/  IADD3 R8, P2, PT, R12, R2, RZ ;  /* 0x000000020c087210 */ /* 0x002fe20007f5e0ff */
[----:B------:R-:W-:Y:S01]  /*65a80*/  VIADD R13, R23, 0x29 ;  /* 0x00000029170d7836 */ /* 0x000fe20000000000 */
[----:B----4-:R-:W-:-:S02]  /*65a90*/  SHF.R.S32.HI R11, RZ, 0x1f, R12 ;  /* 0x0000001fff0b7819 */ /* 0x010fc4000001140c */
        /* <DEDUP_REMOVED lines=14> */
[----:B------:R-:W1:Y:S01]  /*65b80*/  LDCU UR18, c[0x0][0x398] ;  /* 0x00007300ff1277ac */ /* 0x000e620008000800 */
[----:B----4-:R-:W-:Y:S01]  /*65b90*/  IADD3 R8, P1, PT, R12, R2, RZ ;  /* 0x000000020c087210 */ /* 0x010fe20007f3e0ff */
[----:B------:R-:W-:Y:S01]  /*65ba0*/  VIADD R13, R23, 0x2a ;  /* 0x0000002a170d7836 */ /* 0x000fe20000000000 */
[----:B-----5:R-:W-:-:S02]  /*65bb0*/  SHF.R.S32.HI R11, RZ, 0x1f, R12 ;  /* 0x0000001fff0b7819 */ /* 0x020fc4000001140c */
[----:B------:R-:W-:-:S03]  /*65bc0*/  PRMT R14, R19, 0x7773, RZ ;  /* 0x00007773130e7816 */ /* 0x000fc600000000ff */
[----:B------:R-:W-:Y:S01]  /*65bd0*/  IMAD.X R9, R11, 0x1, R0, P1 ;  /* 0x000000010b097824 */ /* 0x000fe200008e0600 */
[----:B0-----:R-:W-:Y:S01]  /*65be0*/  ISETP.GE.AND P1, PT, R13, UR12, PT ;  /* 0x0000000c0d007c0c */ /* 0x001fe2000bf26270 */
[----:B------:R-:W0:Y:S01]  /*65bf0*/  LDCU UR12, c[0x0][0x39c] ;  /* 0x00007380ff0c77ac */ /* 0x000e220008000800 */
[----:B------:R-:W-:Y:S02]  /*65c00*/  PRMT R13, R19, 0x7772, RZ ;  /* 0x00007772130d7816 */ /* 0x000fe400000000ff */
[----:B------:R-:W4:Y:S01]  /*65c10*/  LDL.LU R19, [R1+0x5c] ;  /* 0x00005c0001137983 */ /* 0x000f220000300800 */
[C---:B------:R-:W-:Y:S01]  /*65c20*/  IADD3 R10, P6, PT, R12.reuse, R3, RZ ;  /* 0x000000030c0a7210 */ /* 0x040fe20007fde0ff */
[----:B------:R-:W-:Y:S01]  /*65c30*/  VIADD R12, R12, UR10 ;  /* 0x0000000a0c0c7c36 */ /* 0x000fe20008000000 */
[----:B------:R-:W5:Y:S01]  /*65c40*/  LDCU UR10, c[0x0][0x3b8] ;  /* 0x00007700ff0a77ac */ /* 0x000f620008000800 */
[----:B------:R0:W-:Y:S02]  /*65c50*/  @P5 STG.E.U8 desc[UR42][R8.64], R13 ;  /* 0x0000000d08005986 */ /* 0x0001e4000c10112a */
[----:B------:R-:W-:Y:S01]  /*65c60*/  IMAD.X R11, R11, 0x1, R28, P6 ;  /* 0x000000010b0b7824 */ /* 0x000fe200030e061c */
[----:B------:R-:W-:Y:S01]  /*65c70*/  ISETP.LT.AND P5, PT, R22, UR22, !P3 ;  /* 0x0000001616007c0c */ /* 0x000fe2000dfa1270 */
[----:B------:R-:W4:Y:S01]  /*65c80*/  LDL.LU R16, [R1+0x60] ;  /* 0x0000600001107983 */ /* 0x000f220000300800 */
[----:B------:R-:W1:Y:S03]  /*65c90*/  LDCU UR22, c[0x0][0x398] ;  /* 0x00007300ff1677ac */ /* 0x000e660008000800 */
[----:B------:R5:W-:Y:S01]  /*65ca0*/  @P4 STG.E.U8 desc[UR42][R10.64], R14 ;  /* 0x0000000e0a004986 */ /* 0x000be2000c10112a */
[----:B------:R-:W-:Y:S01]  /*65cb0*/  ISETP.LT.AND P4, PT, R29, UR14, !P3 ;  /* 0x0000000e1d007c0c */ /* 0x000fe2000df81270 */
[----:B------:R-:W1:Y:S01]  /*65cc0*/  LDCU UR14, c[0x0][0x398] ;  /* 0x00007300ff0e77ac */ /* 0x000e620008000800 */
[----:B0-----:R-:W-:Y:S01]  /*65cd0*/  IADD3 R8, P3, PT, R12, R2, RZ ;  /* 0x000000020c087210 */ /* 0x001fe20007f7e0ff */
[----:B------:R-:W-:Y:S01]  /*65ce0*/  VIADD R13, R23, 0x2b ;  /* 0x0000002b170d7836 */ /* 0x000fe20000000000 */
[----:B-----5:R-:W-:-:S02]  /*65cf0*/  SHF.R.S32.HI R11, RZ, 0x1f, R12 ;  /* 0x0000001fff0b7819 */ /* 0x020fc4000001140c */
        /* <DEDUP_REMOVED lines=8> */
[----:B------:R-:W5:Y:S01]  /*65d80*/  LDCU UR4, c[0x0][0x3b8] ;  /* 0x00007700ff0477ac */ /* 0x000f620008000800 */
        /* <DEDUP_REMOVED lines=31> */
[----:B------:R-:W-:Y:S02]  /*65f80*/  IMAD.X R11, R11, 0x1, R28, P6 ;  /* 0x000000010b0b7824 */ /* 0x000fe400030e061c */
[----:B------:R-:W-:Y:S01]  /*65f90*/  VIADD R12, R12, UR8 ;  /* 0x000000080c0c7c36 */ /* 0x000fe20008000000 */
[----:B------:R-:W5:Y:S01]  /*65fa0*/  LDCU UR8, c[0x0][0x3b8] ;  /* 0x00007700ff0877ac */ /* 0x000f620008000800 */
[C---:B--2---:R-:W-:Y:S02]  /*65fb0*/  PRMT R13, R17.reuse, 0x7770, RZ ;  /* 0x00007770110d7816 */ /* 0x044fe400000000ff */
[----:B------:R-:W-:-:S03]  /*65fc0*/  PRMT R14, R17, 0x7771, RZ ;  /* 0x00007771110e7816 */ /* 0x000fc600000000ff */
[----:B------:R2:W-:Y:S01]  /*65fd0*/  @P5 STG.E.U8 desc[UR42][R8.64], R13 ;  /* 0x0000000d08005986 */ /* 0x0005e2000c10112a */
[----:B------:R-:W-:Y:S01]  /*65fe0*/  ISETP.LT.AND P5, PT, R22, UR20, !P3 ;  /* 0x0000001416007c0c */ /* 0x000fe2000dfa1270 */
[----:B------:R-:W0:Y:S02]  /*65ff0*/  LDCU UR20, c[0x0][0x398] ;  /* 0x00007300ff1477ac */ /* 0x000e240008000800 */
[----:B------:R1:W-:Y:S01]  /*66000*/  @P4 STG.E.U8 desc[UR42][R10.64], R14 ;  /* 0x0000000e0a004986 */ /* 0x0003e2000c10112a */
[----:B------:R-:W-:Y:S01]  /*66010*/  ISETP.LT.AND P4, PT, R29, UR14, !P3 ;  /* 0x0000000e1d007c0c */ /* 0x000fe2000df81270 */
[----:B------:R-:W3:Y:S01]  /*66020*/  LDCU UR14, c[0x0][0x398] ;  /* 0x00007300ff0e77ac */ /* 0x000ee20008000800 */
[----:B--2---:R-:W-:Y:S01]  /*66030*/  IADD3 R8, P3, PT, R12, R2, RZ ;  /* 0x000000020c087210 */ /* 0x004fe20007f7e0ff */
[----:B------:R-:W-:Y:S01]  /*66040*/  VIADD R13, R23, 0x2e ;  /* 0x0000002e170d7836 */ /* 0x000fe20000000000 */
[----:B-1----:R-:W-:Y:S02]  /*66050*/  SHF.R.S32.HI R11, RZ, 0x1f, R12 ;  /* 0x0000001fff0b7819 */ /* 0x002fe4000001140c */
[----:B------:R-:W-:-:S03]  /*66060*/  PRMT R14, R17, 0x7773, RZ ;  /* 0x00007773110e7816 */ /* 0x000fc600000000ff */
[----:B------:R-:W-:Y:S01]  /*66070*/  IMAD.X R9, R11, 0x1, R0, P3 ;  /* 0x000000010b097824 */ /* 0x000fe200018e0600 */
[----:B0-----:R-:W-:Y:S01]  /*66080*/  ISETP.GE.AND P3, PT, R13, UR12, PT ;  /* 0x0000000c0d007c0c */ /* 0x001fe2000bf66270 */
[----:B------:R-:W0:Y:S01]  /*66090*/  LDCU UR12, c[0x0][0x39c] ;  /* 0x00007380ff0c77ac */ /* 0x000e220008000800 */
[----:B------:R-:W-:Y:S02]  /*660a0*/  PRMT R13, R17, 0x7772, RZ ;  /* 0x00007772110d7816 */ /* 0x000fe400000000ff */
[C---:B------:R-:W-:Y:S01]  /*660b0*/  IADD3 R10, P6, PT, R12.reuse, R3, RZ ;  /* 0x000000030c0a7210 */ /* 0x040fe20007fde0ff */
[----:B------:R-:W2:Y:S01]  /*660c0*/  LDL.LU R17, [R1+0x64] ;  /* 0x0000640001117983 */ /* 0x000ea20000300800 */
[----:B------:R-:W-:Y:S01]  /*660d0*/  VIADD R12, R12, UR10 ;  /* 0x0000000a0c0c7c36 */ /* 0x000fe20008000000 */
[----:B------:R-:W1:Y:S02]  /*660e0*/  LDCU UR10, c[0x0][0x3b8] ;  /* 0x00007700ff0a77ac */ /* 0x000e640008000800 */
[----:B------:R-:W-:Y:S01]  /*660f0*/  IMAD.X R11, R11, 0x1, R28, P6 ;  /* 0x000000010b0b7824 */ /* 0x000fe200030e061c */
        /* <DEDUP_REMOVED lines=13> */
[C---:B---3--:R-:W-:Y:S01]  /*661d0*/  PRMT R13, R18.reuse, 0x7770, RZ ;  /* 0x00007770120d7816 */ /* 0x048fe200000000ff */
[----:B------:R-:W-:Y:S01]  /*661e0*/  IMAD.X R11, R11, 0x1, R28, P6 ;  /* 0x000000010b0b7824 */ /* 0x000fe200030e061c */
[----:B------:R-:W-:Y:S01]  /*661f0*/  PRMT R14, R18, 0x7771, RZ ;  /* 0x00007771120e7816 */ /* 0x000fe200000000ff */
[----:B------:R-:W-:Y:S01]  /*66200*/  VIADD R12, R12, UR4 ;  /* 0x000000040c0c7c36 */ /* 0x000fe20008000000 */
[----:B------:R-:W3:Y:S01]  /*66210*/  LDCU UR4, c[0x0][0x3b8] ;  /* 0x00007700ff0477ac */ /* 0x000ee20008000800 */
[----:B------:R5:W-:Y:S01]  /*66220*/  @P5 STG.E.U8 desc[UR42][R8.64], R13 ;  /* 0x0000000d08005986 */ /* 0x000be2000c10112a */
[----:B------:R-:W-:Y:S01]  /*66230*/  ISETP.LT.AND P5, PT, R22, UR23, !P1 ;  /* 0x0000001716007c0c */ /* 0x000fe2000cfa1270 */
[----:B------:R-:W0:Y:S02]  /*66240*/  LDCU UR23, c[0x0][0x398] ;  /* 0x00007300ff1777ac */ /* 0x000e240008000800 */
[----:B------:R1:W-:Y:S01]  /*66250*/  @P4 STG.E.U8 desc[UR42][R10.64], R14 ;  /* 0x0000000e0a004986 */ /* 0x0003e2000c10112a */
[----:B------:R-:W-:Y:S01]  /*66260*/  ISETP.LT.AND P4, PT, R29, UR18, !P1 ;  /* 0x000000121d007c0c */ /* 0x000fe2000cf81270 */
[----:B------:R-:W3:Y:S01]  /*66270*/  LDCU UR18, c[0x0][0x398] ;  /* 0x00007300ff1277ac */ /* 0x000ee20008000800 */
[----:B-----5:R-:W-:Y:S01]  /*66280*/  IADD3 R8, P1, PT, R12, R2, RZ ;  /* 0x000000020c087210 */ /* 0x020fe20007f3e0ff */
[----:B------:R-:W-:Y:S01]  /*66290*/  VIADD R13, R23, 0x30 ;  /* 0x00000030170d7836 */ /* 0x000fe20000000000 */
[----:B-1----:R-:W-:-:S02]  /*662a0*/  SHF.R.S32.HI R11, RZ, 0x1f, R12 ;  /* 0x0000001fff0b7819 */ /* 0x002fc4000001140c */
[----:B------:R-:W-:-:S03]  /*662b0*/  PRMT R14, R18, 0x7773, RZ ;  /* 0x00007773120e7816 */ /* 0x000fc600000000ff */
[----:B------:R-:W-:Y:S01]  /*662c0*/  IMAD.X R9, R11, 0x1, R0, P1 ;  /* 0x000000010b097824 */ /* 0x000fe200008e0600 */
[----:B0-----:R-:W-:Y:S01]  /*662d0*/  ISETP.GE.AND P1, PT, R13, UR12, PT ;  /* 0x0000000c0d007c0c */ /* 0x001fe2000bf26270 */
[----:B------:R-:W0:Y:S01]  /*662e0*/  LDCU UR12, c[0x0][0x39c] ;  /* 0x00007380ff0c77ac */ /* 0x000e220008000800 */
[----:B------:R-:W-:Y:S02]  /*662f0*/  PRMT R13, R18, 0x7772, RZ ;  /* 0x00007772120d7816 */ /* 0x000fe400000000ff */
[----:B------:R-:W5:Y:S01]  /*66300*/  LDL.LU R18, [R1+0x68] ;  /* 0x0000680001127983 */ /* 0x000f620000300800 */
[C---:B------:R-:W-:Y:S01]  /*66310*/  IADD3 R10, P6, PT, R12.reuse, R3, RZ ;  /* 0x000000030c0a7210 */ /* 0x040fe20007fde0ff */
[----:B------:R-:W-:Y:S01]  /*66320*/  VIADD R12, R12, UR6 ;  /* 0x000000060c0c7c36 */ /* 0x000fe20008000000 */
[----:B------:R-:W1:Y:S03]  /*66330*/  LDCU UR6, c[0x0][0x3b8] ;  /* 0x00007700ff0677ac */ /* 0x000e660008000800 */
        /* <DEDUP_REMOVED lines=9> */
[----:B---3--:R-:W-:-:S02]  /*663d0*/  SHF.R.S32.HI R11, RZ, 0x1f, R12 ;  /* 0x0000001fff0b7819 */ /* 0x008fc4000001140c */
[----:B------:R-:W-:-:S03]  /*663e0*/  IADD3 R10, P6, PT, R12, R3, RZ ;  /* 0x000000030c0a7210 */ /* 0x000fc60007fde0ff */
[----:B------:R-:W-:Y:S01]  /*663f0*/  IMAD.X R9, R11, 0x1, R0, P3 ;  /* 0x000000010b097824 */ /* 0x000fe200018e0600 */
[----:B------:R-:W-:Y:S01]  /*66400*/  ISETP.GE.AND P3, PT, R13, UR12, PT ;  /* 0x0000000c0d007c0c */ /* 0x000fe2000bf66270 */
[----:B------:R-:W0:Y:S01]  /*66410*/  LDCU UR12, c[0x0][0x39c] ;  /* 0x00007380ff0c77ac */ /* 0x000e220008000800 */
[----:B----4-:R-:W-:Y:S01]  /*66420*/  PRMT R13, R19, 0x7770, RZ ;  /* 0x00007770130d7816 */ /* 0x010fe200000000ff */
        /* <DEDUP_REMOVED lines=10> */
[----:B----4-:R-:W-:Y:S01]  /*664d0*/  IADD3 R8, P2, PT, R12, R2, RZ ;  /* 0x000000020c087210 */ /* 0x010fe20007f5e0ff */
[----:B------:R-:W-:Y:S01]  /*664e0*/  VIADD R13, R23, 0x32 ;  /* 0x00000032170d7836 */ /* 0x000fe20000000000 */
[----:B-1----:R-:W-:-:S02]  /*664f0*/  SHF.R.S32.HI R11, RZ, 0x1f, R12 ;  /* 0x0000001fff0b7819 */ /* 0x002fc4000001140c */
        /* <DEDUP_REMOVED lines=8> */
[----:B------:R-:W1:Y:S01]  /*66580*/  LDCU UR10, c[0x0][0x3b8] ;  /* 0x00007700ff0a77ac */ /* 0x000e620008000800 */
        /* <DEDUP_REMOVED lines=19> */
[----:B------:R-:W3:Y:S01]  /*666c0*/  LDCU UR4, c[0x0][0x3b8] ;  /* 0x00007700ff0477ac */ /* 0x000ee20008000800 */
        /* <DEDUP_REMOVED lines=31> */
[----:B------:R-:W-:Y:S02]  /*668c0*/  IMAD.X R11, R11, 0x1, R28, P6 ;  /* 0x000000010b0b7824 */ /* 0x000fe400030e061c */
[----:B------:R-:W-:Y:S01]  /*668d0*/  VIADD R12, R12, UR8 ;  /* 0x000000080c0c7c36 */ /* 0x000fe20008000000 */
[----:B------:R-:W3:Y:S01]  /*668e0*/  LDCU UR8, c[0x0][0x3b8] ;  /* 0x00007700ff0877ac */ /* 0x000ee20008000800 */
[C---:B--2---:R-:W-:Y:S02]  /*668f0*/  PRMT R13, R17.reuse, 0x7770, RZ ;  /* 0x00007770110d7816 */ /* 0x044fe400000000ff */
[----:B------:R-:W-:-:S03]  /*66900*/  PRMT R14, R17, 0x7771, RZ ;  /* 0x00007771110e7816 */ /* 0x000fc600000000ff */
[----:B------:R2:W-:Y:S01]  /*66910*/  @P5 STG.E.U8 desc[UR42][R8.64], R13 ;  /* 0x0000000d08005986 */ /* 0x0005e2000c10112a */
[----:B------:R-:W-:Y:S01]  /*66920*/  ISETP.LT.AND P5, PT, R22, UR20, !P1 ;  /* 0x0000001416007c0c */ /* 0x000fe2000cfa1270 */
[----:B------:R-:W0:Y:S02]  /*66930*/  LDCU UR20, c[0x0][0x398] ;  /* 0x00007300ff1477ac */ /* 0x000e240008000800 */
[----:B------:R3:W-:Y:S01]  /*66940*/  @P4 STG.E.U8 desc[UR42][R10.64], R14 ;  /* 0x0000000e0a004986 */ /* 0x0007e2000c10112a */
[----:B-1----:R-:W-:Y:S01]  /*66950*/  ISETP.LT.AND P4, PT, R29, UR18, !P1 ;  /* 0x000000121d007c0c */ /* 0x002fe2000cf81270 */
[----:B------:R-:W1:Y:S01]  /*66960*/  LDCU UR18, c[0x0][0x398] ;  /* 0x00007300ff1277ac */ /* 0x000e620008000800 */
[----:B--2---:R-:W-:Y:S01]  /*66970*/  IADD3 R8, P1, PT, R12, R2, RZ ;  /* 0x000000020c087210 */ /* 0x004fe20007f3e0ff */
[----:B------:R-:W-:Y:S01]  /*66980*/  VIADD R13, R23, 0x36 ;  /* 0x00000036170d7836 */ /* 0x000fe20000000000 */
[----:B---3--:R-:W-:Y:S02]  /*66990*/  SHF.R.S32.HI R11, RZ, 0x1f, R12 ;  /* 0x0000001fff0b7819 */ /* 0x008fe4000001140c */
        /* <DEDUP_REMOVED lines=8> */
[----:B------:R-:W3:Y:S02]  /*66a20*/  LDCU UR10, c[0x0][0x3b8] ;  /* 0x00007700ff0a77ac */ /* 0x000ee40008000800 */
        /* <DEDUP_REMOVED lines=14> */
[C---:B-----5:R-:W-:Y:S01]  /*66b10*/  PRMT R13, R18.reuse, 0x7770, RZ ;  /* 0x00007770120d7816 */ /* 0x060fe200000000ff */
        /* <DEDUP_REMOVED lines=62> */
[----:B------:R-:W1:Y:S01]  /*66f00*/  LDCU UR22, c[0x0][0x398] ;  /* 0x00007300ff1677ac */ /* 0x000e620008000800 */
[----:B------:R-:W2:Y:S04]  /*66f10*/  LDL.LU R16, [R1+0x80] ;  /* 0x0000800001107983 */ /* 0x000ea80000300800 */
        /* <DEDUP_REMOVED lines=38> */
[----:B------:R-:W-:Y:S01]  /*67180*/  PRMT R13, R5, 0x7771, RZ ;  /* 0x00007771050d7816 */ /* 0x000fe200000000ff */
[----:B------:R-:W-:Y:S01]  /*67190*/  VIADD R12, R23, 0x3d ;  /* 0x0000003d170c7836 */ /* 0x000fe20000000000 */
[----:B------:R-:W3:Y:S02]  /*671a0*/  LDCU UR6, c[0x0][0x3b8] ;  /* 0x00007700ff0677ac */ /* 0x000ee40008000800 */
[----:B------:R-:W-:-:S02]  /*671b0*/  SHF.R.S32.HI R11, RZ, 0x1f, R4 ;  /* 0x0000001fff0b7819 */ /* 0x000fc40000011404 */
[C---:B------:R-:W-:Y:S02]  /*671c0*/  IADD3 R8, P3, PT, R4.reuse, R2, RZ ;  /* 0x0000000204087210 */ /* 0x040fe40007f7e0ff */
[----:B------:R-:W-:-:S03]  /*671d0*/  IADD3 R10, P6, PT, R4, R3, RZ ;  /* 0x00000003040a7210 */ /* 0x000fc60007fde0ff */
[----:B------:R-:W-:Y:S01]  /*671e0*/  IMAD.X R9, R11, 0x1, R0, P3 ;  /* 0x000000010b097824 */ /* 0x000fe200018e0600 */
[----:B0-----:R-:W-:Y:S01]  /*671f0*/  ISETP.GE.AND P3, PT, R12, UR12, PT ;  /* 0x0000000c0c007c0c */ /* 0x001fe2000bf66270 */
        /* <DEDUP_REMOVED lines=9> */
[----:B-1----:R-:W-:Y:S01]  /*67290*/  ISETP.LT.AND P4, PT, R29, UR16, !P2 ;  /* 0x000000101d007c0c */ /* 0x002fe2000d781270 */
[----:B------:R-:W1:Y:S01]  /*672a0*/  LDCU UR16, c[0x0][0x398] ;  /* 0x00007300ff1077ac */ /* 0x000e620008000800 */
[----:B---3--:R-:W-:Y:S01]  /*672b0*/  IADD3 R8, P2, PT, R4, R2, RZ ;  /* 0x0000000204087210 */ /* 0x008fe20007f5e0ff */
        /* <DEDUP_REMOVED lines=37> */
[----:B---3--:R-:W-:-:S02]  /*67510*/  SHF.R.S32.HI R9, RZ, 0x1f, R10 ;  /* 0x0000001fff097819 */ /* 0x008fc4000001140a */
[----:B------:R-:W-:-:S03]  /*67520*/  IADD3 R8, P6, PT, R10, R3, RZ ;  /* 0x000000030a087210 */ /* 0x000fc60007fde0ff */
[----:B------:R-:W-:Y:S01]  /*67530*/  IMAD.X R5, R9, 0x1, R0, P3 ;  /* 0x0000000109057824 */ /* 0x000fe200018e0600 */
[----:B0-----:R-:W-:Y:S01]  /*67540*/  ISETP.GE.AND P3, PT, R11, UR12, PT ;  /* 0x0000000c0b007c0c */ /* 0x001fe2000bf66270 */
[----:B------:R-:W0:Y:S01]  /*67550*/  LDCU UR12, c[0x0][0x39c] ;  /* 0x00007380ff0c77ac */ /* 0x000e220008000800 */
[C---:B------:R-:W-:Y:S01]  /*67560*/  PRMT R11, R6.reuse, 0x7772, RZ ;  /* 0x00007772060b7816 */ /* 0x040fe200000000ff */
[----:B------:R-:W-:Y:S01]  /*67570*/  IMAD.X R9, R9, 0x1, R28, P6 ;  /* 0x0000000109097824 */ /* 0x000fe200030e061c */
[----:B------:R-:W-:-:S03]  /*67580*/  PRMT R6, R6, 0x7773, RZ ;  /* 0x0000777306067816 */ /* 0x000fc600000000ff */
[----:B------:R-:W-:Y:S04]  /*67590*/  @P5 STG.E.U8 desc[UR42][R4.64], R11 ;  /* 0x0000000b04005986 */ /* 0x000fe8000c10112a */
[----:B------:R1:W-:Y:S01]  /*675a0*/  @P4 STG.E.U8 desc[UR42][R8.64], R6 ;  /* 0x0000000608004986 */ /* 0x0003e2000c10112a */
[----:B------:R-:W-:Y:S01]  /*675b0*/  ISETP.LT.AND P5, PT, R22, UR24, !P2 ;  /* 0x0000001816007c0c */ /* 0x000fe2000d7a1270 */
[----:B------:R-:W3:Y:S01]  /*675c0*/  LDCU UR24, c[0x0][0x398] ;  /* 0x00007300ff1877ac */ /* 0x000ee20008000800 */
[----:B------:R-:W-:Y:S01]  /*675d0*/  ISETP.LT.AND P4, PT, R29, UR16, !P2 ;  /* 0x000000101d007c0c */ /* 0x000fe2000d781270 */
        /* <DEDUP_REMOVED lines=23> */
[----:B---3--:R-:W-:-:S02]  /*67750*/  SHF.R.S32.HI R9, RZ, 0x1f, R6 ;  /* 0x0000001fff097819 */ /* 0x008fc40000011406 */
        /* <DEDUP_REMOVED lines=10> */
[----:B------:R-:W3:Y:S01]  /*67800*/  LDCU UR22, c[0x0][0x398] ;  /* 0x00007300ff1677ac */ /* 0x000ee20008000800 */
[----:B-----5:R-:W-:Y:S01]  /*67810*/  ISETP.LT.AND P4, PT, R29, UR14, !P3 ;  /* 0x0000000e1d007c0c */ /* 0x020fe2000df81270 */
[----:B------:R-:W5:Y:S01]  /*67820*/  LDCU UR14, c[0x0][0x398] ;  /* 0x00007300ff0e77ac */ /* 0x000f620008000800 */
        /* <DEDUP_REMOVED lines=19> */
[----:B------:R-:W3:Y:S01]  /*67960*/  LDCU UR16, c[0x0][0x398] ;  /* 0x00007300ff1077ac */ /* 0x000ee20008000800 */
[----:B-1----:R-:W-:Y:S01]  /*67970*/  IADD3 R4, P2, PT, R8, R2, RZ ;  /* 0x0000000208047210 */ /* 0x002fe20007f5e0ff */
[----:B------:R-:W-:Y:S01]  /*67980*/  VIADD R9, R23, 0x44 ;  /* 0x0000004417097836 */ /* 0x000fe20000000000 */
[----:B--2---:R-:W-:-:S02]  /*67990*/  SHF.R.S32.HI R7, RZ, 0x1f, R8 ;  /* 0x0000001fff077819 */ /* 0x004fc40000011408 */
        /* <DEDUP_REMOVED lines=15> */
[----:B--2---:R-:W-:Y:S01]  /*67a90*/  IADD3 R4, P1, PT, R8, R2, RZ ;  /* 0x0000000208047210 */ /* 0x004fe20007f3e0ff */
        /* <DEDUP_REMOVED lines=13> */
[----:B------:R-:W0:Y:S02]  /*67b70*/  LDCU UR20, c[0x0][0x398] ;  /* 0x00007300ff1477ac */ /* 0x000e240008000800 */
[----:B------:R1:W-:Y:S01]  /*67b80*/  @P4 STG.E.U8 desc[UR42][R6.64], R10 ;  /* 0x0000000a06004986 */ /* 0x0003e2000c10112a */
[----:B-----5:R-:W-:Y:S01]  /*67b90*/  ISETP.LT.AND P4, PT, R29, UR14, !P3 ;  /* 0x0000000e1d007c0c */ /* 0x020fe2000df81270 */
[----:B------:R-:W5:Y:S01]  /*67ba0*/  LDCU UR14, c[0x0][0x398] ;  /* 0x00007300ff0e77ac */ /* 0x000f620008000800 */
[----:B---3--:R-:W-:Y:S01]  /*67bb0*/  IADD3 R4, P3, PT, R8, R2, RZ ;  /* 0x0000000208047210 */ /* 0x008fe20007f7e0ff */
[----:B------:R-:W-:Y:S01]  /*67bc0*/  VIADD R9, R23, 0x46 ;  /* 0x0000004617097836 */ /* 0x000fe20000000000 */
[----:B-1----:R-:W-:-:S02]  /*67bd0*/  SHF.R.S32.HI R7, RZ, 0x1f, R8 ;  /* 0x0000001fff077819 */ /* 0x002fc40000011408 */
[----:B------:R-:W-:-:S03]  /*67be0*/  PRMT R10, R17, 0x7773, RZ ;  /* 0x00007773110a7816 */ /* 0x000fc600000000ff */
[----:B------:R-:W-:Y:S01]  /*67bf0*/  IMAD.X R5, R7, 0x1, R0, P3 ;  /* 0x0000000107057824 */ /* 0x000fe200018e0600 */
[----:B0-----:R-:W-:Y:S01]  /*67c00*/  ISETP.GE.AND P3, PT, R9, UR12, PT ;  /* 0x0000000c09007c0c */ /* 0x001fe2000bf66270 */
[----:B------:R-:W0:Y:S01]  /*67c10*/  LDCU UR12, c[0x0][0x39c] ;  /* 0x00007380ff0c77ac */ /* 0x000e220008000800 */
[----:B------:R-:W-:Y:S02]  /*67c20*/  PRMT R9, R17, 0x7772, RZ ;  /* 0x0000777211097816 */ /* 0x000fe400000000ff */
[C---:B------:R-:W-:Y:S01]  /*67c30*/  IADD3 R6, P6, PT, R8.reuse, R3, RZ ;  /* 0x0000000308067210 */ /* 0x040fe20007fde0ff */
[----:B------:R-:W3:Y:S01]  /*67c40*/  LDL.LU R17, [R1+0x84] ;  /* 0x0000840001117983 */ /* 0x000ee20000300800 */
        /* <DEDUP_REMOVED lines=29> */
[----:B----4-:R-:W-:-:S02]  /*67e20*/  SHF.R.S32.HI R7, RZ, 0x1f, R8 ;  /* 0x0000001fff077819 */ /* 0x010fc40000011408 */
        /* <DEDUP_REMOVED lines=14> */
[----:B-----5:R-:W-:Y:S01]  /*67f10*/  ISETP.LT.AND P4, PT, R29, UR14, !P3 ;  /* 0x0000000e1d007c0c */ /* 0x020fe2000df81270 */
[----:B------:R-:W5:Y:S01]  /*67f20*/  LDCU UR14, c[0x0][0x398] ;  /* 0x00007300ff0e77ac */ /* 0x000f620008000800 */
        /* <DEDUP_REMOVED lines=20> */
[----:B-----5:R-:W-:-:S02]  /*68070*/  SHF.R.S32.HI R7, RZ, 0x1f, R8 ;  /* 0x0000001fff077819 */ /* 0x020fc40000011408 */
[----:B------:R-:W-:-:S03]  /*68080*/  PRMT R10, R19, 0x7773, RZ ;  /* 0x00007773130a7816 */ /* 0x000fc600000000ff */
[----:B------:R-:W-:Y:S01]  /*68090*/  IMAD.X R5, R7, 0x1, R0, P2 ;  /* 0x0000000107057824 */ /* 0x000fe200010e0600 */
[----:B0-----:R-:W-:Y:S01]  /*680a0*/  ISETP.GE.AND P2, PT, R9, UR12, PT ;  /* 0x0000000c09007c0c */ /* 0x001fe2000bf46270 */
[----:B------:R-:W0:Y:S01]  /*680b0*/  LDCU UR12, c[0x0][0x39c] ;  /* 0x00007380ff0c77ac */ /* 0x000e220008000800 */
[----:B------:R-:W-:Y:S02]  /*680c0*/  PRMT R9, R19, 0x7772, RZ ;  /* 0x0000777213097816 */ /* 0x000fe400000000ff */
[----:B------:R-:W2:Y:S01]  /*680d0*/  LDL.LU R19, [R1+0x8c] ;  /* 0x00008c0001137983 */ /* 0x000ea20000300800 */
[C---:B------:R-:W-:Y:S01]  /*680e0*/  IADD3 R6, P6, PT, R8.reuse, R3, RZ ;  /* 0x0000000308067210 */ /* 0x040fe20007fde0ff */
[----:B------:R-:W-:Y:S01]  /*680f0*/  VIADD R8, R8, UR10 ;  /* 0x0000000a08087c36 */ /* 0x000fe20008000000 */
[----:B------:R-:W5:Y:S01]  /*68100*/  LDCU UR10, c[0x0][0x3b8] ;  /* 0x00007700ff0a77ac */ /* 0x000f620008000800 */
[----:B------:R0:W-:Y:S02]  /*68110*/  @P5 STG.E.U8 desc[UR42][R4.64], R9 ;  /* 0x0000000904005986 */ /* 0x0001e4000c10112a */
[----:B------:R-:W-:Y:S01]  /*68120*/  IMAD.X R7, R7, 0x1, R28, P6 ;  /* 0x0000000107077824 */ /* 0x000fe200030e061c */
[----:B------:R-:W-:Y:S01]  /*68130*/  ISETP.LT.AND P5, PT, R22, UR22, !P1 ;  /* 0x0000001616007c0c */ /* 0x000fe2000cfa1270 */
[----:B------:R-:W2:Y:S01]  /*68140*/  LDL.LU R15, [R1+0x90] ;  /* 0x00009000010f7983 */ /* 0x000ea20000300800 */
        /* <DEDUP_REMOVED lines=36> */
[----:B------:R-:W3:Y:S02]  /*68390*/  LDCU UR24, c[0x0][0x398] ;  /* 0x00007300ff1877ac */ /* 0x000ee40008000800 */
        /* <DEDUP_REMOVED lines=13> */
[C---:B---3--:R-:W-:Y:S02]  /*68470*/  PRMT R9, R17.reuse, 0x7770, RZ ;  /* 0x0000777011097816 */ /* 0x048fe400000000ff */
[----:B------:R-:W-:-:S03]  /*68480*/  PRMT R10, R17, 0x7771, RZ ;  /* 0x00007771110a7816 */ /* 0x000fc600000000ff */
[----:B------:R3:W-:Y:S01]  /*68490*/  @P5 STG.E.U8 desc[UR42][R4.64], R9 ;  /* 0x0000000904005986 */ /* 0x0007e2000c10112a */
[----:B------:R-:W-:Y:S01]  /*684a0*/  ISETP.LT.AND P5, PT, R22, UR20, !P1 ;  /* 0x0000001416007c0c */ /* 0x000fe2000cfa1270 */
[----:B------:R-:W0:Y:S02]  /*684b0*/  LDCU UR20, c[0x0][0x398] ;  /* 0x00007300ff1477ac */ /* 0x000e240008000800 */
[----:B------:R1:W-:Y:S01]  /*684c0*/  @P4 STG.E.U8 desc[UR42][R6.64], R10 ;  /* 0x0000000a06004986 */ /* 0x0003e2000c10112a */
[----:B------:R-:W-:Y:S01]  /*684d0*/  ISETP.LT.AND P4, PT, R29, UR18, !P1 ;  /* 0x000000121d007c0c */ /* 0x000fe2000cf81270 */
[----:B------:R-:W4:Y:S01]  /*684e0*/  LDCU UR18, c[0x0][0x398] ;  /* 0x00007300ff1277ac */ /* 0x000f220008000800 */
[----:B---3--:R-:W-:Y:S01]  /*684f0*/  IADD3 R4, P1, PT, R8, R2, RZ ;  /* 0x0000000208047210 */ /* 0x008fe20007f3e0ff */
        /* <DEDUP_REMOVED lines=25> */
[C---:B----4-:R-:W-:Y:S01]  /*68690*/  PRMT R9, R18.reuse, 0x7770, RZ ;  /* 0x0000777012097816 */ /* 0x050fe200000000ff */
[----:B------:R-:W-:Y:S01]  /*686a0*/  IMAD.X R7, R7, 0x1, R28, P6 ;  /* 0x0000000107077824 */ /* 0x000fe200030e061c */
[----:B------:R-:W-:Y:S01]  /*686b0*/  PRMT R10, R18, 0x7771, RZ ;  /* 0x00007771120a7816 */ /* 0x000fe200000000ff */
[----:B------:R-:W-:Y:S01]  /*686c0*/  VIADD R8, R8, UR4 ;  /* 0x0000000408087c36 */ /* 0x000fe20008000000 */
[----:B------:R-:W4:Y:S01]  /*686d0*/  LDCU UR4, c[0x0][0x3b8] ;  /* 0x00007700ff0477ac */ /* 0x000f220008000800 */
        /* <DEDUP_REMOVED lines=28> */
[----:B------:R-:W-:-:S03]  /*688a0*/  IADD3 R6, P6, PT, R8, R3, RZ ;  /* 0x0000000308067210 */ /* 0x000fc60007fde0ff */
[----:B------:R-:W-:Y:S01]  /*688b0*/  IMAD.X R5, R7, 0x1, R0, P1 ;  /* 0x0000000107057824 */ /* 0x000fe200008e0600 */
[----:B------:R-:W-:Y:S01]  /*688c0*/  ISETP.GE.AND P1, PT, R9, UR12, PT ;  /* 0x0000000c09007c0c */ /* 0x000fe2000bf26270 */
[----:B------:R-:W0:Y:S01]  /*688d0*/  LDCU UR12, c[0x0][0x39c] ;  /* 0x00007380ff0c77ac */ /* 0x000e220008000800 */
[----:B--2---:R-:W-:Y:S01]  /*688e0*/  PRMT R9, R19, 0x7770, RZ ;  /* 0x0000777013097816 */ /* 0x004fe200000000ff */
        /* <DEDUP_REMOVED lines=8> */
[----:B------:R-:W-:Y:S01]  /*68970*/  ISETP.LT.AND P4, PT, R29, UR14, !P3 ;  /* 0x0000000e1d007c0c */ /* 0x000fe2000df81270 */
[----:B------:R-:W2:Y:S01]  /*68980*/  LDCU UR14, c[0x0][0x398] ;  /* 0x00007300ff0e77ac */ /* 0x000ea20008000800 */
        /* <DEDUP_REMOVED lines=63> */
[----:B------:R-:W-:Y:S02]  /*68d80*/  IMAD.X R7, R7, 0x1, R28, P6 ;  /* 0x0000000107077824 */ /* 0x000fe400030e061c */
[----:B------:R-:W-:Y:S01]  /*68d90*/  VIADD R8, R8, UR8 ;  /* 0x0000000808087c36 */ /* 0x000fe20008000000 */
[----:B------:R-:W2:Y:S01]  /*68da0*/  LDCU UR8, c[0x0][0x3b8] ;  /* 0x00007700ff0877ac */ /* 0x000ea20008000800 */
[C---:B---3--:R-:W-:Y:S02]  /*68db0*/  PRMT R9, R17.reuse, 0x7770, RZ ;  /* 0x0000777011097816 */ /* 0x048fe400000000ff */
[----:B------:R-:W-:-:S03]  /*68dc0*/  PRMT R10, R17, 0x7771, RZ ;  /* 0x00007771110a7816 */ /* 0x000fc600000000ff */
        /* <DEDUP_REMOVED lines=8> */
[----:B--2---:R-:W-:Y:S02]  /*68e50*/  SHF.R.S32.HI R7, RZ, 0x1f, R8 ;  /* 0x0000001fff077819 */ /* 0x004fe40000011408 */
        /* <DEDUP_REMOVED lines=8> */
[----:B------:R-:W3:Y:S03]  /*68ee0*/  LDCU UR10, c[0x0][0x3b8] ;  /* 0x00007700ff0a77ac */ /* 0x000ee60008000800 */
[----:B------:R-:W-:Y:S01]  /*68ef0*/  IMAD.X R7, R7, 0x1, R28, P6 ;  /* 0x0000000107077824 */ /* 0x000fe200030e061c */
[----:B------:R0:W-:Y:S01]  /*68f00*/  @P5 STG.E.U8 desc[UR42][R4.64], R9 ;  /* 0x0000000904005986 */ /* 0x0001e2000c10112a */
[----:B------:R-:W-:Y:S01]  /*68f10*/  ISETP.LT.AND P5, PT, R22, UR22, !P1 ;  /* 0x0000001616007c0c */ /* 0x000fe2000cfa1270 */
[----:B------:R-:W-:Y:S01]  /*68f20*/  VIADD R10, R23, 0x57 ;  /* 0x00000057170a7836 */ /* 0x000fe20000000000 */
[----:B------:R-:W-:Y:S01]  /*68f30*/  SHF.R.S32.HI R11, RZ, 0x1f, R8 ;  /* 0x0000001fff0b7819 */ /* 0x000fe20000011408 */
[----:B------:R1:W-:Y:S01]  /*68f40*/  @P4 STG.E.U8 desc[UR42][R6.64], R13 ;  /* 0x0000000d06004986 */ /* 0x0003e2000c10112a */
[----:B------:R-:W-:Y:S01]  /*68f50*/  ISETP.LT.AND P4, PT, R29, UR18, !P1 ;  /* 0x000000121d007c0c */ /* 0x000fe2000cf81270 */
[----:B------:R-:W3:Y:S01]  /*68f60*/  LDCU UR18, c[0x0][0x398] ;  /* 0x00007300ff1277ac */ /* 0x000ee20008000800 */
[----:B------:R-:W3:Y:S01]  /*68f70*/  LDCU UR22, c[0x0][0x398] ;  /* 0x00007300ff1677ac */ /* 0x000ee20008000800 */
[----:B0-----:R-:W-:-:S02]  /*68f80*/  IADD3 R4, P1, PT, R8, R2, RZ ;  /* 0x0000000208047210 */ /* 0x001fc40007f3e0ff */
[----:B-1----:R-:W-:-:S03]  /*68f90*/  IADD3 R6, P6, PT, R8, R3, RZ ;  /* 0x0000000308067210 */ /* 0x002fc60007fde0ff */
[C---:B------:R-:W-:Y:S02]  /*68fa0*/  IMAD.X R5, R11.reuse, 0x1, R0, P1 ;  /* 0x000000010b057824 */ /* 0x040fe400008e0600 */
[----:B------:R-:W-:Y:S02]  /*68fb0*/  VIADD R8, R8, UR4 ;  /* 0x0000000408087c36 */ /* 0x000fe40008000000 */
[----:B------:R-:W-:Y:S01]  /*68fc0*/  IMAD.X R7, R11, 0x1, R28, P6 ;  /* 0x000000010b077824 */ /* 0x000fe200030e061c */
[C---:B-----5:R-:W-:Y:S01]  /*68fd0*/  PRMT R9, R18.reuse, 0x7770, RZ ;  /* 0x0000777012097816 */ /* 0x060fe200000000ff */
[----:B------:R-:W0:Y:S01]  /*68fe0*/  LDCU UR4, c[0x0][0x3b8] ;  /* 0x00007700ff0477ac */ /* 0x000e220008000800 */
[----:B------:R-:W-:-:S03]  /*68ff0*/  PRMT R13, R18, 0x7771, RZ ;  /* 0x00007771120d7816 */ /* 0x000fc600000000ff */
[----:B------:R1:W-:Y:S01]  /*69000*/  @P5 STG.E.U8 desc[UR42][R4.64], R9 ;  /* 0x0000000904005986 */ /* 0x0003e2000c10112a */
[----:B------:R-:W-:Y:S01]  /*69010*/  ISETP.LT.AND P5, PT, R22, UR23, !P3 ;  /* 0x0000001716007c0c */ /* 0x000fe2000dfa1270 */
[----:B------:R-:W5:Y:S02]  /*69020*/  LDCU UR23, c[0x0][0x398] ;  /* 0x00007300ff1777ac */ /* 0x000f640008000800 */
[----:B------:R0:W-:Y:S01]  /*69030*/  @P4 STG.E.U8 desc[UR42][R6.64], R13 ;  /* 0x0000000d06004986 */ /* 0x0001e2000c10112a */
[----:B------:R-:W-:Y:S01]  /*69040*/  ISETP.LT.AND P4, PT, R29, UR14, !P3 ;  /* 0x0000000e1d007c0c */ /* 0x000fe2000df81270 */
[----:B------:R-:W3:Y:S01]  /*69050*/  LDCU UR14, c[0x0][0x398] ;  /* 0x00007300ff0e77ac */ /* 0x000ee20008000800 */
[----:B------:R-:W-:Y:S02]  /*69060*/  SHF.R.S32.HI R11, RZ, 0x1f, R8 ;  /* 0x0000001fff0b7819 */ /* 0x000fe40000011408 */
[C---:B-1----:R-:W-:Y:S02]  /*69070*/  IADD3 R4, P3, PT, R8.reuse, R2, RZ ;  /* 0x0000000208047210 */ /* 0x042fe40007f7e0ff */
[----:B0-----:R-:W-:-:S03]  /*69080*/  IADD3 R6, P6, PT, R8, R3, RZ ;  /* 0x0000000308067210 */ /* 0x001fc60007fde0ff */
[C---:B------:R-:W-:Y:S01]  /*69090*/  IMAD.X R5, R11.reuse, 0x1, R0, P3 ;  /* 0x000000010b057824 */ /* 0x040fe200018e0600 */
[C---:B------:R-:W-:Y:S01]  /*690a0*/  PRMT R9, R18.reuse, 0x7772, RZ ;  /* 0x0000777212097816 */ /* 0x040fe200000000ff */
[----:B------:R-:W-:Y:S01]  /*690b0*/  IMAD.X R7, R11, 0x1, R28, P6 ;  /* 0x000000010b077824 */ /* 0x000fe200030e061c */
[----:B------:R-:W-:Y:S02]  /*690c0*/  PRMT R11, R18, 0x7773, RZ ;  /* 0x00007773120b7816 */ /* 0x000fe400000000ff */
[----:B------:R-:W2:Y:S01]  /*690d0*/  LDL.LU R18, [R1+0xa8] ;  /* 0x0000a80001127983 */ /* 0x000ea20000300800 */
[----:B------:R-:W-:Y:S01]  /*690e0*/  VIADD R8, R8, UR6 ;  /* 0x0000000608087c36 */ /* 0x000fe20008000000 */
[----:B------:R-:W-:Y:S01]  /*690f0*/  ISETP.GE.AND P1, PT, R10, UR12, PT ;  /* 0x0000000c0a007c0c */ /* 0x000fe2000bf26270 */
[----:B------:R-:W0:Y:S01]  /*69100*/  LDCU UR12, c[0x0][0x39c] ;  /* 0x00007380ff0c77ac */ /* 0x000e220008000800 */
[----:B------:R1:W-:Y:S01]  /*69110*/  @P5 STG.E.U8 desc[UR42][R4.64], R9 ;  /* 0x0000000904005986 */ /* 0x0003e2000c10112a */
[----:B------:R-:W-:-:S02]  /*69120*/  ISETP.LT.AND P5, PT, R22, UR24, !P2 ;  /* 0x0000001816007c0c */ /* 0x000fc4000d7a1270 */
[----:B------:R-:W-:Y:S01]  /*69130*/  SHF.R.S32.HI R13, RZ, 0x1f, R8 ;  /* 0x0000001fff0d7819 */ /* 0x000fe20000011408 */
[----:B------:R3:W-:Y:S01]  /*69140*/  @P4 STG.E.U8 desc[UR42][R6.64], R11 ;  /* 0x0000000b06004986 */ /* 0x0007e2000c10112a */
[----:B------:R-:W-:Y:S01]  /*69150*/  ISETP.LT.AND P4, PT, R29, UR16, !P2 ;  /* 0x000000101d007c0c */ /* 0x000fe2000d781270 */
[----:B------:R-:W-:Y:S01]  /*69160*/  VIADD R10, R23, 0x58 ;  /* 0x00000058170a7836 */ /* 0x000fe20000000000 */
[----:B------:R-:W0:Y:S01]  /*69170*/  LDCU UR16, c[0x0][0x398] ;  /* 0x00007300ff1077ac */ /* 0x000e220008000800 */
[----:B------:R-:W0:Y:S01]  /*69180*/  LDCU UR6, c[0x0][0x3b8] ;  /* 0x00007700ff0677ac */ /* 0x000e220008000800 */
[C---:B-1----:R-:W-:Y:S01]  /*69190*/  IADD3 R4, P2, PT, R8.reuse, R2, RZ ;  /* 0x0000000208047210 */ /* 0x042fe20007f5e0ff */
[----:B------:R-:W1:Y:S01]  /*691a0*/  LDCU UR24, c[0x0][0x398] ;  /* 0x00007300ff1877ac */ /* 0x000e620008000800 */
[----:B---3--:R-:W-:-:S03]  /*691b0*/  IADD3 R6, P6, PT, R8, R3, RZ ;  /* 0x0000000308067210 */ /* 0x008fc60007fde0ff */
[C---:B------:R-:W-:Y:S02]  /*691c0*/  IMAD.X R5, R13.reuse, 0x1, R0, P2 ;  /* 0x000000010d057824 */ /* 0x040fe400010e0600 */
[----:B------:R-:W-:Y:S01]  /*691d0*/  IMAD.X R7, R13, 0x1, R28, P6 ;  /* 0x000000010d077824 */ /* 0x000fe200030e061c */
[C---:B----4-:R-:W-:Y:S02]  /*691e0*/  PRMT R11, R19.reuse, 0x7770, RZ ;  /* 0x00007770130b7816 */ /* 0x050fe400000000ff */
[----:B------:R-:W-:-:S03]  /*691f0*/  PRMT R9, R19, 0x7771, RZ ;  /* 0x0000777113097816 */ /* 0x000fc600000000ff */
[----:B------:R3:W-:Y:S04]  /*69200*/  @P5 STG.E.U8 desc[UR42][R4.64], R11 ;  /* 0x0000000b04005986 */ /* 0x0007e8000c10112a */
[----:B------:R4:W-:Y:S01]  /*69210*/  @P4 STG.E.U8 desc[UR42][R6.64], R9 ;  /* 0x0000000906004986 */ /* 0x0009e2000c10112a */
[C---:B---3--:R-:W-:Y:S02]  /*69220*/  PRMT R11, R19.reuse, 0x7772, RZ ;  /* 0x00007772130b7816 */ /* 0x048fe400000000ff */
[----:B----4-:R-:W-:Y:S02]  /*69230*/  PRMT R9, R19, 0x7773, RZ ;  /* 0x0000777313097816 */ /* 0x010fe400000000ff */
[----:B------:R-:W3:Y:S01]  /*69240*/  LDL.LU R19, [R1+0xac] ;  /* 0x0000ac0001137983 */ /* 0x000ee20000300800 */
[----:B0-----:R-:W-:Y:S01]  /*69250*/  ISETP.GE.AND P3, PT, R10, UR12, PT ;  /* 0x0000000c0a007c0c */ /* 0x001fe2000bf66270 */
[----:B------:R-:W0:Y:S01]  /*69260*/  LDCU UR12, c[0x0][0x39c] ;  /* 0x00007380ff0c77ac */ /* 0x000e220008000800 */
[----:B------:R-:W-:-:S02]  /*69270*/  VIADD R10, R23, 0x59 ;  /* 0x00000059170a7836 */ /* 0x000fc40000000000 */
[----:B------:R-:W-:Y:S01]  /*69280*/  VIADD R8, R8, UR8 ;  /* 0x0000000808087c36 */ /* 0x000fe20008000000 */
[----:B------:R-:W-:Y:S01]  /*69290*/  ISETP.LT.AND P5, PT, R22, UR20, !P1 ;  /* 0x0000001416007c0c */ /* 0x000fe2000cfa1270 */
[----:B------:R-:W4:Y:S01]  /*692a0*/  LDCU UR8, c[0x0][0x3b8] ;  /* 0x00007700ff0877ac */ /* 0x000f220008000800 */
[----:B------:R-:W-:Y:S02]  /*692b0*/  ISETP.LT.AND P4, PT, R29, UR18, !P1 ;  /* 0x000000121d007c0c */ /* 0x000fe4000cf81270 */
[----:B0-----:R-:W-:Y:S01]  /*692c0*/  ISETP.GE.AND P2, PT, R10, UR12, PT ;  /* 0x0000000c0a007c0c */ /* 0x001fe2000bf46270 */
[----:B------:R-:W0:Y:S01]  /*692d0*/  LDCU UR12, c[0x0][0x39c] ;  /* 0x00007380ff0c77ac */ /* 0x000e220008000800 */
[----:B------:R-:W-:Y:S01]  /*692e0*/  SHF.R.S32.HI R13, RZ, 0x1f, R8 ;  /* 0x0000001fff0d7819 */ /* 0x000fe20000011408 */
[----:B------:R-:W-:Y:S01]  /*692f0*/  VIADD R10, R23, 0x5a ;  /* 0x0000005a170a7836 */ /* 0x000fe20000000000 */
[C---:B------:R-:W-:Y:S01]  /*69300*/  IADD3 R4, P1, PT, R8.reuse, R2, RZ ;  /* 0x0000000208047210 */ /* 0x040fe20007f3e0ff */
[----:B------:R-:W1:Y:S01]  /*69310*/  LDCU UR18, c[0x0][0x398] ;  /* 0x00007300ff1277ac */ /* 0x000e620008000800 */
[----:B------:R-:W-:-:S03]  /*69320*/  IADD3 R6, P6, PT, R8, R3, RZ ;  /* 0x0000000308067210 */ /* 0x000fc60007fde0ff */
[C---:B------:R-:W-:Y:S01]  /*69330*/  IMAD.X R5, R13.reuse, 0x1, R0, P1 ;  /* 0x000000010d057824 */ /* 0x040fe200008e0600 */
[----:B------:R-:W1:Y:S01]  /*69340*/  LDCU UR20, c[0x0][0x398] ;  /* 0x00007300ff1477ac */ /* 0x000e620008000800 */
[----:B------:R-:W-:Y:S01]  /*69350*/  IMAD.X R7, R13, 0x1, R28, P6 ;  /* 0x000000010d077824 */ /* 0x000fe200030e061c */
[----:B0-----:R-:W-:Y:S01]  /*69360*/  ISETP.GE.AND P1, PT, R10, UR12, PT ;  /* 0x0000000c0a007c0c */ /* 0x001fe2000bf26270 */
[----:B------:R-:W0:Y:S01]  /*69370*/  LDCU UR12, c[0x0][0x39c] ;  /* 0x00007380ff0c77ac */ /* 0x000e220008000800 */
[----:B------:R-:W-:Y:S01]  /*69380*/  VIADD R8, R8, UR10 ;  /* 0x0000000a08087c36 */ /* 0x000fe20008000000 */
[----:B------:R1:W-:Y:S01]  /*69390*/  @P5 STG.E.U8 desc[UR42][R4.64], R11 ;  /* 0x0000000b04005986 */ /* 0x0003e2000c10112a */
[----:B------:R-:W-:Y:S01]  /*693a0*/  ISETP.LT.AND P5, PT, R22, UR22, !P3 ;  /* 0x0000001616007c0c */ /* 0x000fe2000dfa1270 */
[----:B------:R-:W-:Y:S01]  /*693b0*/  VIADD R10, R23, 0x5b ;  /* 0x0000005b170a7836 */ /* 0x000fe20000000000 */
[----:B------:R-:W2:Y:S01]  /*693c0*/  LDCU UR10, c[0x0][0x3b8] ;  /* 0x00007700ff0a77ac */ /* 0x000ea20008000800 */
[----:B------:R0:W-:Y:S01]  /*693d0*/  @P4 STG.E.U8 desc[UR42][R6.64], R9 ;  /* 0x0000000906004986 */ /* 0x0001e2000c10112a */
[----:B------:R-:W-:-:S02]  /*693e0*/  ISETP.LT.AND P4, PT, R29, UR14, !P3 ;  /* 0x0000000e1d007c0c */ /* 0x000fc4000df81270 */
[----:B------:R-:W-:Y:S01]  /*693f0*/  SHF.R.S32.HI R13, RZ, 0x1f, R8 ;  /* 0x0000001fff0d7819 */ /* 0x000fe20000011408 */
[----:B------:R-:W2:Y:S01]  /*69400*/  LDCU UR14, c[0x0][0x398] ;  /* 0x00007300ff0e77ac */ /* 0x000ea20008000800 */
[----:B-1----:R-:W-:Y:S01]  /*69410*/  IADD3 R4, P3, PT, R8, R2, RZ ;  /* 0x0000000208047210 */ /* 0x002fe20007f7e0ff */
[----:B------:R-:W1:Y:S04]  /*69420*/  LDCU UR22, c[0x0][0x398] ;  /* 0x00007300ff1677ac */ /* 0x000e680008000800 */
[----:B------:R-:W-:Y:S01]  /*69430*/  IMAD.X R5, R13, 0x1, R0, P3 ;  /* 0x000000010d057824 */ /* 0x000fe200018e0600 */
[----:B0-----:R-:W-:Y:S01]  /*69440*/  ISETP.GE.AND P3, PT, R10, UR12, PT ;  /* 0x0000000c0a007c0c */ /* 0x001fe2000bf66270 */
[----:B------:R-:W0:Y:S01]  /*69450*/  LDCU UR12, c[0x0][0x39c] ;  /* 0x00007380ff0c77ac */ /* 0x000e220008000800 */
[----:B------:R-:W-:-:S02]  /*69460*/  IADD3 R6, P6, PT, R8, R3, RZ ;  /* 0x0000000308067210 */ /* 0x000fc40007fde0ff */
[C---:B------:R-:W-:Y:S02]  /*69470*/  PRMT R11, R16.reuse, 0x7770, RZ ;  /* 0x00007770100b7816 */ /* 0x040fe400000000ff */
[----:B------:R-:W-:Y:S01]  /*69480*/  PRMT R9, R16, 0x7771, RZ ;  /* 0x0000777110097816 */ /* 0x000fe200000000ff */
[----:B------:R-:W-:Y:S02]  /*69490*/  IMAD.X R7, R13, 0x1, R28, P6 ;  /* 0x000000010d077824 */ /* 0x000fe400030e061c */
[----:B------:R-:W-:Y:S01]  /*694a0*/  VIADD R8, R8, UR4 ;  /* 0x0000000408087c36 */ /* 0x000fe20008000000 */
[----:B------:R0:W-:Y:S01]  /*694b0*/  @P5 STG.E.U8 desc[UR42][R4.64], R11 ;  /* 0x0000000b04005986 */ /* 0x0001e2000c10112a */
[----:B-----5:R-:W-:Y:S01]  /*694c0*/  ISETP.LT.AND P5, PT, R22, UR23, !P2 ;  /* 0x0000001716007c0c */ /* 0x020fe2000d7a1270 */
[----:B------:R-:W-:Y:S01]  /*694d0*/  VIADD R10, R23, 0x5c ;  /* 0x0000005c170a7836 */ /* 0x000fe20000000000 */
[----:B------:R-:W5:Y:S01]  /*694e0*/  LDCU UR4, c[0x0][0x3b8] ;  /* 0x00007700ff0477ac */ /* 0x000f620008000800 */
[----:B------:R1:W-:Y:S01]  /*694f0*/  @P4 STG.E.U8 desc[UR42][R6.64], R9 ;  /* 0x0000000906004986 */ /* 0x0003e2000c10112a */
[----:B------:R-:W-:-:S02]  /*69500*/  ISETP.LT.AND P4, PT, R29, UR16, !P2 ;  /* 0x000000101d007c0c */ /* 0x000fc4000d781270 */
[----:B------:R-:W-:Y:S01]  /*69510*/  SHF.R.S32.HI R13, RZ, 0x1f, R8 ;  /* 0x0000001fff0d7819 */ /* 0x000fe20000011408 */
[----:B------:R-:W2:Y:S01]  /*69520*/  LDCU UR16, c[0x0][0x398] ;  /* 0x00007300ff1077ac */ /* 0x000ea20008000800 */
[----:B0-----:R-:W-:Y:S01]  /*69530*/  IADD3 R4, P2, PT, R8, R2, RZ ;  /* 0x0000000208047210 */ /* 0x001fe20007f5e0ff */
[----:B------:R-:W0:Y:S04]  /*69540*/  LDCU UR23, c[0x0][0x398] ;  /* 0x00007300ff1777ac */ /* 0x000e280008000800 */
[----:B------:R-:W-:Y:S01]  /*69550*/  IMAD.X R5, R13, 0x1, R0, P2 ;  /* 0x000000010d057824 */ /* 0x000fe200010e0600 */
[----:B------:R-:W-:Y:S01]  /*69560*/  ISETP.GE.AND P2, PT, R10, UR12, PT ;  /* 0x0000000c0a007c0c */ /* 0x000fe2000bf46270 */
[----:B------:R-:W0:Y:S01]  /*69570*/  LDCU UR12, c[0x0][0x39c] ;  /* 0x00007380ff0c77ac */ /* 0x000e220008000800 */
[----:B-1----:R-:W-:-:S02]  /*69580*/  IADD3 R6, P6, PT, R8, R3, RZ ;  /* 0x0000000308067210 */ /* 0x002fc40007fde0ff */
[C---:B------:R-:W-:Y:S02]  /*69590*/  PRMT R11, R16.reuse, 0x7772, RZ ;  /* 0x00007772100b7816 */ /* 0x040fe400000000ff */
[----:B------:R-:W-:Y:S01]  /*695a0*/  PRMT R9, R16, 0x7773, RZ ;  /* 0x0000777310097816 */ /* 0x000fe200000000ff */
[----:B------:R-:W-:Y:S02]  /*695b0*/  IMAD.X R7, R13, 0x1, R28, P6 ;  /* 0x000000010d077824 */ /* 0x000fe400030e061c */
        /* <DEDUP_REMOVED lines=14> */
[C---:B------:R-:W-:Y:S01]  /*696a0*/  IADD3 R6, P6, PT, R8.reuse, R3, RZ ;  /* 0x0000000308067210 */ /* 0x040fe20007fde0ff */
[----:B----4-:R-:W-:-:S02]  /*696b0*/  VIADD R8, R8, UR8 ;  /* 0x0000000808087c36 */ /* 0x010fc40008000000 */
[----:B------:R-:W-:Y:S01]  /*696c0*/  VIADD R10, R23, 0x5e ;  /* 0x0000005e170a7836 */ /* 0x000fe20000000000 */
[----:B------:R-:W4:Y:S01]  /*696d0*/  LDCU UR8, c[0x0][0x3b8] ;  /* 0x00007700ff0877ac */ /* 0x000f220008000800 */
[----:B------:R-:W-:Y:S01]  /*696e0*/  IMAD.X R7, R13, 0x1, R28, P6 ;  /* 0x000000010d077824 */ /* 0x000fe200030e061c */
[----:B------:R-:W-:Y:S02]  /*696f0*/  SHF.R.S32.HI R13, RZ, 0x1f, R8 ;  /* 0x0000001fff0d7819 */ /* 0x000fe40000011408 */
[C---:B--2---:R-:W-:Y:S02]  /*69700*/  PRMT R11, R17.reuse, 0x7770, RZ ;  /* 0x00007770110b7816 */ /* 0x044fe400000000ff */
[----:B------:R-:W-:-:S03]  /*69710*/  PRMT R9, R17, 0x7771, RZ ;  /* 0x0000777111097816 */ /* 0x000fc600000000ff */
[----:B------:R2:W-:Y:S01]  /*69720*/  @P5 STG.E.U8 desc[UR42][R4.64], R11 ;  /* 0x0000000b04005986 */ /* 0x0005e2000c10112a */
[----:B------:R-:W-:Y:S01]  /*69730*/  ISETP.LT.AND P5, PT, R22, UR20, !P3 ;  /* 0x0000001416007c0c */ /* 0x000fe2000dfa1270 */
[----:B------:R-:W1:Y:S02]  /*69740*/  LDCU UR20, c[0x0][0x398] ;  /* 0x00007300ff1477ac */ /* 0x000e640008000800 */
[----:B------:R0:W-:Y:S01]  /*69750*/  @P4 STG.E.U8 desc[UR42][R6.64], R9 ;  /* 0x0000000906004986 */ /* 0x0001e2000c10112a */
[----:B------:R-:W-:Y:S01]  /*69760*/  ISETP.LT.AND P4, PT, R29, UR14, !P3 ;  /* 0x0000000e1d007c0c */ /* 0x000fe2000df81270 */
[----:B------:R-:W1:Y:S01]  /*69770*/  LDCU UR14, c[0x0][0x398] ;  /* 0x00007300ff0e77ac */ /* 0x000e620008000800 */
[----:B--2---:R-:W-:-:S05]  /*69780*/  IADD3 R4, P3, PT, R8, R2, RZ ;  /* 0x0000000208047210 */ /* 0x004fca0007f7e0ff */
[----:B------:R-:W-:Y:S01]  /*69790*/  IMAD.X R5, R13, 0x1, R0, P3 ;  /* 0x000000010d057824 */ /* 0x000fe200018e0600 */
[----:B0-----:R-:W-:Y:S01]  /*697a0*/  ISETP.GE.AND P3, PT, R10, UR12, PT ;  /* 0x0000000c0a007c0c */ /* 0x001fe2000bf66270 */
[----:B------:R-:W0:Y:S01]  /*697b0*/  LDCU UR12, c[0x0][0x39c] ;  /* 0x00007380ff0c77ac */ /* 0x000e220008000800 */
[C---:B------:R-:W-:Y:S02]  /*697c0*/  IADD3 R6, P6, PT, R8.reuse, R3, RZ ;  /* 0x0000000308067210 */ /* 0x040fe40007fde0ff */
[C---:B------:R-:W-:Y:S02]  /*697d0*/  PRMT R11, R17.reuse, 0x7772, RZ ;  /* 0x00007772110b7816 */ /* 0x040fe400000000ff */
[----:B------:R-:W-:Y:S01]  /*697e0*/  PRMT R9, R17, 0x7773, RZ ;  /* 0x0000777311097816 */ /* 0x000fe200000000ff */
[----:B------:R-:W-:Y:S02]  /*697f0*/  IMAD.X R7, R13, 0x1, R28, P6 ;  /* 0x000000010d077824 */ /* 0x000fe400030e061c */
[----:B------:R-:W-:Y:S01]  /*69800*/  VIADD R8, R8, UR10 ;  /* 0x0000000a08087c36 */ /* 0x000fe20008000000 */
[----:B------:R2:W-:Y:S01]  /*69810*/  @P5 STG.E.U8 desc[UR42][R4.64], R11 ;  /* 0x0000000b04005986 */ /* 0x0005e2000c10112a */
[----:B------:R-:W-:Y:S01]  /*69820*/  ISETP.LT.AND P5, PT, R22, UR22, !P2 ;  /* 0x0000001616007c0c */ /* 0x000fe2000d7a1270 */
[----:B------:R-:W-:Y:S01]  /*69830*/  VIADD R10, R23, 0x5f ;  /* 0x0000005f170a7836 */ /* 0x000fe20000000000 */
[----:B------:R-:W1:Y:S01]  /*69840*/  LDCU UR10, c[0x0][0x3b8] ;  /* 0x00007700ff0a77ac */ /* 0x000e620008000800 */
[----:B------:R0:W-:Y:S01]  /*69850*/  @P4 STG.E.U8 desc[UR42][R6.64], R9 ;  /* 0x0000000906004986 */ /* 0x0001e2000c10112a */
[----:B------:R-:W-:-:S02]  /*69860*/  ISETP.LT.AND P4, PT, R29, UR16, !P2 ;  /* 0x000000101d007c0c */ /* 0x000fc4000d781270 */
[----:B------:R-:W-:Y:S01]  /*69870*/  SHF.R.S32.HI R13, RZ, 0x1f, R8 ;  /* 0x0000001fff0d7819 */ /* 0x000fe20000011408 */
[----:B------:R-:W1:Y:S01]  /*69880*/  LDCU UR16, c[0x0][0x398] ;  /* 0x00007300ff1077ac */ /* 0x000e620008000800 */
[----:B--2---:R-:W-:Y:S01]  /*69890*/  IADD3 R4, P2, PT, R8, R2, RZ ;  /* 0x0000000208047210 */ /* 0x004fe20007f5e0ff */
[----:B------:R-:W2:Y:S04]  /*698a0*/  LDCU UR22, c[0x0][0x398] ;  /* 0x00007300ff1677ac */ /* 0x000ea80008000800 */
[----:B------:R-:W-:Y:S01]  /*698b0*/  IMAD.X R5, R13, 0x1, R0, P2 ;  /* 0x000000010d057824 */ /* 0x000fe200010e0600 */
[----:B0-----:R-:W-:Y:S01]  /*698c0*/  ISETP.GE.AND P2, PT, R10, UR12, PT ;  /* 0x0000000c0a007c0c */ /* 0x001fe2000bf46270 */
[----:B------:R-:W0:Y:S01]  /*698d0*/  LDCU UR12, c[0x0][0x39c] ;  /* 0x00007380ff0c77ac */ /* 0x000e220008000800 */
[C---:B------:R-:W-:Y:S01]  /*698e0*/  IADD3 R6, P6, PT, R8.reuse, R3, RZ ;  /* 0x0000000308067210 */ /* 0x040fe20007fde0ff */
[----:B-----5:R-:W-:Y:S01]  /*698f0*/  VIADD R8, R8, UR4 ;  /* 0x0000000408087c36 */ /* 0x020fe20008000000 */
[----:B------:R-:W-:-:S03]  /*69900*/  PRMT R11, R18, 0x7770, RZ ;  /* 0x00007770120b7816 */ /* 0x000fc600000000ff */
[----:B------:R-:W-:Y:S01]  /*69910*/  IMAD.X R7, R13, 0x1, R28, P6 ;  /* 0x000000010d077824 */ /* 0x000fe200030e061c */
[----:B------:R-:W-:Y:S01]  /*69920*/  PRMT R9, R18, 0x7771, RZ ;  /* 0x0000777112097816 */ /* 0x000fe200000000ff */
[----:B------:R-:W-:Y:S01]  /*69930*/  VIADD R10, R23, 0x60 ;  /* 0x00000060170a7836 */ /* 0x000fe20000000000 */
[----:B------:R-:W5:Y:S01]  /*69940*/  LDCU UR4, c[0x0][0x3b8] ;  /* 0x00007700ff0477ac */ /* 0x000f620008000800 */
[----:B------:R0:W-:Y:S01]  /*69950*/  @P5 STG.E.U8 desc[UR42][R4.64], R11 ;  /* 0x0000000b04005986 */ /* 0x0001e2000c10112a */
[----:B------:R-:W-:Y:S02]  /*69960*/  ISETP.LT.AND P5, PT, R22, UR23, !P1 ;  /* 0x0000001716007c0c */ /* 0x000fe4000cfa1270 */
[----:B------:R-:W-:Y:S01]  /*69970*/  SHF.R.S32.HI R13, RZ, 0x1f, R8 ;  /* 0x0000001fff0d7819 */ /* 0x000fe20000011408 */
[----:B------:R1:W-:Y:S01]  /*69980*/  @P4 STG.E.U8 desc[UR42][R6.64], R9 ;  /* 0x0000000906004986 */ /* 0x0003e2000c10112a */
[----:B------:R-:W-:Y:S01]  /*69990*/  ISETP.LT.AND P4, PT, R29, UR18, !P1 ;  /* 0x000000121d007c0c */ /* 0x000fe2000cf81270 */
[----:B------:R-:W2:Y:S01]  /*699a0*/  LDCU UR18, c[0x0][0x398] ;  /* 0x00007300ff1277ac */ /* 0x000ea20008000800 */
[----:B------:R-:W2:Y:S01]  /*699b0*/  LDCU UR23, c[0x0][0x398] ;  /* 0x00007300ff1777ac */ /* 0x000ea20008000800 */
[----:B0-----:R-:W-:-:S05]  /*699c0*/  IADD3 R4, P1, PT, R8, R2, RZ ;  /* 0x0000000208047210 */ /* 0x001fca0007f3e0ff */
[C---:B------:R-:W-:Y:S01]  /*699d0*/  IMAD.X R5, R13.reuse, 0x1, R0, P1 ;  /* 0x000000010d057824 */ /* 0x040fe200008e0600 */
[----:B------:R-:W-:Y:S01]  /*699e0*/  ISETP.GE.AND P1, PT, R10, UR12, PT ;  /* 0x0000000c0a007c0c */ /* 0x000fe2000bf26270 */
[----:B------:R-:W0:Y:S01]  /*699f0*/  LDCU UR12, c[0x0][0x39c] ;  /* 0x00007380ff0c77ac */ /* 0x000e220008000800 */
[----:B-1----:R-:W-:Y:S02]  /*69a00*/  IADD3 R6, P6, PT, R8, R3, RZ ;  /* 0x0000000308067210 */ /* 0x002fe40007fde0ff */
        /* <DEDUP_REMOVED lines=12> */
[C---:B-1----:R-:W-:Y:S01]  /*69ad0*/  IADD3 R4, P3, PT, R8.reuse, R2, RZ ;  /* 0x0000000208047210 */ /* 0x042fe20007f7e0ff */
[----:B------:R-:W-:Y:S01]  /*69ae0*/  VIADD R12, R23, 0x63 ;  /* 0x00000063170c7836 */ /* 0x000fe20000000000 */
[----:B------:R-:W1:Y:S01]  /*69af0*/  LDCU UR24, c[0x0][0x398] ;  /* 0x00007300ff1877ac */ /* 0x000e620008000800 */
[----:B0-----:R-:W-:Y:S02]  /*69b00*/  IADD3 R6, P6, PT, R8, R3, RZ ;  /* 0x0000000308067210 */ /* 0x001fe40007fde0ff */
[C---:B------:R-:W-:Y:S01]  /*69b10*/  IMAD.X R5, R13.reuse, 0x1, R0, P3 ;  /* 0x000000010d057824 */ /* 0x040fe200018e0600 */
[----:B------:R-:W-:Y:S01]  /*69b20*/  ISETP.GE.AND P3, PT, R10, UR12, PT ;  /* 0x0000000c0a007c0c */ /* 0x000fe2000bf66270 */
[----:B------:R-:W0:Y:S01]  /*69b30*/  LDCU UR12, c[0x0][0x39c] ;  /* 0x00007380ff0c77ac */ /* 0x000e220008000800 */
[----:B------:R-:W-:Y:S01]  /*69b40*/  IMAD.X R7, R13, 0x1, R28, P6 ;  /* 0x000000010d077824 */ /* 0x000fe200030e061c */
[----:B---3--:R-:W-:-:S02]  /*69b50*/  PRMT R11, R19, 0x7770, RZ ;  /* 0x00007770130b7816 */ /* 0x008fc400000000ff */
[----:B------:R-:W-:Y:S01]  /*69b60*/  PRMT R9, R19, 0x7771, RZ ;  /* 0x0000777113097816 */ /* 0x000fe200000000ff */
[----:B----4-:R-:W-:Y:S02]  /*69b70*/  VIADD R8, R8, UR8 ;  /* 0x0000000808087c36 */ /* 0x010fe40008000000 */
[----:B------:R-:W-:Y:S01]  /*69b80*/  VIADD R10, R23, 0x62 ;  /* 0x00000062170a7836 */ /* 0x000fe20000000000 */
[----:B------:R3:W-:Y:S01]  /*69b90*/  @P5 STG.E.U8 desc[UR42][R4.64], R11 ;  /* 0x0000000b04005986 */ /* 0x0007e2000c10112a */
[----:B------:R-:W-:Y:S01]  /*69ba0*/  ISETP.LT.AND P5, PT, R22, UR20, !P2 ;  /* 0x0000001416007c0c */ /* 0x000fe2000d7a1270 */
[----:B------:R-:W4:Y:S02]  /*69bb0*/  LDCU UR8, c[0x0][0x3b8] ;  /* 0x00007700ff0877ac */ /* 0x000f240008000800 */
[----:B------:R0:W-:Y:S01]  /*69bc0*/  @P4 STG.E.U8 desc[UR42][R6.64], R9 ;  /* 0x0000000906004986 */ /* 0x0001e2000c10112a */
[----:B------:R-:W-:Y:S01]  /*69bd0*/  ISETP.LT.AND P4, PT, R29, UR16, !P2 ;  /* 0x000000101d007c0c */ /* 0x000fe2000d781270 */
[----:B------:R-:W1:Y:S01]  /*69be0*/  LDCU UR16, c[0x0][0x398] ;  /* 0x00007300ff1077ac */ /* 0x000e620008000800 */
[----:B------:R-:W-:-:S02]  /*69bf0*/  SHF.R.S32.HI R15, RZ, 0x1f, R8 ;  /* 0x0000001fff0f7819 */ /* 0x000fc40000011408 */
[----:B------:R-:W-:Y:S01]  /*69c00*/  PRMT R13, R19, 0x7772, RZ ;  /* 0x00007772130d7816 */ /* 0x000fe200000000ff */
[----:B------:R-:W1:Y:S01]  /*69c10*/  LDCU UR20, c[0x0][0x398] ;  /* 0x00007300ff1477ac */ /* 0x000e620008000800 */
[C---:B---3--:R-:W-:Y:S02]  /*69c20*/  IADD3 R4, P2, PT, R8.reuse, R2, RZ ;  /* 0x0000000208047210 */ /* 0x048fe40007f5e0ff */
[----:B0-----:R-:W-:-:S03]  /*69c30*/  IADD3 R6, P6, PT, R8, R3, RZ ;  /* 0x0000000308067210 */ /* 0x001fc60007fde0ff */
[----:B------:R-:W-:Y:S01]  /*69c40*/  IMAD.X R5, R15, 0x1, R0, P2 ;  /* 0x000000010f057824 */ /* 0x000fe200010e0600 */
[----:B------:R-:W-:Y:S01]  /*69c50*/  PRMT R11, R19, 0x7773, RZ ;  /* 0x00007773130b7816 */ /* 0x000fe200000000ff */
[----:B------:R-:W-:Y:S01]  /*69c60*/  IMAD.X R7, R15, 0x1, R28, P6 ;  /* 0x000000010f077824 */ /* 0x000fe200030e061c */
[----:B------:R-:W-:Y:S01]  /*69c70*/  ISETP.GE.AND P2, PT, R10, UR12, PT ;  /* 0x0000000c0a007c0c */ /* 0x000fe2000bf46270 */
[----:B------:R-:W-:Y:S01]  /*69c80*/  VIADD R10, R8, UR10 ;  /* 0x0000000a080a7c36 */ /* 0x000fe20008000000 */
[----:B------:R0:W-:Y:S01]  /*69c90*/  @P5 STG.E.U8 desc[UR42][R4.64], R13 ;  /* 0x0000000d04005986 */ /* 0x0001e2000c10112a */
[----:B--2---:R-:W-:Y:S01]  /*69ca0*/  ISETP.LT.AND P5, PT, R22, UR22, !P1 ;  /* 0x0000001616007c0c */ /* 0x004fe2000cfa1270 */
[----:B------:R-:W2:Y:S02]  /*69cb0*/  LDCU UR12, c[0x0][0x39c] ;  /* 0x00007380ff0c77ac */ /* 0x000ea40008000800 */
[----:B------:R3:W-:Y:S01]  /*69cc0*/  @P4 STG.E.U8 desc[UR42][R6.64], R11 ;  /* 0x0000000b06004986 */ /* 0x0007e2000c10112a */
[----:B------:R-:W-:Y:S01]  /*69cd0*/  ISETP.LT.AND P4, PT, R29, UR18, !P1 ;  /* 0x000000121d007c0c */ /* 0x000fe2000cf81270 */
[----:B------:R-:W1:Y:S01]  /*69ce0*/  LDCU UR18, c[0x0][0x398] ;  /* 0x00007300ff1277ac */ /* 0x000e620008000800 */
[----:B------:R-:W-:-:S02]  /*69cf0*/  SHF.R.S32.HI R15, RZ, 0x1f, R10 ;  /* 0x0000001fff0f7819 */ /* 0x000fc4000001140a */
[C---:B------:R-:W-:Y:S01]  /*69d00*/  IADD3 R8, P1, PT, R10.reuse, R2, RZ ;  /* 0x000000020a087210 */ /* 0x040fe20007f3e0ff */
[----:B------:R-:W1:Y:S01]  /*69d10*/  LDCU UR10, c[0x0][0x3b8] ;  /* 0x00007700ff0a77ac */ /* 0x000e620008000800 */
[----:B0-----:R-:W-:-:S03]  /*69d20*/  IADD3 R4, P6, PT, R10, R3, RZ ;  /* 0x000000030a047210 */ /* 0x001fc60007fde0ff */
[C---:B------:R-:W-:Y:S01]  /*69d30*/  IMAD.X R9, R15.reuse, 0x1, R0, P1 ;  /* 0x000000010f097824 */ /* 0x040fe200008e0600 */
[C---:B------:R-:W-:Y:S01]  /*69d40*/  PRMT R13, R20.reuse, 0x7770, RZ ;  /* 0x00007770140d7816 */ /* 0x040fe200000000ff */
[----:B------:R-:W0:Y:S01]  /*69d50*/  LDCU UR22, c[0x0][0x398] ;  /* 0x00007300ff1677ac */ /* 0x000e220008000800 */
[----:B------:R-:W-:Y:S01]  /*69d60*/  IMAD.X R5, R15, 0x1, R28, P6 ;  /* 0x000000010f057824 */ /* 0x000fe200030e061c */
[----:B---3--:R-:W-:Y:S02]  /*69d70*/  PRMT R11, R20, 0x7771, RZ ;  /* 0x00007771140b7816 */ /* 0x008fe400000000ff */
[----:B------:R3:W-:Y:S01]  /*69d80*/  @P5 STG.E.U8 desc[UR42][R8.64], R13 ;  /* 0x0000000d08005986 */ /* 0x0007e2000c10112a */
[----:B------:R-:W-:Y:S01]  /*69d90*/  ISETP.LT.AND P5, PT, R22, UR23, !P3 ;  /* 0x0000001716007c0c */ /* 0x000fe2000dfa1270 */
[----:B-----5:R-:W-:Y:S01]  /*69da0*/  VIADD R10, R10, UR4 ;  /* 0x000000040a0a7c36 */ /* 0x020fe20008000000 */
[----:B--2---:R-:W-:Y:S01]  /*69db0*/  ISETP.GE.AND P1, PT, R12, UR12, PT ;  /* 0x0000000c0c007c0c */ /* 0x004fe2000bf26270 */
[----:B------:R2:W-:Y:S01]  /*69dc0*/  @P4 STG.E.U8 desc[UR42][R4.64], R11 ;  /* 0x0000000b04004986 */ /* 0x0005e2000c10112a */
[----:B------:R-:W5:Y:S03]  /*69dd0*/  LDCU UR12, c[0x0][0x39c] ;  /* 0x00007380ff0c77ac */ /* 0x000f660008000800 */
[----:B------:R-:W4:Y:S01]  /*69de0*/  LDL.LU R22, [R1+0x1fc8] ;  /* 0x001fc80001167983 */ /* 0x000f220000300800 */
[----:B------:R-:W0:Y:S01]  /*69df0*/  LDCU UR4, c[0x0][0x3b8] ;  /* 0x00007700ff0477ac */ /* 0x000e220008000800 */
[C---:B---3--:R-:W-:Y:S01]  /*69e00*/  PRMT R13, R20.reuse, 0x7772, RZ ;  /* 0x00007772140d7816 */ /* 0x048fe200000000ff */
[----:B------:R-:W3:Y:S01]  /*69e10*/  LDCU UR23, c[0x0][0x398] ;  /* 0x00007300ff1777ac */ /* 0x000ee20008000800 */
[----:B--2---:R-:W-:-:S02]  /*69e20*/  PRMT R11, R20, 0x7773, RZ ;  /* 0x00007773140b7816 */ /* 0x004fc400000000ff */
[----:B------:R-:W2:Y:S01]  /*69e30*/  LDL.LU R20, [R1+0x9c4] ;  /* 0x0009c40001147983 */ /* 0x000ea20000300800 */
[----:B------:R-:W-:Y:S01]  /*69e40*/  ISETP.LT.AND P4, PT, R29, UR14, !P3 ;  /* 0x0000000e1d007c0c */ /* 0x000fe2000df81270 */
[----:B------:R-:W-:Y:S01]  /*69e50*/  VIADD R12, R23, 0x64 ;  /* 0x00000064170c7836 */ /* 0x000fe20000000000 */
[----:B------:R-:W-:Y:S01]  /*69e60*/  SHF.R.S32.HI R15, RZ, 0x1f, R10 ;  /* 0x0000001fff0f7819 */ /* 0x000fe2000001140a */
[----:B------:R-:W0:Y:S01]  /*69e70*/  LDCU UR14, c[0x0][0x398] ;  /* 0x00007300ff0e77ac */ /* 0x000e220008000800 */
[C---:B------:R-:W-:Y:S02]  /*69e80*/  IADD3 R6, P3, PT, R10.reuse, R2, RZ ;  /* 0x000000020a067210 */ /* 0x040fe40007f7e0ff */
[----:B------:R-:W-:-:S03]  /*69e90*/  IADD3 R8, P6, PT, R10, R3, RZ ;  /* 0x000000030a087210 */ /* 0x000fc60007fde0ff */
[C---:B------:R-:W-:Y:S01]  /*69ea0*/  IMAD.X R7, R15.reuse, 0x1, R0, P3 ;  /* 0x000000010f077824 */ /* 0x040fe200018e0600 */
[----:B-----5:R-:W-:Y:S01]  /*69eb0*/  ISETP.GE.AND P3, PT, R12, UR12, PT ;  /* 0x0000000c0c007c0c */ /* 0x020fe2000bf66270 */
[----:B------:R-:W5:Y:S01]  /*69ec0*/  LDCU UR12, c[0x0][0x39c] ;  /* 0x00007380ff0c77ac */ /* 0x000f620008000800 */
[----:B------:R-:W-:Y:S02]  /*69ed0*/  IMAD.X R9, R15, 0x1, R28, P6 ;  /* 0x000000010f097824 */ /* 0x000fe400030e061c */
[----:B------:R-:W-:Y:S01]  /*69ee0*/  VIADD R10, R10, UR6 ;  /* 0x000000060a0a7c36 */ /* 0x000fe20008000000 */
[----:B------:R0:W-:Y:S01]  /*69ef0*/  @P5 STG.E.U8 desc[UR42][R6.64], R13 ;  /* 0x0000000d06005986 */ /* 0x0001e2000c10112a */
[----:B------:R-:W-:Y:S01]  /*69f00*/  VIADD R12, R23, 0x65 ;  /* 0x00000065170c7836 */ /* 0x000fe20000000000 */
[----:B------:R-:W2:Y:S02]  /*69f10*/  LDCU UR6, c[0x0][0x3b8] ;  /* 0x00007700ff0677ac */ /* 0x000ea40008000800 */
[----:B------:R3:W-:Y:S01]  /*69f20*/  @P4 STG.E.U8 desc[UR42][R8.64], R11 ;  /* 0x0000000b08004986 */ /* 0x0007e2000c10112a */
[----:B-1----:R-:W-:Y:S01]  /*69f30*/  ISETP.LT.AND P4, PT, R29, UR16, !P2 ;  /* 0x000000101d007c0c */ /* 0x002fe2000d781270 */
[----:B------:R-:W1:Y:S01]  /*69f40*/  LDCU UR16, c[0x0][0x398] ;  /* 0x00007300ff1077ac */ /* 0x000e620008000800 */
[----:B------:R-:W-:-:S02]  /*69f50*/  SHF.R.S32.HI R15, RZ, 0x1f, R10 ;  /* 0x0000001fff0f7819 */ /* 0x000fc4000001140a */
[----:B0-----:R-:W-:Y:S02]  /*69f60*/  IADD3 R6, P6, PT, R10, R3, RZ ;  /* 0x000000030a067210 */ /* 0x001fe40007fde0ff */
[C---:B------:R-:W-:Y:S02]  /*69f70*/  PRMT R13, R21.reuse, 0x7770, RZ ;  /* 0x00007770150d7816 */ /* 0x040fe400000000ff */
[----:B---3--:R-:W-:Y:S01]  /*69f80*/  PRMT R11, R21, 0x7771, RZ ;  /* 0x00007771150b7816 */ /* 0x008fe200000000ff */
[----:B------:R-:W-:Y:S01]  /*69f90*/  IMAD.X R7, R15, 0x1, R28, P6 ;  /* 0x000000010f077824 */ /* 0x000fe200030e061c */
[----:B--2---:R-:W-:Y:S01]  /*69fa0*/  ISETP.LT.AND P5, PT, R20, UR24, !P2 ;  /* 0x0000001814007c0c */ /* 0x004fe2000d7a1270 */
[----:B------:R-:W0:Y:S01]  /*69fb0*/  LDCU UR24, c[0x0][0x398] ;  /* 0x00007300ff1877ac */ /* 0x000e220008000800 */
[----:B------:R-:W-:-:S05]  /*69fc0*/  IADD3 R4, P2, PT, R10, R2, RZ ;  /* 0x000000020a047210 */ /* 0x000fca0007f5e0ff */
[----:B------:R-:W-:Y:S01]  /*69fd0*/  IMAD.X R5, R15, 0x1, R0, P2 ;  /* 0x000000010f057824 */ /* 0x000fe200010e0600 */
[----:B-----5:R-:W-:Y:S01]  /*69fe0*/  ISETP.GE.AND P2, PT, R12, UR12, PT ;  /* 0x0000000c0c007c0c */ /* 0x020fe2000bf46270 */
[----:B------:R-:W2:Y:S01]  /*69ff0*/  LDCU UR12, c[0x0][0x39c] ;  /* 0x00007380ff0c77ac */ /* 0x000ea20008000800 */
[----:B----4-:R-:W-:-:S03]  /*6a000*/  VIADD R10, R10, UR8 ;  /* 0x000000080a0a7c36 */ /* 0x010fc60008000000 */
[----:B------:R3:W-:Y:S01]  /*6a010*/  @P5 STG.E.U8 desc[UR42][R4.64], R13 ;  /* 0x0000000d04005986 */ /* 0x0007e2000c10112a */
[----:B------:R-:W-:Y:S01]  /*6a020*/  ISETP.LT.AND P5, PT, R20, UR20, !P1 ;  /* 0x0000001414007c0c */ /* 0x000fe2000cfa1270 */
[----:B------:R-:W-:Y:S01]  /*6a030*/  VIADD R12, R23, 0x66 ;  /* 0x00000066170c7836 */ /* 0x000fe20000000000 */
[----:B------:R-:W-:Y:S01]  /*6a040*/  SHF.R.S32.HI R15, RZ, 0x1f, R10 ;  /* 0x0000001fff0f7819 */ /* 0x000fe2000001140a */
[----:B------:R4:W-:Y:S01]  /*6a050*/  @P4 STG.E.U8 desc[UR42][R6.64], R11 ;  /* 0x0000000b06004986 */ /* 0x0009e2000c10112a */
[----:B------:R-:W-:Y:S01]  /*6a060*/  IADD3 R8, P4, PT, R10, R2, RZ ;  /* 0x000000020a087210 */ /* 0x000fe20007f9e0ff */
[----:B------:R-:W5:Y:S01]  /*6a070*/  LDCU UR8, c[0x0][0x3b8] ;  /* 0x00007700ff0877ac */ /* 0x000f620008000800 */
[----:B------:R-:W-:-:S03]  /*6a080*/  ISETP.LT.AND P1, PT, R29, UR18, !P1 ;  /* 0x000000121d007c0c */ /* 0x000fc6000cf21270 */
[----:B------:R-:W-:Y:S01]  /*6a090*/  IMAD.X R9, R15, 0x1, R0, P4 ;  /* 0x000000010f097824 */ /* 0x000fe200020e0600 */
[----:B------:R-:W0:Y:S01]  /*6a0a0*/  LDCU UR18, c[0x0][0x398] ;  /* 0x00007300ff1277ac */ /* 0x000e220008000800 */
[-C--:B---3--:R-:W-:Y:S02]  /*6a0b0*/  IADD3 R4, P6, PT, R10, R3.reuse, RZ ;  /* 0x000000030a047210 */ /* 0x088fe40007fde0ff */
[----:B--2---:R-:W-:Y:S01]  /*6a0c0*/  ISETP.GE.AND P4, PT, R12, UR12, PT ;  /* 0x0000000c0c007c0c */ /* 0x004fe2000bf86270 */
[----:B------:R-:W2:Y:S01]  /*6a0d0*/  LDCU UR12, c[0x0][0x39c] ;  /* 0x00007380ff0c77ac */ /* 0x000ea20008000800 */
[----:B----4-:R-:W-:Y:S01]  /*6a0e0*/  PRMT R11, R21, 0x7772, RZ ;  /* 0x00007772150b7816 */ /* 0x010fe200000000ff */
[----:B------:R-:W-:Y:S01]  /*6a0f0*/  IMAD.X R5, R15, 0x1, R28, P6 ;  /* 0x000000010f057824 */ /* 0x000fe200030e061c */
[----:B------:R-:W-:Y:S01]  /*6a100*/  PRMT R21, R21, 0x7773, RZ ;  /* 0x0000777315157816 */ /* 0x000fe200000000ff */
[----:B------:R-:W-:Y:S01]  /*6a110*/  VIADD R10, R10, UR10 ;  /* 0x0000000a0a0a7c36 */ /* 0x000fe20008000000 */
[----:B------:R-:W-:Y:S01]  /*6a120*/  PRMT R13, R22, 0x7770, RZ ;  /* 0x00007770160d7816 */ /* 0x000fe200000000ff */
[----:B------:R3:W-:Y:S01]  /*6a130*/  @P5 STG.E.U8 desc[UR42][R8.64], R11 ;  /* 0x0000000b08005986 */ /* 0x0007e2000c10112a */
[----:B------:R-:W-:Y:S01]  /*6a140*/  ISETP.LT.AND P5, PT, R20, UR22, !P3 ;  /* 0x0000001614007c0c */ /* 0x000fe2000dfa1270 */
[----:B------:R-:W-:Y:S01]  /*6a150*/  VIADD R12, R23, 0x67 ;  /* 0x00000067170c7836 */ /* 0x000fe20000000000 */
[----:B------:R-:W-:Y:S01]  /*6a160*/  ISETP.LT.AND P3, PT, R29, UR14, !P3 ;  /* 0x0000000e1d007c0c */ /* 0x000fe2000df61270 */
[----:B------:R-:W-:Y:S01]  /*6a170*/  @P1 STG.E.U8 desc[UR42][R4.64], R21 ;  /* 0x0000001504001986 */ /* 0x000fe2000c10112a */
[----:B------:R-:W-:Y:S01]  /*6a180*/  SHF.R.S32.HI R15, RZ, 0x1f, R10 ;  /* 0x0000001fff0f7819 */ /* 0x000fe2000001140a */
[----:B------:R-:W4:Y:S01]  /*6a190*/  LDCU UR20, c[0x0][0x398] ;  /* 0x00007300ff1477ac */ /* 0x000f220008000800 */
[C---:B------:R-:W-:Y:S01]  /*6a1a0*/  IADD3 R6, P1, PT, R10.reuse, R2, RZ ;  /* 0x000000020a067210 */ /* 0x040fe20007f3e0ff */
[----:B------:R-:W0:Y:S01]  /*6a1b0*/  LDCU UR22, c[0x0][0x398] ;  /* 0x00007300ff1677ac */ /* 0x000e220008000800 */
[----:B---3--:R-:W-:-:S03]  /*6a1c0*/  IADD3 R8, P6, PT, R10, R3, RZ ;  /* 0x000000030a087210 */ /* 0x008fc60007fde0ff */
[C---:B------:R-:W-:Y:S01]  /*6a1d0*/  IMAD.X R7, R15.reuse, 0x1, R0, P1 ;  /* 0x000000010f077824 */ /* 0x040fe200008e0600 */
[----:B------:R-:W-:Y:S01]  /*6a1e0*/  PRMT R11, R22, 0x7771, RZ ;  /* 0x00007771160b7816 */ /* 0x000fe200000000ff */
[----:B------:R-:W3:Y:S01]  /*6a1f0*/  LDCU UR14, c[0x0][0x39c] ;  /* 0x00007380ff0e77ac */ /* 0x000ee20008000800 */
[----:B------:R-:W-:Y:S01]  /*6a200*/  IMAD.X R9, R15, 0x1, R28, P6 ;  /* 0x000000010f097824 */ /* 0x000fe200030e061c */
[----:B--2---:R-:W-:Y:S01]  /*6a210*/  ISETP.GE.AND P1, PT, R12, UR12, PT ;  /* 0x0000000c0c007c0c */ /* 0x004fe2000bf26270 */
[----:B------:R-:W-:Y:S01]  /*6a220*/  VIADD R12, R23, 0x68 ;  /* 0x00000068170c7836 */ /* 0x000fe20000000000 */
[----:B------:R2:W-:Y:S01]  /*6a230*/  @P5 STG.E.U8 desc[UR42][R6.64], R13 ;  /* 0x0000000d06005986 */ /* 0x0005e2000c10112a */
[----:B------:R-:W-:Y:S01]  /*6a240*/  VIADD R10, R10, UR4 ;  /* 0x000000040a0a7c36 */ /* 0x000fe20008000000 */
[----:B------:R-:W0:Y:S02]  /*6a250*/  LDCU UR12, c[0x0][0x39c] ;  /* 0x00007380ff0c77ac */ /* 0x000e240008000800 */
[----:B------:R-:W3:Y:S01]  /*6a260*/  LDL.LU R23, [R1+0x1fc4] ;  /* 0x001fc40001177983 */ /* 0x000ee20000300800 */
[----:B------:R-:W0:Y:S03]  /*6a270*/  LDCU UR10, c[0x0][0x3b8] ;  /* 0x00007700ff0a77ac */ /* 0x000e260008000800 */
[----:B------:R1:W-:Y:S01]  /*6a280*/  @P3 STG.E.U8 desc[UR42][R8.64], R11 ;  /* 0x0000000b08003986 */ /* 0x0003e2000c10112a */
[C---:B--2---:R-:W-:Y:S01]  /*6a290*/  PRMT R13, R22.reuse, 0x7772, RZ ;  /* 0x00007772160d7816 */ /* 0x044fe200000000ff */
[----:B------:R-:W2:Y:S01]  /*6a2a0*/  LDCU UR4, c[0x0][0x3b8] ;  /* 0x00007700ff0477ac */ /* 0x000ea20008000800 */
[----:B-1----:R-:W-:-:S02]  /*6a2b0*/  PRMT R11, R22, 0x7773, RZ ;  /* 0x00007773160b7816 */ /* 0x002fc400000000ff */
[----:B------:R-:W2:Y:S01]  /*6a2c0*/  LDL.LU R22, [R1+0x750] ;  /* 0x0007500001167983 */ /* 0x000ea20000300800 */
[----:B------:R-:W-:Y:S01]  /*6a2d0*/  ISETP.LT.AND P5, PT, R20, UR23, !P2 ;  /* 0x0000001714007c0c */ /* 0x000fe2000d7a1270 */
[----:B------:R-:W1:Y:S01]  /*6a2e0*/  LDCU UR23, c[0x0][0x398] ;  /* 0x00007300ff1777ac */ /* 0x000e620008000800 */
[----:B------:R-:W-:Y:S02]  /*6a2f0*/  ISETP.LT.AND P3, PT, R29, UR16, !P2 ;  /* 0x000000101d007c0c */ /* 0x000fe4000d761270 */
[----:B------:R-:W-:Y:S01]  /*6a300*/  SHF.R.S32.HI R15, RZ, 0x1f, R10 ;  /* 0x0000001fff0f7819 */ /* 0x000fe2000001140a */
[----:B------:R-:W1:Y:S01]  /*6a310*/  LDCU UR16, c[0x0][0x398] ;  /* 0x00007300ff1077ac */ /* 0x000e620008000800 */
[C---:B------:R-:W-:Y:S02]  /*6a320*/  IADD3 R4, P2, PT, R10.reuse, R2, RZ ;  /* 0x000000020a047210 */ /* 0x040fe40007f5e0ff */
[----:B------:R-:W-:-:S03]  /*6a330*/  IADD3 R6, P6, PT, R10, R3, RZ ;  /* 0x000000030a067210 */ /* 0x000fc60007fde0ff */
[C---:B------:R-:W-:Y:S02]  /*6a340*/  IMAD.X R5, R15.reuse, 0x1, R0, P2 ;  /* 0x000000010f057824 */ /* 0x040fe400010e0600 */
[----:B------:R-:W-:Y:S02]  /*6a350*/  IMAD.X R7, R15, 0x1, R28, P6 ;  /* 0x000000010f077824 */ /* 0x000fe400030e061c */
[----:B------:R-:W-:Y:S01]  /*6a360*/  VIADD R10, R10, UR6 ;  /* 0x000000060a0a7c36 */ /* 0x000fe20008000000 */
[----:B------:R1:W-:Y:S01]  /*6a370*/  @P5 STG.E.U8 desc[UR42][R4.64], R13 ;  /* 0x0000000d04005986 */ /* 0x0003e2000c10112a */
[----:B0-----:R-:W-:Y:S01]  /*6a380*/  ISETP.LT.AND P5, PT, R20, UR24, !P4 ;  /* 0x0000001814007c0c */ /* 0x001fe2000e7a1270 */
[----:B------:R-:W0:Y:S01]  /*6a390*/  LDCU UR6, c[0x0][0x3b8] ;  /* 0x00007700ff0677ac */ /* 0x000e220008000800 */
[----:B------:R-:W-:Y:S01]  /*6a3a0*/  ISETP.LT.AND P4, PT, R29, UR18, !P4 ;  /* 0x000000121d007c0c */ /* 0x000fe2000e781270 */
[----:B------:R0:W-:Y:S01]  /*6a3b0*/  @P3 STG.E.U8 desc[UR42][R6.64], R11 ;  /* 0x0000000b06003986 */ /* 0x0001e2000c10112a */
[----:B------:R-:W-:Y:S01]  /*6a3c0*/  SHF.R.S32.HI R15, RZ, 0x1f, R10 ;  /* 0x0000001fff0f7819 */ /* 0x000fe2000001140a */
[----:B------:R-:W2:Y:S01]  /*6a3d0*/  LDCU UR18, c[0x0][0x398] ;  /* 0x00007300ff1277ac */ /* 0x000ea20008000800 */
[----:B------:R-:W-:-:S02]  /*6a3e0*/  IADD3 R8, P3, PT, R10, R2, RZ ;  /* 0x000000020a087210 */ /* 0x000fc40007f7e0ff */
[----:B------:R-:W-:Y:S01]  /*6a3f0*/  ISETP.GE.AND P2, PT, R12, UR12, PT ;  /* 0x0000000c0c007c0c */ /* 0x000fe2000bf46270 */
[----:B------:R-:W2:Y:S01]  /*6a400*/  LDCU UR12, c[0x0][0x39c] ;  /* 0x00007380ff0c77ac */ /* 0x000ea20008000800 */
[C---:B-1----:R-:W-:Y:S01]  /*6a410*/  IADD3 R4, P6, PT, R10.reuse, R3, RZ ;  /* 0x000000030a047210 */ /* 0x042fe20007fde0ff */
[----:B-----5:R-:W-:Y:S01]  /*6a420*/  VIADD R10, R10, UR8 ;  /* 0x000000080a0a7c36 */ /* 0x020fe20008000000 */
[----:B------:R-:W1:Y:S01]  /*6a430*/  LDCU UR24, c[0x0][0x398] ;  /* 0x00007300ff1877ac */ /* 0x000e620008000800 */
[C---:B------:R-:W-:Y:S02]  /*6a440*/  IMAD.X R9, R15.reuse, 0x1, R0, P3 ;  /* 0x000000010f097824 */ /* 0x040fe400018e0600 */
[----:B------:R-:W-:Y:S01]  /*6a450*/  IMAD.X R5, R15, 0x1, R28, P6 ;  /* 0x000000010f057824 */ /* 0x000fe200030e061c */
[----:B------:R-:W-:Y:S01]  /*6a460*/  SHF.R.S32.HI R15, RZ, 0x1f, R10 ;  /* 0x0000001fff0f7819 */ /* 0x000fe2000001140a */
[----:B------:R-:W5:Y:S01]  /*6a470*/  LDCU UR8, c[0x0][0x3b8] ;  /* 0x00007700ff0877ac */ /* 0x000f620008000800 */
[----:B0-----:R-:W-:-:S02]  /*6a480*/  IADD3 R6, P6, PT, R10, R2, RZ ;  /* 0x000000020a067210 */ /* 0x001fc40007fde0ff */
[C---:B---3--:R-:W-:Y:S02]  /*6a490*/  PRMT R13, R23.reuse, 0x7770, RZ ;  /* 0x00007770170d7816 */ /* 0x048fe400000000ff */
[----:B------:R-:W-:-:S03]  /*6a4a0*/  PRMT R11, R23, 0x7771, RZ ;  /* 0x00007771170b7816 */ /* 0x000fc600000000ff */
[----:B------:R-:W-:Y:S01]  /*6a4b0*/  @P5 STG.E.U8 desc[UR42][R8.64], R13 ;  /* 0x0000000d08005986 */ /* 0x000fe2000c10112a */
[----:B----4-:R-:W-:Y:S01]  /*6a4c0*/  ISETP.LT.AND P5, PT, R20, UR20, !P1 ;  /* 0x0000001414007c0c */ /* 0x010fe2000cfa1270 */
[----:B------:R-:W0:Y:S01]  /*6a4d0*/  LDCU UR20, c[0x0][0x398] ;  /* 0x00007300ff1477ac */ /* 0x000e220008000800 */
[----:B------:R-:W-:Y:S01]  /*6a4e0*/  ISETP.LT.AND P1, PT, R29, UR22, !P1 ;  /* 0x000000161d007c0c */ /* 0x000fe2000cf21270 */
[----:B------:R3:W-:Y:S01]  /*6a4f0*/  @P4 STG.E.U8 desc[UR42][R4.64], R11 ;  /* 0x0000000b04004986 */ /* 0x0007e2000c10112a */
[----:B------:R-:W4:Y:S01]  /*6a500*/  LDCU UR22, c[0x0][0x398] ;  /* 0x00007300ff1677ac */ /* 0x000f220008000800 */
[----:B--2---:R-:W-:-:S05]  /*6a510*/  VIADD R7, R22, 0x6a ;  /* 0x0000006a16077836 */ /* 0x004fca0000000000 */
[----:B------:R-:W-:Y:S01]  /*6a520*/  ISETP.GE.AND P4, PT, R7, UR14, PT ;  /* 0x0000000e07007c0c */ /* 0x000fe2000bf86270 */
[----:B------:R-:W-:Y:S01]  /*6a530*/  IMAD.X R7, R15, 0x1, R0, P6 ;  /* 0x000000010f077824 */ /* 0x000fe200030e0600 */
[----:B---3--:R-:W-:Y:S01]  /*6a540*/  IADD3 R4, P6, PT, R10, R3, RZ ;  /* 0x000000030a047210 */ /* 0x008fe20007fde0ff */
[----:B------:R-:W2:Y:S01]  /*6a550*/  LDCU UR14, c[0x0][0x39c] ;  /* 0x00007380ff0e77ac */ /* 0x000ea20008000800 */
[C---:B------:R-:W-:Y:S02]  /*6a560*/  PRMT R9, R23.reuse, 0x7772, RZ ;  /* 0x0000777217097816 */ /* 0x040fe400000000ff */
[----:B------:R-:W-:Y:S01]  /*6a570*/  PRMT R23, R23, 0x7773, RZ ;  /* 0x0000777317177816 */ /* 0x000fe200000000ff */
[----:B------:R-:W-:Y:S02]  /*6a580*/  IMAD.X R5, R15, 0x1, R28, P6 ;  /* 0x000000010f057824 */ /* 0x000fe400030e061c */
[----:B------:R-:W-:Y:S04]  /*6a590*/  @P5 STG.E.U8 desc[UR42][R6.64], R9 ;  /* 0x0000000906005986 */ /* 0x000fe8000c10112a */
[----:B------:R3:W-:Y:S04]  /*6a5a0*/  @P1 STG.E.U8 desc[UR42][R4.64], R23 ;  /* 0x0000001704001986 */ /* 0x0007e8000c10112a */
[----:B---3--:R-:W3:Y:S01]  /*6a5b0*/  LDL.LU R23, [R1+0x34] ;  /* 0x0000340001177983 */ /* 0x008ee20000300800 */
[----:B------:R-:W-:-:S05]  /*6a5c0*/  VIADD R12, R22, 0x69 ;  /* 0x00000069160c7836 */ /* 0x000fca0000000000 */
[----:B------:R-:W-:Y:S01]  /*6a5d0*/  ISETP.GE.AND P3, PT, R12, UR12, PT ;  /* 0x0000000c0c007c0c */ /* 0x000fe2000bf66270 */
[----:B------:R-:W-:Y:S02]  /*6a5e0*/  VIADD R12, R10, UR10 ;  /* 0x0000000a0a0c7c36 */ /* 0x000fe40008000000 */
[----:B------:R-:W-:Y:S01]  /*6a5f0*/  VIADD R8, R22, 0x6b ;  /* 0x0000006b16087836 */ /* 0x000fe20000000000 */
[----:B------:R-:W-:Y:S01]  /*6a600*/  ISETP.LT.AND P5, PT, R20, UR27, !P2 ;  /* 0x0000001b14007c0c */ /* 0x000fe2000d7a1270 */
[----:B------:R-:W0:Y:S01]  /*6a610*/  LDCU UR10, c[0x0][0x39c] ;  /* 0x00007380ff0a77ac */ /* 0x000e220008000800 */
[----:B------:R-:W-:Y:S02]  /*6a620*/  SHF.R.S32.HI R13, RZ, 0x1f, R12 ;  /* 0x0000001fff0d7819 */ /* 0x000fe4000001140c */
[----:B------:R-:W-:Y:S02]  /*6a630*/  IADD3 R10, P1, PT, R12, R2, RZ ;  /* 0x000000020c0a7210 */ /* 0x000fe40007f3e0ff */
[----:B------:R-:W-:-:S02]  /*6a640*/  PRMT R7, R24, 0x7770, RZ ;  /* 0x0000777018077816 */ /* 0x000fc400000000ff */
[----:B------:R-:W-:Y:S01]  /*6a650*/  PRMT R15, R24, 0x7771, RZ ;  /* 0x00007771180f7816 */ /* 0x000fe200000000ff */
[----:B------:R-:W-:Y:S01]  /*6a660*/  IMAD.X R11, R13, 0x1, R0, P1 ;  /* 0x000000010d0b7824 */ /* 0x000fe200008e0600 */
[----:B------:R-:W-:Y:S01]  /*6a670*/  ISETP.LT.AND P2, PT, R29, UR16, !P2 ;  /* 0x000000101d007c0c */ /* 0x000fe2000d741270 */
[----:B------:R-:W-:Y:S01]  /*6a680*/  VIADD R6, R22, 0x6c ;  /* 0x0000006c16067836 */ /* 0x000fe20000000000 */
[----:B--2---:R-:W-:Y:S01]  /*6a690*/  ISETP.GE.AND P1, PT, R8, UR14, PT ;  /* 0x0000000e08007c0c */ /* 0x004fe2000bf26270 */
[----:B------:R-:W2:Y:S01]  /*6a6a0*/  LDCU UR12, c[0x0][0x3b8] ;  /* 0x00007700ff0c77ac */ /* 0x000ea20008000800 */
[C---:B------:R-:W-:Y:S01]  /*6a6b0*/  IADD3 R8, P6, PT, R12.reuse, R3, RZ ;  /* 0x000000030c087210 */ /* 0x040fe20007fde0ff */
[----:B------:R-:W-:Y:S01]  /*6a6c0*/  VIADD R12, R12, UR4 ;  /* 0x000000040c0c7c36 */ /* 0x000fe20008000000 */
[----:B------:R0:W-:Y:S01]  /*6a6d0*/  @P5 STG.E.U8 desc[UR42][R10.64], R7 ;  /* 0x000000070a005986 */ /* 0x0001e2000c10112a */
[----:B------:R-:W1:Y:S02]  /*6a6e0*/  LDCU UR14, c[0x0][0x39c] ;  /* 0x00007380ff0e77ac */ /* 0x000e640008000800 */
[----:B------:R-:W-:Y:S01]  /*6a6f0*/  IMAD.X R9, R13, 0x1, R28, P6 ;  /* 0x000000010d097824 */ /* 0x000fe200030e061c */
[----:B------:R-:W-:Y:S01]  /*6a700*/  SHF.R.S32.HI R17, RZ, 0x1f, R12 ;  /* 0x0000001fff117819 */ /* 0x000fe2000001140c */
[----:B------:R-:W1:Y:S01]  /*6a710*/  LDCU UR16, c[0x0][0x398] ;  /* 0x00007300ff1077ac */ /* 0x000e620008000800 */
[----:B------:R-:W-:-:S02]  /*6a720*/  ISETP.LT.AND P5, PT, R20, UR23, !P3 ;  /* 0x0000001714007c0c */ /* 0x000fc4000dfa1270 */
[----:B------:R1:W-:Y:S01]  /*6a730*/  @P2 STG.E.U8 desc[UR42][R8.64], R15 ;  /* 0x0000000f08002986 */ /* 0x0003e2000c10112a */
[----:B------:R-:W-:Y:S01]  /*6a740*/  IADD3 R4, P2, PT, R12, R2, RZ ;  /* 0x000000020c047210 */ /* 0x000fe20007f5e0ff */
[----:B------:R-:W2:Y:S01]  /*6a750*/  LDCU UR27, c[0x0][0x398] ;  /* 0x00007300ff1b77ac */ /* 0x000ea20008000800 */
[----:B------:R-:W-:-:S03]  /*6a760*/  ISETP.LT.AND P3, PT, R29, UR18, !P3 ;  /* 0x000000121d007c0c */ /* 0x000fc6000df61270 */
[C---:B------:R-:W-:Y:S01]  /*6a770*/  IMAD.X R5, R17.reuse, 0x1, R0, P2 ;  /* 0x0000000111057824 */ /* 0x040fe200010e0600 */
[----:B0-----:R-:W-:Y:S01]  /*6a780*/  ISETP.GE.AND P2, PT, R6, UR10, PT ;  /* 0x0000000a06007c0c */ /* 0x001fe2000bf46270 */
[----:B------:R-:W0:Y:S01]  /*6a790*/  LDCU UR10, c[0x0][0x39c] ;  /* 0x00007380ff0a77ac */ /* 0x000e220008000800 */
[----:B------:R-:W-:Y:S02]  /*6a7a0*/  IADD3 R6, P6, PT, R12, R3, RZ ;  /* 0x000000030c067210 */ /* 0x000fe40007fde0ff */
[----:B------:R-:W-:Y:S01]  /*6a7b0*/  PRMT R13, R24, 0x7772, RZ ;  /* 0x00007772180d7816 */ /* 0x000fe200000000ff */
[----:B------:R-:W-:Y:S01]  /*6a7c0*/  VIADD R12, R12, UR6 ;  /* 0x000000060c0c7c36 */ /* 0x000fe20008000000 */
[----:B------:R-:W-:Y:S01]  /*6a7d0*/  PRMT R11, R24, 0x7773, RZ ;  /* 0x00007773180b7816 */ /* 0x000fe200000000ff */
[----:B------:R-:W-:Y:S01]  /*6a7e0*/  IMAD.X R7, R17, 0x1, R28, P6 ;  /* 0x0000000111077824 */ /* 0x000fe200030e061c */
[----:B------:R-:W0:Y:S01]  /*6a7f0*/  LDCU UR18, c[0x0][0x398] ;  /* 0x00007300ff1277ac */ /* 0x000e220008000800 */
[----:B------:R2:W-:Y:S01]  /*6a800*/  @P5 STG.E.U8 desc[UR42][R4.64], R13 ;  /* 0x0000000d04005986 */ /* 0x0005e2000c10112a */
[----:B-1----:R-:W-:-:S02]  /*6a810*/  ISETP.LT.AND P5, PT, R20, UR24, !P4 ;  /* 0x0000001814007c0c */ /* 0x002fc4000e7a1270 */
[----:B------:R-:W-:Y:S01]  /*6a820*/  ISETP.LT.AND P4, PT, R29, UR20, !P4 ;  /* 0x000000141d007c0c */ /* 0x000fe2000e781270 */
[----:B------:R1:W-:Y:S01]  /*6a830*/  @P3 STG.E.U8 desc[UR42][R6.64], R11 ;  /* 0x0000000b06003986 */ /* 0x0003e2000c10112a */
[----:B------:R-:W-:Y:S01]  /*6a840*/  SHF.R.S32.HI R15, RZ, 0x1f, R12 ;  /* 0x0000001fff0f7819 */ /* 0x000fe2000001140c */
[----:B------:R-:W-:Y:S01]  /*6a850*/  VIADD R10, R22, 0x6d ;  /* 0x0000006d160a7836 */ /* 0x000fe20000000000 */
[CC--:B------:R-:W-:Y:S01]  /*6a860*/  IADD3 R8, P3, PT, R12.reuse, R2.reuse, RZ ;  /* 0x000000020c087210 */ /* 0x0c0fe20007f7e0ff */
[----:B------:R-:W0:Y:S01]  /*6a870*/  LDCU UR4, c[0x0][0x3b8] ;  /* 0x00007700ff0477ac */ /* 0x000e220008000800 */
[CC--:B--2---:R-:W-:Y:S01]  /*6a880*/  IADD3 R4, P6, PT, R12.reuse, R3.reuse, RZ ;  /* 0x000000030c047210 */ /* 0x0c4fe20007fde0ff */
[----:B------:R-:W-:Y:S01]  /*6a890*/  VIADD R12, R12, UR12 ;  /* 0x0000000c0c0c7c36 */ /* 0x000fe20008000000 */
[----:B------:R-:W-:Y:S01]  /*6a8a0*/  PRMT R13, R25, 0x7770, RZ ;  /* 0x00007770190d7816 */ /* 0x000fe200000000ff */
[C---:B------:R-:W-:Y:S01]  /*6a8b0*/  IMAD.X R9, R15.reuse, 0x1, R0, P3 ;  /* 0x000000010f097824 */ /* 0x040fe200018e0600 */
[----:B------:R-:W2:Y:S01]  /*6a8c0*/  LDCU UR6, c[0x0][0x3b8] ;  /* 0x00007700ff0677ac */ /* 0x000ea20008000800 */
[----:B------:R-:W-:Y:S01]  /*6a8d0*/  IMAD.X R5, R15, 0x1, R28, P6 ;  /* 0x000000010f057824 */ /* 0x000fe200030e061c */
[----:B------:R-:W-:Y:S01]  /*6a8e0*/  PRMT R15, R25, 0x7771, RZ ;  /* 0x00007771190f7816 */ /* 0x000fe200000000ff */
[----:B-1----:R-:W-:Y:S01]  /*6a8f0*/  VIADD R6, R22, 0x6e ;  /* 0x0000006e16067836 */ /* 0x002fe20000000000 */
[----:B------:R-:W-:Y:S01]  /*6a900*/  ISETP.GE.AND P3, PT, R10, UR14, PT ;  /* 0x0000000e0a007c0c */ /* 0x000fe2000bf66270 */
[----:B------:R1:W-:Y:S01]  /*6a910*/  @P5 STG.E.U8 desc[UR42][R8.64], R13 ;  /* 0x0000000d08005986 */ /* 0x0003e2000c10112a */
[----:B------:R-:W-:Y:S01]  /*6a920*/  SHF.R.S32.HI R7, RZ, 0x1f, R12 ;  /* 0x0000001fff077819 */ /* 0x000fe2000001140c */
[----:B------:R-:W2:Y:S01]  /*6a930*/  LDCU UR12, c[0x0][0x39c] ;  /* 0x00007380ff0c77ac */ /* 0x000ea20008000800 */
[----:B------:R-:W-:Y:S01]  /*6a940*/  IADD3 R10, P6, PT, R12, R2, RZ ;  /* 0x000000020c0a7210 */ /* 0x000fe20007fde0ff */
[----:B------:R2:W-:Y:S01]  /*6a950*/  @P4 STG.E.U8 desc[UR42][R4.64], R15 ;  /* 0x0000000f04004986 */ /* 0x0005e2000c10112a */
[----:B----4-:R-:W-:Y:S01]  /*6a960*/  ISETP.LT.AND P5, PT, R20, UR22, !P1 ;  /* 0x0000001614007c0c */ /* 0x010fe2000cfa1270 */
[----:B------:R-:W4:Y:S01]  /*6a970*/  LDCU UR14, c[0x0][0x398] ;  /* 0x00007300ff0e77ac */ /* 0x000f220008000800 */
[----:B------:R-:W-:Y:S01]  /*6a980*/  ISETP.LT.AND P4, PT, R29, UR16, !P1 ;  /* 0x000000101d007c0c */ /* 0x000fe2000cf81270 */
[----:B------:R-:W-:Y:S01]  /*6a990*/  IMAD.X R11, R7, 0x1, R0, P6 ;  /* 0x00000001070b7824 */ /* 0x000fe200030e0600 */
[----:B0-----:R-:W-:Y:S01]  /*6a9a0*/  ISETP.GE.AND P1, PT, R6, UR10, PT ;  /* 0x0000000a06007c0c */ /* 0x001fe2000bf26270 */
[----:B------:R-:W0:Y:S01]  /*6a9b0*/  LDCU UR10, c[0x0][0x39c] ;  /* 0x00007380ff0a77ac */ /* 0x000e220008000800 */
[----:B------:R-:W-:-:S02]  /*6a9c0*/  IADD3 R6, P6, PT, R12, R3, RZ ;  /* 0x000000030c067210 */ /* 0x000fc40007fde0ff */
[C---:B-1----:R-:W-:Y:S01]  /*6a9d0*/  PRMT R13, R25.reuse, 0x7772, RZ ;  /* 0x00007772190d7816 */ /* 0x042fe200000000ff */
[----:B-----5:R-:W-:Y:S01]  /*6a9e0*/  VIADD R12, R12, UR8 ;  /* 0x000000080c0c7c36 */ /* 0x020fe20008000000 */
[----:B------:R-:W-:Y:S01]  /*6a9f0*/  PRMT R25, R25, 0x7773, RZ ;  /* 0x0000777319197816 */ /* 0x000fe200000000ff */
[----:B------:R-:W-:Y:S01]  /*6aa00*/  IMAD.X R7, R7, 0x1, R28, P6 ;  /* 0x0000000107077824 */ /* 0x000fe200030e061c */
[----:B------:R-:W1:Y:S01]  /*6aa10*/  LDCU UR16, c[0x0][0x398] ;  /* 0x00007300ff1077ac */ /* 0x000e620008000800 */
[----:B------:R5:W-:Y:S01]  /*6aa20*/  @P5 STG.E.U8 desc[UR42][R10.64], R13 ;  /* 0x0000000d0a005986 */ /* 0x000be2000c10112a */
[----:B--2---:R-:W-:Y:S01]  /*6aa30*/  SHF.R.S32.HI R5, RZ, 0x1f, R12 ;  /* 0x0000001fff057819 */ /* 0x004fe2000001140c */
[----:B------:R-:W-:Y:S01]  /*6aa40*/  VIADD R4, R22, 0x6f ;  /* 0x0000006f16047836 */ /* 0x000fe20000000000 */
[----:B------:R-:W2:Y:S01]  /*6aa50*/  LDCU UR20, c[0x0][0x398] ;  /* 0x00007300ff1477ac */ /* 0x000ea20008000800 */
[----:B------:R0:W-:Y:S01]  /*6aa60*/  @P4 STG.E.U8 desc[UR42][R6.64], R25 ;  /* 0x0000001906004986 */ /* 0x0001e2000c10112a */
[----:B------:R-:W-:-:S02]  /*6aa70*/  IADD3 R8, P4, PT, R12, R2, RZ ;  /* 0x000000020c087210 */ /* 0x000fc40007f9e0ff */
[----:B------:R-:W-:Y:S01]  /*6aa80*/  ISETP.LT.AND P5, PT, R20, UR27, !P2 ;  /* 0x0000001b14007c0c */ /* 0x000fe2000d7a1270 */
[----:B------:R-:W1:Y:S01]  /*6aa90*/  LDCU UR8, c[0x0][0x3b8] ;  /* 0x00007700ff0877ac */ /* 0x000e620008000800 */
[----:B------:R-:W-:Y:S01]  /*6aaa0*/  ISETP.LT.AND P2, PT, R29, UR18, !P2 ;  /* 0x000000121d007c0c */ /* 0x000fe2000d741270 */
[C---:B------:R-:W-:Y:S01]  /*6aab0*/  IMAD.X R9, R5.reuse, 0x1, R0, P4 ;  /* 0x0000000105097824 */ /* 0x040fe200020e0600 */
[----:B------:R-:W-:Y:S01]  /*6aac0*/  ISETP.GE.AND P4, PT, R4, UR12, PT ;  /* 0x0000000c04007c0c */ /* 0x000fe2000bf86270 */
[----:B-----5:R-:W-:Y:S01]  /*6aad0*/  VIADD R10, R22, 0x70 ;  /* 0x00000070160a7836 */ /* 0x020fe20000000000 */
[----:B------:R-:W-:Y:S02]  /*6aae0*/  IADD3 R4, P6, PT, R12, R3, RZ ;  /* 0x000000030c047210 */ /* 0x000fe40007fde0ff */
[----:B------:R-:W-:Y:S01]  /*6aaf0*/  PRMT R13, R26, 0x7770, RZ ;  /* 0x000077701a0d7816 */ /* 0x000fe200000000ff */
[----:B------:R-:W-:Y:S01]  /*6ab00*/  VIADD R12, R12, UR4 ;  /* 0x000000040c0c7c36 */ /* 0x000fe20008000000 */
[C---:B------:R-:W-:Y:S01]  /*6ab10*/  PRMT R11, R26.reuse, 0x7771, RZ ;  /* 0x000077711a0b7816 */ /* 0x040fe200000000ff */
[----:B------:R-:W-:Y:S01]  /*6ab20*/  IMAD.X R5, R5, 0x1, R28, P6 ;  /* 0x0000000105057824 */ /* 0x000fe200030e061c */
[----:B------:R-:W-:Y:S01]  /*6ab30*/  PRMT R15, R26, 0x7772, RZ ;  /* 0x000077721a0f7816 */ /* 0x000fe200000000ff */
[----:B------:R5:W-:Y:S01]  /*6ab40*/  @P5 STG.E.U8 desc[UR42][R8.64], R13 ;  /* 0x0000000d08005986 */ /* 0x000be2000c10112a */
[----:B0-----:R-:W-:Y:S01]  /*6ab50*/  ISETP.GE.AND P5, PT, R10, UR10, PT ;  /* 0x0000000a0a007c0c */ /* 0x001fe2000bfa6270 */
[----:B------:R-:W0:Y:S01]  /*6ab60*/  LDCU UR10, c[0x0][0x39c] ;  /* 0x00007380ff0a77ac */ /* 0x000e220008000800 */
[----:B------:R-:W-:Y:S01]  /*6ab70*/  SHF.R.S32.HI R17, RZ, 0x1f, R12 ;  /* 0x0000001fff117819 */ /* 0x000fe2000001140c */
[----:B------:R0:W-:Y:S01]  /*6ab80*/  @P2 STG.E.U8 desc[UR42][R4.64], R11 ;  /* 0x0000000b04002986 */ /* 0x0001e2000c10112a */
[----:B------:R-:W-:Y:S01]  /*6ab90*/  IADD3 R6, P2, PT, R12, R2, RZ ;  /* 0x000000020c067210 */ /* 0x000fe20007f5e0ff */
[----:B------:R-:W0:Y:S01]  /*6aba0*/  LDCU UR12, c[0x0][0x398] ;  /* 0x00007300ff0c77ac */ /* 0x000e220008000800 */
[----:B----4-:R-:W-:Y:S01]  /*6abb0*/  ISETP.LT.AND P6, PT, R20, UR14, !P3 ;  /* 0x0000000e14007c0c */ /* 0x010fe2000dfc1270 */
[----:B------:R-:W-:-:S02]  /*6abc0*/  VIADD R10, R12, UR6 ;  /* 0x000000060c0a7c36 */ /* 0x000fc40008000000 */
[----:B------:R-:W-:Y:S01]  /*6abd0*/  IMAD.X R7, R17, 0x1, R0, P2 ;  /* 0x0000000111077824 */ /* 0x000fe200010e0600 */
[----:B-1----:R-:W-:Y:S01]  /*6abe0*/  ISETP.LT.AND P3, PT, R29, UR16, !P3 ;  /* 0x000000101d007c0c */ /* 0x002fe2000df61270 */
[----:B------:R-:W1:Y:S01]  /*6abf0*/  LDCU UR14, c[0x0][0x398] ;  /* 0x00007300ff0e77ac */ /* 0x000e620008000800 */
[-C--:B-----5:R-:W-:Y:S01]  /*6ac00*/  IADD3 R8, P2, PT, R12, R3.reuse, RZ ;  /* 0x000000030c087210 */ /* 0x0a0fe20007f5e0ff */
[----:B------:R-:W-:Y:S01]  /*6ac10*/  VIADD R14, R22, 0x71 ;  /* 0x00000071160e7836 */ /* 0x000fe20000000000 */
[----:B------:R-:W-:Y:S01]  /*6ac20*/  SHF.R.S32.HI R19, RZ, 0x1f, R10 ;  /* 0x0000001fff137819 */ /* 0x000fe2000001140a */
[----:B------:R-:W4:Y:S02]  /*6ac30*/  LDCU UR16, c[0x0][0x398] ;  /* 0x00007300ff1077ac */ /* 0x000f240008000800 */
[----:B------:R-:W-:Y:S01]  /*6ac40*/  IMAD.X R9, R17, 0x1, R28, P2 ;  /* 0x0000000111097824 */ /* 0x000fe200010e061c */
[-C--:B------:R-:W-:Y:S01]  /*6ac50*/  IADD3 R12, P2, PT, R10, R2.reuse, RZ ;  /* 0x000000020a0c7210 */ /* 0x080fe20007f5e0ff */
[----:B------:R5:W-:Y:S01]  /*6ac60*/  @P6 STG.E.U8 desc[UR42][R6.64], R15 ;  /* 0x0000000f06006986 */ /* 0x000be2000c10112a */
[----:B--2---:R-:W-:Y:S01]  /*6ac70*/  ISETP.LT.AND P6, PT, R20, UR20, !P1 ;  /* 0x0000001414007c0c */ /* 0x004fe2000cfc1270 */
[----:B------:R-:W2:Y:S02]  /*6ac80*/  LDCU UR4, c[0x0][0x3b8] ;  /* 0x00007700ff0477ac */ /* 0x000ea40008000800 */
[----:B------:R-:W-:Y:S01]  /*6ac90*/  IMAD.X R13, R19, 0x1, R0, P2 ;  /* 0x00000001130d7824 */ /* 0x000fe200010e0600 */
[----:B0-----:R-:W-:Y:S01]  /*6aca0*/  ISETP.GE.AND P2, PT, R14, UR10, PT ;  /* 0x0000000a0e007c0c */ /* 0x001fe2000bf46270 */
[----:B------:R-:W0:Y:S01]  /*6acb0*/  LDCU UR10, c[0x0][0x39c] ;  /* 0x00007380ff0a77ac */ /* 0x000e220008000800 */
[----:B------:R-:W-:Y:S01]  /*6acc0*/  PRMT R11, R26, 0x7773, RZ ;  /* 0x000077731a0b7816 */ /* 0x000fe200000000ff */
[----:B------:R-:W-:Y:S01]  /*6acd0*/  VIADD R14, R10, UR8 ;  /* 0x000000080a0e7c36 */ /* 0x000fe20008000000 */
[----:B------:R-:W-:Y:S01]  /*6ace0*/  PRMT R17, R27, 0x7770, RZ ;  /* 0x000077701b117816 */ /* 0x000fe200000000ff */
[----:B------:R-:W0:Y:S02]  /*6acf0*/  LDCU UR18, c[0x0][0x398] ;  /* 0x00007300ff1277ac */ /* 0x000e240008000800 */
[----:B------:R2:W-:Y:S01]  /*6ad00*/  @P3 STG.E.U8 desc[UR42][R8.64], R11 ;  /* 0x0000000b08003986 */ /* 0x0005e2000c10112a */
[----:B------:R-:W-:Y:S01]  /*6ad10*/  ISETP.LT.AND P1, PT, R29, UR12, !P1 ;  /* 0x0000000c1d007c0c */ /* 0x000fe2000cf21270 */
[----:B------:R-:W0:Y:S02]  /*6ad20*/  LDCU UR12, c[0x0][0x398] ;  /* 0x00007300ff0c77ac */ /* 0x000e240008000800 */
[----:B------:R4:W-:Y:S01]  /*6ad30*/  @P6 STG.E.U8 desc[UR42][R12.64], R17 ;  /* 0x000000110c006986 */ /* 0x0009e2000c10112a */
[----:B-1----:R-:W-:Y:S01]  /*6ad40*/  ISETP.LT.AND P6, PT, R20, UR14, !P4 ;  /* 0x0000000e14007c0c */ /* 0x002fe2000e7c1270 */
[----:B------:R-:W1:Y:S01]  /*6ad50*/  LDCU UR6, c[0x0][0x3b8] ;  /* 0x00007700ff0677ac */ /* 0x000e620008000800 */
[----:B-----5:R-:W-:Y:S01]  /*6ad60*/  PRMT R15, R27, 0x7771, RZ ;  /* 0x000077711b0f7816 */ /* 0x020fe200000000ff */
[----:B------:R-:W5:Y:S01]  /*6ad70*/  LDCU UR8, c[0x0][0x3b8] ;  /* 0x00007700ff0877ac */ /* 0x000f620008000800 */
[----:B--2---:R-:W-:Y:S01]  /*6ad80*/  IADD3 R8, P3, PT, R10, R3, RZ ;  /* 0x000000030a087210 */ /* 0x004fe20007f7e0ff */
[----:B------:R-:W2:Y:S04]  /*6ad90*/  LDCU UR14, c[0x0][0x398] ;  /* 0x00007300ff0e77ac */ /* 0x000ea80008000800 */
[----:B------:R-:W-:Y:S01]  /*6ada0*/  IMAD.X R9, R19, 0x1, R28, P3 ;  /* 0x0000000113097824 */ /* 0x000fe200018e061c */
[----:B------:R-:W-:Y:S01]  /*6adb0*/  SHF.R.S32.HI R19, RZ, 0x1f, R14 ;  /* 0x0000001fff137819 */ /* 0x000fe2000001140e */
[----:B----4-:R-:W-:Y:S01]  /*6adc0*/  VIADD R12, R22, 0x72 ;  /* 0x00000072160c7836 */ /* 0x010fe20000000000 */
[----:B------:R-:W-:-:S02]  /*6add0*/  IADD3 R10, P3, PT, R14, R2, RZ ;  /* 0x000000020e0a7210 */ /* 0x000fc40007f7e0ff */
[----:B------:R-:W-:-:S03]  /*6ade0*/  PRMT R13, R27, 0x7772, RZ ;  /* 0x000077721b0d7816 */ /* 0x000fc600000000ff */
[----:B------:R-:W-:Y:S01]  /*6adf0*/  IMAD.X R11, R19, 0x1, R0, P3 ;  /* 0x00000001130b7824 */ /* 0x000fe200018e0600 */
[----:B0-----:R-:W-:Y:S01]  /*6ae00*/  ISETP.GE.AND P3, PT, R12, UR10, PT ;  /* 0x0000000a0c007c0c */ /* 0x001fe2000bf66270 */
[----:B------:R-:W0:Y:S01]  /*6ae10*/  LDCU UR10, c[0x0][0x39c] ;  /* 0x00007380ff0a77ac */ /* 0x000e220008000800 */
[----:B------:R-:W-:Y:S01]  /*6ae20*/  ISETP.LT.AND P4, PT, R29, UR16, !P4 ;  /* 0x000000101d007c0c */ /* 0x000fe2000e781270 */
[----:B------:R4:W-:Y:S01]  /*6ae30*/  @P1 STG.E.U8 desc[UR42][R8.64], R15 ;  /* 0x0000000f08001986 */ /* 0x0009e2000c10112a */
[----:B------:R-:W-:Y:S01]  /*6ae40*/  VIADD R12, R14, UR4 ;  /* 0x000000040e0c7c36 */ /* 0x000fe20008000000 */
[----:B------:R-:W-:Y:S01]  /*6ae50*/  ISETP.LT.AND P1, PT, R20, UR18, !P5 ;  /* 0x0000001214007c0c */ /* 0x000fe2000ef21270 */
[----:B------:R-:W0:Y:S01]  /*6ae60*/  LDCU UR16, c[0x0][0x398] ;  /* 0x00007300ff1077ac */ /* 0x000e220008000800 */
[----:B------:R1:W-:Y:S01]  /*6ae70*/  @P6 STG.E.U8 desc[UR42][R10.64], R13 ;  /* 0x0000000d0a006986 */ /* 0x0003e2000c10112a */
[----:B------:R-:W-:Y:S01]  /*6ae80*/  PRMT R27, R27, 0x7773, RZ ;  /* 0x000077731b1b7816 */ /* 0x000fe200000000ff */
[----:B------:R-:W0:Y:S01]  /*6ae90*/  LDCU UR18, c[0x0][0x398] ;  /* 0x00007300ff1277ac */ /* 0x000e220008000800 */
[----:B------:R-:W2:Y:S01]  /*6aea0*/  LDCU UR4, c[0x0][0x3b8] ;  /* 0x00007700ff0477ac */ /* 0x000ea20008000800 */
[----:B----4-:R-:W-:Y:S01]  /*6aeb0*/  IADD3 R8, P6, PT, R14, R3, RZ ;  /* 0x000000030e087210 */ /* 0x010fe20007fde0ff */
[----:B-1----:R-:W-:-:S04]  /*6aec0*/  VIADD R10, R22, 0x73 ;  /* 0x00000073160a7836 */ /* 0x002fc80000000000 */
[----:B------:R-:W-:Y:S01]  /*6aed0*/  IMAD.X R9, R19, 0x1, R28, P6 ;  /* 0x0000000113097824 */ /* 0x000fe200030e061c */
[----:B------:R-:W-:Y:S02]  /*6aee0*/  SHF.R.S32.HI R19, RZ, 0x1f, R12 ;  /* 0x0000001fff137819 */ /* 0x000fe4000001140c */
[----:B------:R-:W-:Y:S02]  /*6aef0*/  IADD3 R14, P6, PT, R12, R2, RZ ;  /* 0x000000020c0e7210 */ /* 0x000fe40007fde0ff */
[----:B------:R1:W-:Y:S01]  /*6af00*/  @P4 STG.E.U8 desc[UR42][R8.64], R27 ;  /* 0x0000001b08004986 */ /* 0x0003e2000c10112a */
[----:B0-----:R-:W-:Y:S01]  /*6af10*/  ISETP.GE.AND P4, PT, R10, UR10, PT ;  /* 0x0000000a0a007c0c */ /* 0x001fe2000bf86270 */
[----:B------:R-:W0:Y:S01]  /*6af20*/  LDCU UR10, c[0x0][0x39c] ;  /* 0x00007380ff0a77ac */ /* 0x000e220008000800 */
[----:B------:R-:W-:Y:S01]  /*6af30*/  IMAD.X R15, R19, 0x1, R0, P6 ;  /* 0x00000001130f7824 */ /* 0x000fe200030e0600 */
[C---:B------:R-:W-:Y:S01]  /*6af40*/  ISETP.LT.AND P5, PT, R29.reuse, UR12, !P5 ;  /* 0x0000000c1d007c0c */ /* 0x040fe2000efa1270 */
[----:B------:R-:W-:Y:S01]  /*6af50*/  VIADD R16, R12, UR6 ;  /* 0x000000060c107c36 */ /* 0x000fe20008000000 */
[----:B--2---:R-:W-:Y:S01]  /*6af60*/  ISETP.LT.AND P6, PT, R20, UR14, !P2 ;  /* 0x0000000e14007c0c */ /* 0x004fe2000d7c1270 */
[----:B------:R-:W2:Y:S01]  /*6af70*/  LDCU UR12, c[0x0][0x398] ;  /* 0x00007300ff0c77ac */ /* 0x000ea20008000800 */
[----:B------:R-:W4:Y:S02]  /*6af80*/  LDCU UR6, c[0x0][0x3b8] ;  /* 0x00007700ff0677ac */ /* 0x000f240008000800 */
[----:B-1----:R-:W-:Y:S01]  /*6af90*/  SHF.R.S32.HI R9, RZ, 0x1f, R16 ;  /* 0x0000001fff097819 */ /* 0x002fe20000011410 */
[----:B------:R-:W-:Y:S01]  /*6afa0*/  VIADD R8, R22, 0x74 ;  /* 0x0000007416087836 */ /* 0x000fe20000000000 */
[----:B------:R-:W-:Y:S01]  /*6afb0*/  ISETP.LT.AND P2, PT, R29, UR16, !P2 ;  /* 0x000000101d007c0c */ /* 0x000fe2000d741270 */
[----:B------:R-:W1:Y:S01]  /*6afc0*/  LDCU UR14, c[0x0][0x398] ;  /* 0x00007300ff0e77ac */ /* 0x000e620008000800 */
[----:B---3--:R-:W3:Y:S02]  /*6afd0*/  LDS.128 R4, [R23] ;  /* 0x0000000017047984 */ /* 0x008ee40000000c00 */
[----:B---3--:R-:W-:-:S05]  /*6afe0*/  PRMT R17, R4, 0x7770, RZ ;  /* 0x0000777004117816 */ /* 0x008fca00000000ff */
[----:B------:R3:W-:Y:S01]  /*6aff0*/  @P1 STG.E.U8 desc[UR42][R14.64], R17 ;  /* 0x000000110e001986 */ /* 0x0007e2000c10112a */
[----:B------:R-:W-:-:S05]  /*6b000*/  IADD3 R10, P1, PT, R12, R3, RZ ;  /* 0x000000030c0a7210 */ /* 0x000fca0007f3e0ff */
[----:B------:R-:W-:Y:S01]  /*6b010*/  IMAD.X R11, R19, 0x1, R28, P1 ;  /* 0x00000001130b7824 */ /* 0x000fe200008e061c */
[-C--:B------:R-:W-:Y:S02]  /*6b020*/  IADD3 R12, P1, PT, R16, R2.reuse, RZ ;  /* 0x00000002100c7210 */ /* 0x080fe40007f3e0ff */
[C---:B------:R-:W-:Y:S02]  /*6b030*/  PRMT R19, R4.reuse, 0x7771, RZ ;  /* 0x0000777104137816 */ /* 0x040fe400000000ff */
[----:B---3--:R-:W-:Y:S01]  /*6b040*/  PRMT R17, R4, 0x7772, RZ ;  /* 0x0000777204117816 */ /* 0x008fe200000000ff */
[C---:B------:R-:W-:Y:S02]  /*6b050*/  IMAD.X R13, R9.reuse, 0x1, R0, P1 ;  /* 0x00000001090d7824 */ /* 0x040fe400008e0600 */
[----:B------:R3:W-:Y:S01]  /*6b060*/  @P5 STG.E.U8 desc[UR42][R10.64], R19 ;  /* 0x000000130a005986 */ /* 0x0007e2000c10112a */
[----:B0-----:R-:W-:Y:S01]  /*6b070*/  ISETP.GE.AND P1, PT, R8, UR10, PT ;  /* 0x0000000a08007c0c */ /* 0x001fe2000bf26270 */
[----:B------:R-:W0:Y:S01]  /*6b080*/  LDCU UR10, c[0x0][0x39c] ;  /* 0x00007380ff0a77ac */ /* 0x000e220008000800 */
[C---:B------:R-:W-:Y:S01]  /*6b090*/  IADD3 R8, P5, PT, R16.reuse, R3, RZ ;  /* 0x0000000310087210 */ /* 0x040fe20007fbe0ff */
[----:B-----5:R-:W-:Y:S01]  /*6b0a0*/  VIADD R16, R16, UR8 ;  /* 0x0000000810107c36 */ /* 0x020fe20008000000 */
[----:B------:R5:W-:Y:S01]  /*6b0b0*/  @P6 STG.E.U8 desc[UR42][R12.64], R17 ;  /* 0x000000110c006986 */ /* 0x000be2000c10112a */
[----:B------:R-:W-:Y:S01]  /*6b0c0*/  ISETP.LT.AND P6, PT, R20, UR18, !P3 ;  /* 0x0000001214007c0c */ /* 0x000fe2000dfc1270 */
[----:B------:R-:W1:Y:S01]  /*6b0d0*/  LDCU UR8, c[0x0][0x398] ;  /* 0x00007300ff0877ac */ /* 0x000e620008000800 */
[----:B------:R-:W-:Y:S01]  /*6b0e0*/  IMAD.X R9, R9, 0x1, R28, P5 ;  /* 0x0000000109097824 */ /* 0x000fe200028e061c */
[----:B------:R-:W-:-:S02]  /*6b0f0*/  IADD3 R14, P5, PT, R16, R2, RZ ;  /* 0x00000002100e7210 */ /* 0x000fc40007fbe0ff */
[----:B---3--:R-:W-:Y:S02]  /*6b100*/  SHF.R.S32.HI R11, RZ, 0x1f, R16 ;  /* 0x0000001fff0b7819 */ /* 0x008fe40000011410 */
[----:B------:R-:W-:Y:S01]  /*6b110*/  PRMT R19, R4, 0x7773, RZ ;  /* 0x0000777304137816 */ /* 0x000fe200000000ff */
[----:B------:R-:W-:Y:S01]  /*6b120*/  VIADD R4, R22, 0x75 ;  /* 0x0000007516047836 */ /* 0x000fe20000000000 */
[----:B-----5:R-:W-:Y:S01]  /*6b130*/  PRMT R17, R5, 0x7770, RZ ;  /* 0x0000777005117816 */ /* 0x020fe200000000ff */
[----:B------:R-:W-:Y:S02]  /*6b140*/  IMAD.X R15, R11, 0x1, R0, P5 ;  /* 0x000000010b0f7824 */ /* 0x000fe400028e0600 */
[----:B------:R3:W-:Y:S01]  /*6b150*/  @P2 STG.E.U8 desc[UR42][R8.64], R19 ;  /* 0x0000001308002986 */ /* 0x0007e2000c10112a */
[----:B0-----:R-:W-:Y:S01]  /*6b160*/  ISETP.GE.AND P5, PT, R4, UR10, PT ;  /* 0x0000000a04007c0c */ /* 0x001fe2000bfa6270 */
[----:B------:R-:W0:Y:S02]  /*6b170*/  LDCU UR10, c[0x0][0x398] ;  /* 0x00007300ff0a77ac */ /* 0x000e240008000800 */
[----:B------:R5:W-:Y:S01]  /*6b180*/  @P6 STG.E.U8 desc[UR42][R14.64], R17 ;  /* 0x000000110e006986 */ /* 0x000be2000c10112a */
[C---:B------:R-:W-:Y:S01]  /*6b190*/  IADD3 R10, P6, PT, R16.reuse, R3, RZ ;  /* 0x00000003100a7210 */ /* 0x040fe20007fde0ff */
[----:B------:R-:W-:Y:S01]  /*6b1a0*/  VIADD R16, R16, UR4 ;  /* 0x0000000410107c36 */ /* 0x000fe20008000000 */
[----:B--2---:R-:W-:Y:S01]  /*6b1b0*/  ISETP.LT.AND P3, PT, R29, UR12, !P3 ;  /* 0x0000000c1d007c0c */ /* 0x004fe2000df61270 */
[----:B------:R-:W2:Y:S01]  /*6b1c0*/  LDCU UR12, c[0x0][0x398] ;  /* 0x00007300ff0c77ac */ /* 0x000ea20008000800 */
[----:B-1----:R-:W-:Y:S01]  /*6b1d0*/  ISETP.LT.AND P2, PT, R20, UR14, !P4 ;  /* 0x0000000e14007c0c */ /* 0x002fe2000e741270 */
[----:B------:R-:W-:Y:S01]  /*6b1e0*/  IMAD.X R11, R11, 0x1, R28, P6 ;  /* 0x000000010b0b7824 */ /* 0x000fe200030e061c */
[----:B------:R-:W-:Y:S01]  /*6b1f0*/  IADD3 R12, P6, PT, R16, R2, RZ ;  /* 0x00000002100c7210 */ /* 0x000fe20007fde0ff */
[----:B------:R-:W1:Y:S01]  /*6b200*/  LDCU UR4, c[0x0][0x3b8] ;  /* 0x00007700ff0477ac */ /* 0x000e620008000800 */
[----:B---3--:R-:W-:-:S02]  /*6b210*/  SHF.R.S32.HI R9, RZ, 0x1f, R16 ;  /* 0x0000001fff097819 */ /* 0x008fc40000011410 */
[C---:B------:R-:W-:Y:S02]  /*6b220*/  PRMT R19, R5.reuse, 0x7771, RZ ;  /* 0x0000777105137816 */ /* 0x040fe400000000ff */
[----:B-----5:R-:W-:Y:S01]  /*6b230*/  PRMT R17, R5, 0x7772, RZ ;  /* 0x0000777205117816 */ /* 0x020fe200000000ff */
[----:B------:R-:W-:Y:S01]  /*6b240*/  IMAD.X R13, R9, 0x1, R0, P6 ;  /* 0x00000001090d7824 */ /* 0x000fe200030e0600 */
[----:B------:R-:W-:Y:S01]  /*6b250*/  ISETP.LT.AND P4, PT, R29, UR8, !P4 ;  /* 0x000000081d007c0c */ /* 0x000fe2000e781270 */
[----:B------:R3:W-:Y:S01]  /*6b260*/  @P3 STG.E.U8 desc[UR42][R10.64], R19 ;  /* 0x000000130a003986 */ /* 0x0007e2000c10112a */
[----:B------:R-:W5:Y:S01]  /*6b270*/  LDCU UR8, c[0x0][0x398] ;  /* 0x00007300ff0877ac */ /* 0x000f620008000800 */
[----:B------:R-:W-:Y:S02]  /*6b280*/  VIADD R4, R22, 0x76 ;  /* 0x0000007616047836 */ /* 0x000fe40000000000 */
[----:B------:R1:W-:Y:S01]  /*6b290*/  @P2 STG.E.U8 desc[UR42][R12.64], R17 ;  /* 0x000000110c002986 */ /* 0x0003e2000c10112a */
[C---:B------:R-:W-:Y:S01]  /*6b2a0*/  IADD3 R8, P2, PT, R16.reuse, R3, RZ ;  /* 0x0000000310087210 */ /* 0x040fe20007f5e0ff */
[----:B----4-:R-:W-:Y:S01]  /*6b2b0*/  VIADD R16, R16, UR6 ;  /* 0x0000000610107c36 */ /* 0x010fe20008000000 */
[----:B0-----:R-:W-:Y:S01]  /*6b2c0*/  ISETP.LT.AND P6, PT, R20, UR10, !P1 ;  /* 0x0000000a14007c0c */ /* 0x001fe2000cfc1270 */
[----:B------:R-:W0:Y:S01]  /*6b2d0*/  LDCU UR6, c[0x0][0x398] ;  /* 0x00007300ff0677ac */ /* 0x000e220008000800 */
[----:B------:R-:W-:Y:S01]  /*6b2e0*/  ISETP.GE.AND P3, PT, R4, UR5, PT ;  /* 0x0000000504007c0c */ /* 0x000fe2000bf66270 */
[----:B------:R-:W-:Y:S01]  /*6b2f0*/  IMAD.X R9, R9, 0x1, R28, P2 ;  /* 0x0000000109097824 */ /* 0x000fe200010e061c */
[----:B------:R-:W-:Y:S01]  /*6b300*/  IADD3 R4, P2, PT, R16, R2, RZ ;  /* 0x0000000210047210 */ /* 0x000fe20007f5e0ff */
[----:B---3--:R-:W-:Y:S01]  /*6b310*/  VIADD R10, R22, 0x77 ;  /* 0x00000077160a7836 */ /* 0x008fe20000000000 */
[----:B------:R-:W-:Y:S01]  /*6b320*/  SHF.R.S32.HI R19, RZ, 0x1f, R16 ;  /* 0x0000001fff137819 */ /* 0x000fe20000011410 */
[----:B------:R-:W3:Y:S01]  /*6b330*/  LDCU UR5, c[0x0][0x3b8] ;  /* 0x00007700ff0577ac */ /* 0x000ee20008000800 */
[----:B------:R-:W-:-:S02]  /*6b340*/  PRMT R15, R5, 0x7773, RZ ;  /* 0x00007773050f7816 */ /* 0x000fc400000000ff */
[----:B------:R-:W-:Y:S01]  /*6b350*/  PRMT R11, R6, 0x7770, RZ ;  /* 0x00007770060b7816 */ /* 0x000fe200000000ff */
[----:B------:R-:W-:Y:S01]  /*6b360*/  IMAD.X R5, R19, 0x1, R0, P2 ;  /* 0x0000000113057824 */ /* 0x000fe200010e0600 */
[----:B------:R-:W-:Y:S01]  /*6b370*/  ISETP.GE.AND P2, PT, R10, UR7, PT ;  /* 0x000000070a007c0c */ /* 0x000fe2000bf46270 */
[----:B------:R-:W-:Y:S01]  /*6b380*/  @P4 STG.E.U8 desc[UR42][R8.64], R15 ;  /* 0x0000000f08004986 */ /* 0x000fe2000c10112a */
[----:B------:R-:W4:Y:S01]  /*6b390*/  LDCU UR7, c[0x0][0x398] ;  /* 0x00007300ff0777ac */ /* 0x000f220008000800 */
[----:B--2---:R-:W-:Y:S02]  /*6b3a0*/  ISETP.LT.AND P1, PT, R29, UR12, !P1 ;  /* 0x0000000c1d007c0c */ /* 0x004fe4000cf21270 */
[C---:B-1----:R-:W-:Y:S01]  /*6b3b0*/  IADD3 R12, P4, PT, R16.reuse, R3, RZ ;  /* 0x00000003100c7210 */ /* 0x042fe20007f9e0ff */
[----:B------:R-:W-:Y:S01]  /*6b3c0*/  VIADD R16, R16, UR4 ;  /* 0x0000000410107c36 */ /* 0x000fe20008000000 */
[----:B------:R1:W-:Y:S01]  /*6b3d0*/  @P6 STG.E.U8 desc[UR42][R4.64], R11 ;  /* 0x0000000b04006986 */ /* 0x0003e2000c10112a */
[----:B-----5:R-:W-:Y:S01]  /*6b3e0*/  ISETP.LT.AND P6, PT, R20, UR8, !P5 ;  /* 0x0000000814007c0c */ /* 0x020fe2000efc1270 */
[----:B------:R-:W2:Y:S01]  /*6b3f0*/  LDCU UR4, c[0x0][0x3b8] ;  /* 0x00007700ff0477ac */ /* 0x000ea20008000800 */
[----:B------:R-:W-:Y:S01]  /*6b400*/  IMAD.X R13, R19, 0x1, R28, P4 ;  /* 0x00000001130d7824 */ /* 0x000fe200020e061c */
[----:B------:R-:W-:Y:S01]  /*6b410*/  SHF.R.S32.HI R21, RZ, 0x1f, R16 ;  /* 0x0000001fff157819 */ /* 0x000fe20000011410 */
[----:B------:R-:W5:Y:S01]  /*6b420*/  LDS.128 R8, [R23+0x400] ;  /* 0x0004000017087984 */ /* 0x000f620000000c00 */
[----:B------:R-:W-:-:S02]  /*6b430*/  IADD3 R14, P4, PT, R16, R2, RZ ;  /* 0x00000002100e7210 */ /* 0x000fc40007f9e0ff */
[----:B------:R-:W-:Y:S01]  /*6b440*/  PRMT R17, R6, 0x7771, RZ ;  /* 0x0000777106117816 */ /* 0x000fe200000000ff */
[----:B---3--:R-:W-:Y:S01]  /*6b450*/  VIADD R18, R16, UR5 ;  /* 0x0000000510127c36 */ /* 0x008fe20008000000 */
[----:B------:R-:W3:Y:S01]  /*6b460*/  LDCU UR10, c[0x0][0x398] ;  /* 0x00007300ff0a77ac */ /* 0x000ee20008000800 */
[----:B-1----:R-:W-:Y:S01]  /*6b470*/  VIADD R4, R22, 0x78 ;  /* 0x0000007816047836 */ /* 0x002fe20000000000 */
[----:B------:R-:W-:Y:S01]  /*6b480*/  PRMT R19, R6, 0x7772, RZ ;  /* 0x0000777206137816 */ /* 0x000fe200000000ff */
[----:B------:R-:W-:Y:S01]  /*6b490*/  IMAD.X R15, R21, 0x1, R0, P4 ;  /* 0x00000001150f7824 */ /* 0x000fe200020e0600 */
[----:B------:R1:W-:Y:S01]  /*6b4a0*/  @P1 STG.E.U8 desc[UR42][R12.64], R17 ;  /* 0x000000110c001986 */ /* 0x0003e2000c10112a */
[----:B0-----:R-:W-:Y:S01]  /*6b4b0*/  ISETP.LT.AND P5, PT, R29, UR6, !P5 ;  /* 0x000000061d007c0c */ /* 0x001fe2000efa1270 */
[----:B------:R-:W0:Y:S01]  /*6b4c0*/  LDCU UR8, c[0x0][0x398] ;  /* 0x00007300ff0877ac */ /* 0x000e220008000800 */
[----:B------:R-:W-:Y:S02]  /*6b4d0*/  ISETP.GE.AND P4, PT, R4, UR9, PT ;  /* 0x0000000904007c0c */ /* 0x000fe4000bf86270 */
[----:B------:R-:W-:Y:S01]  /*6b4e0*/  IADD3 R4, P1, PT, R16, R3, RZ ;  /* 0x0000000310047210 */ /* 0x000fe20007f3e0ff */
[----:B------:R2:W-:Y:S01]  /*6b4f0*/  @P6 STG.E.U8 desc[UR42][R14.64], R19 ;  /* 0x000000130e006986 */ /* 0x0005e2000c10112a */
[----:B----4-:R-:W-:Y:S01]  /*6b500*/  ISETP.LT.AND P6, PT, R20, UR7, !P3 ;  /* 0x0000000714007c0c */ /* 0x010fe2000dfc1270 */
[----:B------:R-:W4:Y:S02]  /*6b510*/  LDCU UR6, c[0x0][0x398] ;  /* 0x00007300ff0677ac */ /* 0x000f240008000800 */
[----:B------:R-:W-:Y:S01]  /*6b520*/  IMAD.X R5, R21, 0x1, R28, P1 ;  /* 0x0000000115057824 */ /* 0x000fe200008e061c */
[----:B------:R-:W-:Y:S01]  /*6b530*/  IADD3 R16, P1, PT, R18, R2, RZ ;  /* 0x0000000212107210 */ /* 0x000fe20007f3e0ff */
[----:B------:R-:W3:Y:S01]  /*6b540*/  LDCU UR5, c[0x0][0x3b8] ;  /* 0x00007700ff0577ac */ /* 0x000ee20008000800 */
[----:B-1----:R-:W-:-:S02]  /*6b550*/  SHF.R.S32.HI R13, RZ, 0x1f, R18 ;  /* 0x0000001fff0d7819 */ /* 0x002fc40000011412 */
[----:B------:R-:W-:Y:S01]  /*6b560*/  PRMT R21, R6, 0x7773, RZ ;  /* 0x0000777306157816 */ /* 0x000fe200000000ff */
[----:B------:R-:W1:Y:S01]  /*6b570*/  LDCU UR7, c[0x0][0x398] ;  /* 0x00007300ff0777ac */ /* 0x000e620008000800 */
[----:B--2---:R-:W-:Y:S01]  /*6b580*/  PRMT R19, R7, 0x7770, RZ ;  /* 0x0000777007137816 */ /* 0x004fe200000000ff */
[----:B------:R-:W-:Y:S02]  /*6b590*/  IMAD.X R17, R13, 0x1, R0, P1 ;  /* 0x000000010d117824 */ /* 0x000fe400008e0600 */
[----:B------:R2:W-:Y:S01]  /*6b5a0*/  @P5 STG.E.U8 desc[UR42][R4.64], R21 ;  /* 0x0000001504005986 */ /* 0x0005e2000c10112a */
[----:B------:R-:W1:Y:S03]  /*6b5b0*/  LDCU UR9, c[0x0][0x398] ;  /* 0x00007300ff0977ac */ /* 0x000e660008000800 */
[----:B------:R3:W-:Y:S01]  /*6b5c0*/  @P6 STG.E.U8 desc[UR42][R16.64], R19 ;  /* 0x0000001310006986 */ /* 0x0007e2000c10112a */
[C---:B------:R-:W-:Y:S01]  /*6b5d0*/  IADD3 R12, P6, PT, R18.reuse, R3, RZ ;  /* 0x00000003120c7210 */ /* 0x040fe20007fde0ff */
[----:B------:R-:W-:Y:S01]  /*6b5e0*/  VIADD R18, R18, UR4 ;  /* 0x0000000412127c36 */ /* 0x000fe20008000000 */
[----:B------:R-:W1:Y:S01]  /*6b5f0*/  LDCU UR4, c[0x0][0x398] ;  /* 0x00007300ff0477ac */ /* 0x000e620008000800 */
[----:B0-----:R-:W-:-:S02]  /*6b600*/  ISETP.LT.AND P3, PT, R29, UR8, !P3 ;  /* 0x000000081d007c0c */ /* 0x001fc4000df61270 */
[----:B----4-:R-:W-:Y:S01]  /*6b610*/  ISETP.LT.AND P5, PT, R20, UR6, !P2 ;  /* 0x0000000614007c0c */ /* 0x010fe2000d7a1270 */
[----:B------:R-:W-:Y:S01]  /*6b620*/  IMAD.X R13, R13, 0x1, R28, P6 ;  /* 0x000000010d0d7824 */ /* 0x000fe200030e061c */
[----:B--2---:R-:W-:Y:S02]  /*6b630*/  SHF.R.S32.HI R5, RZ, 0x1f, R18 ;  /* 0x0000001fff057819 */ /* 0x004fe40000011412 */
[C---:B------:R-:W-:Y:S01]  /*6b640*/  PRMT R21, R7.reuse, 0x7771, RZ ;  /* 0x0000777107157816 */ /* 0x040fe200000000ff */
[----:B------:R-:W-:Y:S01]  /*6b650*/  VIADD R4, R22, 0x7a ;  /* 0x0000007a16047836 */ /* 0x000fe20000000000 */
[----:B------:R-:W-:Y:S01]  /*6b660*/  IADD3 R14, P6, PT, R18, R2, RZ ;  /* 0x00000002120e7210 */ /* 0x000fe20007fde0ff */
[----:B------:R-:W0:Y:S01]  /*6b670*/  LDCU UR6, c[0x0][0x398] ;  /* 0x00007300ff0677ac */ /* 0x000e220008000800 */
[----:B---3--:R-:W-:-:S03]  /*6b680*/  PRMT R19, R7, 0x7772, RZ ;  /* 0x0000777207137816 */ /* 0x008fc600000000ff */
[----:B------:R-:W-:Y:S01]  /*6b690*/  IMAD.X R15, R5, 0x1, R0, P6 ;  /* 0x00000001050f7824 */ /* 0x000fe200030e0600 */
[----:B------:R2:W-:Y:S01]  /*6b6a0*/  @P3 STG.E.U8 desc[UR42][R12.64], R21 ;  /* 0x000000150c003986 */ /* 0x0005e2000c10112a */
[----:B------:R-:W-:Y:S01]  /*6b6b0*/  ISETP.GE.AND P3, PT, R4, UR11, PT ;  /* 0x0000000b04007c0c */ /* 0x000fe2000bf66270 */
[----:B------:R-:W-:Y:S01]  /*6b6c0*/  VIADD R6, R22, 0x79 ;  /* 0x0000007916067836 */ /* 0x000fe20000000000 */
[----:B------:R-:W-:Y:S01]  /*6b6d0*/  PRMT R17, R7, 0x7773, RZ ;  /* 0x0000777307117816 */ /* 0x000fe200000000ff */
[----:B------:R5:W-:Y:S01]  /*6b6e0*/  @P5 STG.E.U8 desc[UR42][R14.64], R19 ;  /* 0x000000130e005986 */ /* 0x000be2000c10112a */
[----:B-1----:R-:W-:Y:S01]  /*6b6f0*/  ISETP.LT.AND P5, PT, R20, UR4, !P4 ;  /* 0x0000000414007c0c */ /* 0x002fe2000e7a1270 */
[----:B------:R-:W1:Y:S01]  /*6b700*/  LDCU UR4, c[0x0][0x3b8] ;  /* 0x00007700ff0477ac */ /* 0x000e620008000800 */
[C---:B------:R-:W-:Y:S01]  /*6b710*/  IADD3 R4, P6, PT, R18.reuse, R3, RZ ;  /* 0x0000000312047210 */ /* 0x040fe20007fde0ff */
[----:B------:R-:W-:Y:S01]  /*6b720*/  VIADD R18, R18, UR5 ;  /* 0x0000000512127c36 */ /* 0x000fe20008000000 */
[----:B------:R-:W-:Y:S01]  /*6b730*/  ISETP.LT.AND P2, PT, R29, UR7, !P2 ;  /* 0x000000071d007c0c */ /* 0x000fe2000d741270 */
[----:B------:R-:W3:Y:S01]  /*6b740*/  LDCU UR7, c[0x0][0x398] ;  /* 0x00007300ff0777ac */ /* 0x000ee20008000800 */
[----:B------:R-:W-:Y:S01]  /*6b750*/  ISETP.GE.AND P1, PT, R6, UR13, PT ;  /* 0x0000000d06007c0c */ /* 0x000fe2000bf26270 */
[----:B------:R-:W-:Y:S01]  /*6b760*/  IMAD.X R5, R5, 0x1, R28, P6 ;  /* 0x0000000105057824 */ /* 0x000fe200030e061c */
[----:B--2---:R-:W-:Y:S01]  /*6b770*/  SHF.R.S32.HI R13, RZ, 0x1f, R18 ;  /* 0x0000001fff0d7819 */ /* 0x004fe20000011412 */
[----:B------:R-:W2:Y:S01]  /*6b780*/  LDCU UR5, c[0x0][0x3b8] ;  /* 0x00007700ff0577ac */ /* 0x000ea20008000800 */
[----:B------:R-:W-:-:S02]  /*6b790*/  IADD3 R6, P6, PT, R18, R2, RZ ;  /* 0x0000000212067210 */ /* 0x000fc40007fde0ff */
[----:B-----5:R-:W-:Y:S01]  /*6b7a0*/  PRMT R15, R8, 0x7770, RZ ;  /* 0x00007770080f7816 */ /* 0x020fe200000000ff */
[----:B------:R-:W4:Y:S02]  /*6b7b0*/  LDCU UR8, c[0x0][0x398] ;  /* 0x00007300ff0877ac */ /* 0x000f240008000800 */
[----:B------:R-:W-:Y:S01]  /*6b7c0*/  IMAD.X R7, R13, 0x1, R0, P6 ;  /* 0x000000010d077824 */ /* 0x000fe200030e0600 */
[----:B0-----:R-:W-:Y:S01]  /*6b7d0*/  ISETP.LT.AND P4, PT, R29, UR6, !P4 ;  /* 0x000000061d007c0c */ /* 0x001fe2000e781270 */
[----:B------:R0:W-:Y:S01]  /*6b7e0*/  @P2 STG.E.U8 desc[UR42][R4.64], R17 ;  /* 0x0000001104002986 */ /* 0x0001e2000c10112a */
[----:B------:R-:W5:Y:S03]  /*6b7f0*/  LDCU UR6, c[0x0][0x398] ;  /* 0x00007300ff0677ac */ /* 0x000f660008000800 */
[----:B------:R2:W-:Y:S01]  /*6b800*/  @P5 STG.E.U8 desc[UR42][R6.64], R15 ;  /* 0x0000000f06005986 */ /* 0x0005e2000c10112a */
[C---:B------:R-:W-:Y:S01]  /*6b810*/  IADD3 R12, P5, PT, R18.reuse, R3, RZ ;  /* 0x00000003120c7210 */ /* 0x040fe20007fbe0ff */
[----:B-1----:R-:W-:Y:S01]  /*6b820*/  VIADD R18, R18, UR4 ;  /* 0x0000000412127c36 */ /* 0x002fe20008000000 */
[----:B---3--:R-:W-:Y:S01]  /*6b830*/  ISETP.LT.AND P2, PT, R20, UR7, !P1 ;  /* 0x0000000714007c0c */ /* 0x008fe2000cf41270 */
[----:B------:R-:W1:Y:S01]  /*6b840*/  LDCU UR7, c[0x0][0x398] ;  /* 0x00007300ff0777ac */ /* 0x000e620008000800 */
[----:B------:R-:W-:Y:S01]  /*6b850*/  PRMT R19, R8, 0x7771, RZ ;  /* 0x0000777108137816 */ /* 0x000fe200000000ff */
[----:B------:R-:W-:Y:S01]  /*6b860*/  IMAD.X R13, R13, 0x1, R28, P5 ;  /* 0x000000010d0d7824 */ /* 0x000fe200028e061c */
[----:B0-----:R-:W-:Y:S01]  /*6b870*/  SHF.R.S32.HI R17, RZ, 0x1f, R18 ;  /* 0x0000001fff117819 */ /* 0x001fe20000011412 */
[----:B------:R-:W0:Y:S01]  /*6b880*/  LDCU UR4, c[0x0][0x3b8] ;  /* 0x00007700ff0477ac */ /* 0x000e220008000800 */
[----:B------:R-:W-:Y:S01]  /*6b890*/  IADD3 R4, P6, PT, R18, R2, RZ ;  /* 0x0000000212047210 */ /* 0x000fe20007fde0ff */
[----:B--2---:R-:W-:Y:S01]  /*6b8a0*/  VIADD R6, R22, 0x7c ;  /* 0x0000007c16067836 */ /* 0x004fe20000000000 */
[----:B------:R-:W-:Y:S01]  /*6b8b0*/  PRMT R15, R8, 0x7772, RZ ;  /* 0x00007772080f7816 */ /* 0x000fe200000000ff */
[----:B------:R2:W-:Y:S02]  /*6b8c0*/  @P4 STG.E.U8 desc[UR42][R12.64], R19 ;  /* 0x000000130c004986 */ /* 0x0005e4000c10112a */
[----:B------:R-:W-:Y:S01]  /*6b8d0*/  IMAD.X R5, R17, 0x1, R0, P6 ;  /* 0x0000000111057824 */ /* 0x000fe200030e0600 */
[----:B------:R-:W-:-:S02]  /*6b8e0*/  ISETP.GE.AND P4, PT, R6, UR17, PT ;  /* 0x0000001106007c0c */ /* 0x000fc4000bf86270 */
[C---:B------:R-:W-:Y:S01]  /*6b8f0*/  IADD3 R6, P6, PT, R18.reuse, R3, RZ ;  /* 0x0000000312067210 */ /* 0x040fe20007fde0ff */
[----:B------:R-:W-:Y:S01]  /*6b900*/  VIADD R18, R18, UR5 ;  /* 0x0000000512127c36 */ /* 0x000fe20008000000 */
[----:B----4-:R-:W-:Y:S01]  /*6b910*/  ISETP.LT.AND P1, PT, R29, UR8, !P1 ;  /* 0x000000081d007c0c */ /* 0x010fe2000cf21270 */
[----:B------:R3:W-:Y:S01]  /*6b920*/  @P2 STG.E.U8 desc[UR42][R4.64], R15 ;  /* 0x0000000f04002986 */ /* 0x0007e2000c10112a */
[----:B------:R-:W4:Y:S01]  /*6b930*/  LDCU UR8, c[0x0][0x398] ;  /* 0x00007300ff0877ac */ /* 0x000f220008000800 */
[----:B-----5:R-:W-:Y:S01]  /*6b940*/  ISETP.LT.AND P2, PT, R20, UR6, !P3 ;  /* 0x0000000614007c0c */ /* 0x020fe2000df41270 */
[----:B------:R-:W-:Y:S01]  /*6b950*/  IMAD.X R7, R17, 0x1, R28, P6 ;  /* 0x0000000111077824 */ /* 0x000fe200030e061c */
[----:B--2---:R-:W-:Y:S01]  /*6b960*/  SHF.R.S32.HI R19, RZ, 0x1f, R18 ;  /* 0x0000001fff137819 */ /* 0x004fe20000011412 */
[----:B------:R-:W2:Y:S01]  /*6b970*/  LDCU UR6, c[0x0][0x398] ;  /* 0x00007300ff0677ac */ /* 0x000ea20008000800 */
[----:B------:R-:W-:Y:S01]  /*6b980*/  IADD3 R12, P6, PT, R18, R2, RZ ;  /* 0x00000002120c7210 */ /* 0x000fe20007fde0ff */
[----:B------:R-:W-:Y:S01]  /*6b990*/  VIADD R14, R22, 0x7b ;  /* 0x0000007b160e7836 */ /* 0x000fe20000000000 */
[----:B------:R-:W-:Y:S01]  /*6b9a0*/  PRMT R17, R8, 0x7773, RZ ;  /* 0x0000777308117816 */ /* 0x000fe200000000ff */
[----:B------:R-:W5:Y:S02]  /*6b9b0*/  LDCU UR5, c[0x0][0x3b8] ;  /* 0x00007700ff0577ac */ /* 0x000f640008000800 */
[----:B------:R-:W-:Y:S01]  /*6b9c0*/  IMAD.X R13, R19, 0x1, R0, P6 ;  /* 0x00000001130d7824 */ /* 0x000fe200030e0600 */
[----:B---3--:R-:W-:Y:S01]  /*6b9d0*/  PRMT R15, R9, 0x7770, RZ ;  /* 0x00007770090f7816 */ /* 0x008fe200000000ff */
[----:B------:R-:W-:Y:S01]  /*6b9e0*/  VIADD R4, R22, 0x7d ;  /* 0x0000007d16047836 */ /* 0x000fe20000000000 */
[----:B------:R3:W-:Y:S01]  /*6b9f0*/  @P1 STG.E.U8 desc[UR42][R6.64], R17 ;  /* 0x0000001106001986 */ /* 0x0007e2000c10112a */
[----:B-1----:R-:W-:Y:S01]  /*6ba00*/  ISETP.LT.AND P6, PT, R29, UR7, !P3 ;  /* 0x000000071d007c0c */ /* 0x002fe2000dfc1270 */
[----:B------:R-:W1:Y:S01]  /*6ba10*/  LDCU UR7, c[0x0][0x398] ;  /* 0x00007300ff0777ac */ /* 0x000e620008000800 */
[----:B------:R-:W-:Y:S01]  /*6ba20*/  ISETP.GE.AND P5, PT, R14, UR15, PT ;  /* 0x0000000f0e007c0c */ /* 0x000fe2000bfa6270 */
[----:B------:R1:W-:Y:S01]  /*6ba30*/  @P2 STG.E.U8 desc[UR42][R12.64], R15 ;  /* 0x0000000f0c002986 */ /* 0x0003e2000c10112a */
[----:B------:R-:W-:-:S02]  /*6ba40*/  ISETP.GE.AND P1, PT, R4, UR19, PT ;  /* 0x0000001304007c0c */ /* 0x000fc4000bf26270 */
[C---:B------:R-:W-:Y:S01]  /*6ba50*/  IADD3 R4, P2, PT, R18.reuse, R3, RZ ;  /* 0x0000000312047210 */ /* 0x040fe20007f5e0ff */
[----:B0-----:R-:W-:Y:S01]  /*6ba60*/  VIADD R18, R18, UR4 ;  /* 0x0000000412127c36 */ /* 0x001fe20008000000 */
[----:B----4-:R-:W-:Y:S01]  /*6ba70*/  ISETP.LT.AND P3, PT, R20, UR8, !P5 ;  /* 0x0000000814007c0c */ /* 0x010fe2000ef61270 */
[----:B------:R-:W0:Y:S02]  /*6ba80*/  LDCU UR8, c[0x0][0x398] ;  /* 0x00007300ff0877ac */ /* 0x000e240008000800 */
[----:B------:R-:W-:Y:S01]  /*6ba90*/  IMAD.X R5, R19, 0x1, R28, P2 ;  /* 0x0000000113057824 */ /* 0x000fe200010e061c */
[----:B---3--:R-:W-:Y:S01]  /*6baa0*/  PRMT R17, R9, 0x7771, RZ ;  /* 0x0000777109117816 */ /* 0x008fe200000000ff */
[----:B------:R-:W3:Y:S01]  /*6bab0*/  LDCU UR4, c[0x0][0x3b8] ;  /* 0x00007700ff0477ac */ /* 0x000ee20008000800 */
[----:B------:R-:W-:Y:S02]  /*6bac0*/  SHF.R.S32.HI R19, RZ, 0x1f, R18 ;  /* 0x0000001fff137819 */ /* 0x000fe40000011412 */
[----:B------:R-:W-:-:S02]  /*6bad0*/  IADD3 R6, P2, PT, R18, R2, RZ ;  /* 0x0000000212067210 */ /* 0x000fc40007f5e0ff */
[----:B--2---:R-:W-:Y:S01]  /*6bae0*/  ISETP.LT.AND P5, PT, R29, UR6, !P5 ;  /* 0x000000061d007c0c */ /* 0x004fe2000efa1270 */
[----:B------:R-:W2:Y:S01]  /*6baf0*/  LDCU UR6, c[0x0][0x3b8] ;  /* 0x00007700ff0677ac */ /* 0x000ea20008000800 */
[----:B------:R4:W-:Y:S01]  /*6bb00*/  @P6 STG.E.U8 desc[UR42][R4.64], R17 ;  /* 0x0000001104006986 */ /* 0x0009e2000c10112a */
[----:B------:R-:W-:Y:S01]  /*6bb10*/  IMAD.X R7, R19, 0x1, R0, P2 ;  /* 0x0000000113077824 */ /* 0x000fe200010e0600 */
[----:B-1----:R-:W-:Y:S02]  /*6bb20*/  PRMT R15, R9, 0x7772, RZ ;  /* 0x00007772090f7816 */ /* 0x002fe400000000ff */
[----:B------:R-:W-:Y:S01]  /*6bb30*/  IADD3 R12, P6, PT, R18, R3, RZ ;  /* 0x00000003120c7210 */ /* 0x000fe20007fde0ff */
[----:B------:R-:W-:Y:S02]  /*6bb40*/  VIADD R8, R22, 0x7e ;  /* 0x0000007e16087836 */ /* 0x000fe40000000000 */
[----:B-----5:R-:W-:Y:S01]  /*6bb50*/  VIADD R18, R18, UR5 ;  /* 0x0000000512127c36 */ /* 0x020fe20008000000 */
[----:B------:R-:W1:Y:S01]  /*6bb60*/  LDCU UR5, c[0x0][0x3b8] ;  /* 0x00007700ff0577ac */ /* 0x000e620008000800 */
[----:B------:R5:W-:Y:S01]  /*6bb70*/  @P3 STG.E.U8 desc[UR42][R6.64], R15 ;  /* 0x0000000f06003986 */ /* 0x000be2000c10112a */
[----:B------:R-:W-:Y:S01]  /*6bb80*/  ISETP.LT.AND P3, PT, R20, UR7, !P4 ;  /* 0x0000000714007c0c */ /* 0x000fe2000e761270 */
[----:B------:R-:W-:Y:S01]  /*6bb90*/  IMAD.X R13, R19, 0x1, R28, P6 ;  /* 0x00000001130d7824 */ /* 0x000fe200030e061c */
[----:B----4-:R-:W-:Y:S01]  /*6bba0*/  PRMT R5, R9, 0x7773, RZ ;  /* 0x0000777309057816 */ /* 0x010fe200000000ff */
[----:B------:R-:W4:Y:S01]  /*6bbb0*/  LDCU UR7, c[0x0][0x398] ;  /* 0x00007300ff0777ac */ /* 0x000f220008000800 */
[----:B------:R-:W-:-:S02]  /*6bbc0*/  ISETP.GE.AND P2, PT, R8, UR21, PT ;  /* 0x0000001508007c0c */ /* 0x000fc4000bf46270 */
[----:B------:R-:W-:Y:S02]  /*6bbd0*/  SHF.R.S32.HI R21, RZ, 0x1f, R18 ;  /* 0x0000001fff157819 */ /* 0x000fe40000011412 */
[C---:B------:R-:W-:Y:S01]  /*6bbe0*/  IADD3 R8, P6, PT, R18.reuse, R2, RZ ;  /* 0x0000000212087210 */ /* 0x040fe20007fde0ff */
[----:B------:R2:W-:Y:S01]  /*6bbf0*/  @P5 STG.E.U8 desc[UR42][R12.64], R5 ;  /* 0x000000050c005986 */ /* 0x0005e2000c10112a */
[----:B0-----:R-:W-:Y:S01]  /*6bc00*/  ISETP.LT.AND P4, PT, R29, UR8, !P4 ;  /* 0x000000081d007c0c */ /* 0x001fe2000e781270 */
[----:B------:R-:W0:Y:S01]  /*6bc10*/  LDCU UR8, c[0x0][0x398] ;  /* 0x00007300ff0877ac */ /* 0x000e220008000800 */
[C---:B------:R-:W-:Y:S01]  /*6bc20*/  IADD3 R14, P5, PT, R18.reuse, R3, RZ ;  /* 0x00000003120e7210 */ /* 0x040fe20007fbe0ff */
[----:B---3--:R-:W-:Y:S01]  /*6bc30*/  VIADD R18, R18, UR4 ;  /* 0x0000000412127c36 */ /* 0x008fe20008000000 */
[C---:B------:R-:W-:Y:S01]  /*6bc40*/  PRMT R19, R10.reuse, 0x7770, RZ ;  /* 0x000077700a137816 */ /* 0x040fe200000000ff */
[C---:B------:R-:W-:Y:S01]  /*6bc50*/  IMAD.X R9, R21.reuse, 0x1, R0, P6 ;  /* 0x0000000115097824 */ /* 0x040fe200030e0600 */
[----:B------:R-:W3:Y:S01]  /*6bc60*/  LDCU UR4, c[0x0][0x398] ;  /* 0x00007300ff0477ac */ /* 0x000ee20008000800 */
[----:B------:R-:W-:Y:S01]  /*6bc70*/  PRMT R17, R10, 0x7771, RZ ;  /* 0x000077710a117816 */ /* 0x000fe200000000ff */
[----:B-----5:R-:W-:-:S02]  /*6bc80*/  IMAD.X R15, R21, 0x1, R28, P5 ;  /* 0x00000001150f7824 */ /* 0x020fc400028e061c */
[C---:B--2---:R-:W-:Y:S01]  /*6bc90*/  VIADD R12, R18.reuse, UR6 ;  /* 0x00000006120c7c36 */ /* 0x044fe20008000000 */
[----:B------:R-:W2:Y:S01]  /*6bca0*/  LDCU UR6, c[0x0][0x398] ;  /* 0x00007300ff0677ac */ /* 0x000ea20008000800 */
[----:B------:R1:W-:Y:S01]  /*6bcb0*/  @P3 STG.E.U8 desc[UR42][R8.64], R19 ;  /* 0x0000001308003986 */ /* 0x0003e2000c10112a */
[----:B------:R-:W-:Y:S02]  /*6bcc0*/  SHF.R.S32.HI R5, RZ, 0x1f, R18 ;  /* 0x0000001fff057819 */ /* 0x000fe40000011412 */
[C---:B------:R-:W-:Y:S01]  /*6bcd0*/  IADD3 R6, P3, PT, R18.reuse, R2, RZ ;  /* 0x0000000212067210 */ /* 0x040fe20007f7e0ff */
[----:B------:R5:W-:Y:S01]  /*6bce0*/  @P4 STG.E.U8 desc[UR42][R14.64], R17 ;  /* 0x000000110e004986 */ /* 0x000be2000c10112a */
[----:B------:R-:W-:-:S03]  /*6bcf0*/  IADD3 R4, P4, PT, R18, R3, RZ ;  /* 0x0000000312047210 */ /* 0x000fc60007f9e0ff */
[C---:B------:R-:W-:Y:S02]  /*6bd00*/  IMAD.X R7, R5.reuse, 0x1, R0, P3 ;  /* 0x0000000105077824 */ /* 0x040fe400018e0600 */
[C---:B-1----:R-:W-:Y:S01]  /*6bd10*/  VIADD R9, R12.reuse, UR5 ;  /* 0x000000050c097c36 */ /* 0x042fe20008000000 */
[----:B------:R-:W-:Y:S01]  /*6bd20*/  IADD3 R8, P3, PT, R12, R2, RZ ;  /* 0x000000020c087210 */ /* 0x000fe20007f7e0ff */
[----:B------:R-:W-:-:S03]  /*6bd30*/  IMAD.X R5, R5, 0x1, R28, P4 ;  /* 0x0000000105057824 */ /* 0x000fc600020e061c */
[C---:B------:R-:W-:Y:S02]  /*6bd40*/  IADD3 R2, P5, PT, R9.reuse, R2, RZ ;  /* 0x0000000209027210 */ /* 0x040fe40007fbe0ff */
[----:B-----5:R-:W-:Y:S02]  /*6bd50*/  SHF.R.S32.HI R15, RZ, 0x1f, R9 ;  /* 0x0000001fff0f7819 */ /* 0x020fe40000011409 */
[-C--:B------:R-:W-:Y:S02]  /*6bd60*/  IADD3 R14, P6, PT, R9, R3.reuse, RZ ;  /* 0x00000003090e7210 */ /* 0x080fe40007fde0ff */
[----:B------:R-:W-:Y:S02]  /*6bd70*/  SHF.R.S32.HI R13, RZ, 0x1f, R12 ;  /* 0x0000001fff0d7819 */ /* 0x000fe4000001140c */
[----:B------:R-:W-:Y:S01]  /*6bd80*/  IADD3 R12, P4, PT, R12, R3, RZ ;  /* 0x000000030c0c7210 */ /* 0x000fe20007f9e0ff */
[C---:B------:R-:W-:Y:S01]  /*6bd90*/  IMAD.X R3, R15.reuse, 0x1, R0, P5 ;  /* 0x000000010f037824 */ /* 0x040fe200028e0600 */
[C---:B----4-:R-:W-:Y:S01]  /*6bda0*/  ISETP.LT.AND P5, PT, R20.reuse, UR7, !P1 ;  /* 0x0000000714007c0c */ /* 0x050fe2000cfa1270 */
[----:B------:R-:W-:Y:S01]  /*6bdb0*/  IMAD.X R15, R15, 0x1, R28, P6 ;  /* 0x000000010f0f7824 */ /* 0x000fe200030e061c */
[----:B0-----:R-:W-:Y:S01]  /*6bdc0*/  ISETP.LT.AND P1, PT, R29, UR8, !P1 ;  /* 0x000000081d007c0c */ /* 0x001fe2000cf21270 */
[----:B------:R-:W-:Y:S01]  /*6bdd0*/  IMAD.X R9, R13, 0x1, R0, P3 ;  /* 0x000000010d097824 */ /* 0x000fe200018e0600 */
[----:B---3--:R-:W-:-:S02]  /*6bde0*/  ISETP.LT.AND P6, PT, R20, UR4, !P2 ;  /* 0x0000000414007c0c */ /* 0x008fc4000d7c1270 */
[C---:B--2---:R-:W-:Y:S02]  /*6bdf0*/  ISETP.LT.AND P2, PT, R29.reuse, UR6, !P2 ;  /* 0x000000061d007c0c */ /* 0x044fe4000d741270 */
[----:B------:R-:W-:Y:S02]  /*6be00*/  ISETP.LT.AND P3, PT, R20, UR9, !P0 ;  /* 0x0000000914007c0c */ /* 0x000fe4000c761270 */
[----:B------:R-:W-:Y:S02]  /*6be10*/  ISETP.LT.AND P0, PT, R29, UR10, !P0 ;  /* 0x0000000a1d007c0c */ /* 0x000fe4000c701270 */
[C---:B------:R-:W-:Y:S02]  /*6be20*/  PRMT R25, R10.reuse, 0x7772, RZ ;  /* 0x000077720a197816 */ /* 0x040fe400000000ff */
[----:B------:R-:W-:Y:S02]  /*6be30*/  PRMT R23, R10, 0x7773, RZ ;  /* 0x000077730a177816 */ /* 0x000fe400000000ff */
[----:B------:R-:W-:-:S02]  /*6be40*/  PRMT R17, R11, 0x7773, RZ ;  /* 0x000077730b117816 */ /* 0x000fc400000000ff */
[C---:B------:R-:W-:Y:S02]  /*6be50*/  PRMT R19, R11.reuse, 0x7772, RZ ;  /* 0x000077720b137816 */ /* 0x040fe400000000ff */
[----:B------:R-:W-:Y:S01]  /*6be60*/  PRMT R21, R11, 0x7771, RZ ;  /* 0x000077710b157816 */ /* 0x000fe200000000ff */
[----:B------:R-:W-:Y:S01]  /*6be70*/  IMAD.X R13, R13, 0x1, R28, P4 ;  /* 0x000000010d0d7824 */ /* 0x000fe200020e061c */
[----:B------:R-:W-:Y:S01]  /*6be80*/  PRMT R11, R11, 0x7770, RZ ;  /* 0x000077700b0b7816 */ /* 0x000fe200000000ff */
[----:B------:R0:W-:Y:S04]  /*6be90*/  @P5 STG.E.U8 desc[UR42][R6.64], R25 ;  /* 0x0000001906005986 */ /* 0x0001e8000c10112a */
[----:B------:R0:W-:Y:S04]  /*6bea0*/  @P1 STG.E.U8 desc[UR42][R4.64], R23 ;  /* 0x0000001704001986 */ /* 0x0001e8000c10112a */
[----:B------:R0:W-:Y:S04]  /*6beb0*/  @P6 STG.E.U8 desc[UR42][R8.64], R11 ;  /* 0x0000000b08006986 */ /* 0x0001e8000c10112a */
[----:B------:R0:W-:Y:S04]  /*6bec0*/  @P2 STG.E.U8 desc[UR42][R12.64], R21 ;  /* 0x000000150c002986 */ /* 0x0001e8000c10112a */
[----:B------:R0:W-:Y:S01]  /*6bed0*/  @P3 STG.E.U8 desc[UR42][R2.64], R19 ;  /* 0x0000001302003986 */ /* 0x0001e2000c10112a */
[----:B------:R-:W-:Y:S05]  /*6bee0*/  @!P0 EXIT ;  /* 0x000000000000894d */ /* 0x000fea0003800000 */
[----:B------:R-:W-:Y:S01]  /*6bef0*/  STG.E.U8 desc[UR42][R14.64], R17 ;  /* 0x000000110e007986 */ /* 0x000fe2000c10112a */
[----:B------:R-:W-:Y:S05]  /*6bf00*/  EXIT ;  /* 0x000000000000794d */ /* 0x000fea0003800000 */
.L_x_3:
[----:B------:R-:W-:-:S00]  /*6bf10*/  BRA `(.L_x_3) ;  /* 0xfffffffc00fc7947 */ /* 0x000fc0000383ffff */
[----:B------:R-:W-:-:S00]  /*6bf20*/  NOP ;  /* 0x0000000000007918 */ /* 0x000fc00000000000 */
        /* <DEDUP_REMOVED lines=13> */
.L_x_4:


//--------------------- .nv.shared.matmul_kernel  --------------------------
	.section	.nv.shared.matmul_kernel,"aw",@nobits
	.sectionflags	@""
	.align	16
	.zero		1024


//--------------------- .nv.shared.reserved.0     --------------------------
	.section	.nv.shared.reserved.0,"aw",@nobits
	.weak		__nv_reservedSMEM_offset_0_alias
	.size		__nv_reservedSMEM_offset_0_alias, 0, 64
	.other		__nv_reservedSMEM_offset_0_alias,@"STO_CUDA_RESERVED_SHARED STV_DEFAULT"
__nv_reservedSMEM_offset_0_alias:
	.zero		0
	.zero		64


//--------------------- .nv.constant0.matmul_kernel --------------------------
	.section	.nv.constant0.matmul_kernel,"a",@progbits
	.sectionflags	@""
	.align	4
.nv.constant0.matmul_kernel:
	.zero		976


//--------------------- SYMBOLS --------------------------

	.type		.nv.reservedSmem.offset0,@object
	.size		.nv.reservedSmem.offset0,0x4
	.type		.nv.reservedSmem.cap,@object
	.size		.nv.reservedSmem.cap,0x4
